//
// Generated by NVIDIA NVVM Compiler
//
// Compiler Build ID: CL-36424714
// Cuda compilation tools, release 13.0, V13.0.88
// Based on NVVM 20.0.0
//

.version 9.0
.target sm_100
.address_size 64

	// .globl	_Z15flash_attentionPKfS0_S0_Pfiiiiif
.extern .shared .align 16 .b8 sram[];

.visible .entry _Z15flash_attentionPKfS0_S0_Pfiiiiif(
	.param .u64 .ptr .align 1 _Z15flash_attentionPKfS0_S0_Pfiiiiif_param_0,
	.param .u64 .ptr .align 1 _Z15flash_attentionPKfS0_S0_Pfiiiiif_param_1,
	.param .u64 .ptr .align 1 _Z15flash_attentionPKfS0_S0_Pfiiiiif_param_2,
	.param .u64 .ptr .align 1 _Z15flash_attentionPKfS0_S0_Pfiiiiif_param_3,
	.param .u32 _Z15flash_attentionPKfS0_S0_Pfiiiiif_param_4,
	.param .u32 _Z15flash_attentionPKfS0_S0_Pfiiiiif_param_5,
	.param .u32 _Z15flash_attentionPKfS0_S0_Pfiiiiif_param_6,
	.param .u32 _Z15flash_attentionPKfS0_S0_Pfiiiiif_param_7,
	.param .u32 _Z15flash_attentionPKfS0_S0_Pfiiiiif_param_8,
	.param .f32 _Z15flash_attentionPKfS0_S0_Pfiiiiif_param_9
)
{
	.local .align 16 .b8 	__local_depot0[640];
	.reg .b64 	%SP;
	.reg .b64 	%SPL;
	.reg .pred 	%p<390>;
	.reg .b32 	%r<1768>;
	.reg .b32 	%f<3271>;
	.reg .b64 	%rd<141>;

	mov.u64 	%SPL, __local_depot0;
	ld.param.u64 	%rd26, [_Z15flash_attentionPKfS0_S0_Pfiiiiif_param_0];
	ld.param.u64 	%rd27, [_Z15flash_attentionPKfS0_S0_Pfiiiiif_param_1];
	ld.param.u64 	%rd28, [_Z15flash_attentionPKfS0_S0_Pfiiiiif_param_2];
	ld.param.u32 	%r358, [_Z15flash_attentionPKfS0_S0_Pfiiiiif_param_5];
	ld.param.u32 	%r359, [_Z15flash_attentionPKfS0_S0_Pfiiiiif_param_6];
	ld.param.f32 	%f699, [_Z15flash_attentionPKfS0_S0_Pfiiiiif_param_9];
	cvta.to.global.u64 	%rd1, %rd28;
	cvta.to.global.u64 	%rd2, %rd27;
	cvta.to.global.u64 	%rd3, %rd26;
	add.u64 	%rd4, %SPL, 0;
	add.u64 	%rd5, %SPL, 512;
	mov.u32 	%r361, %ntid.x;
	mov.u32 	%r362, %ctaid.x;
	mov.u32 	%r1, %tid.x;
	mad.lo.s32 	%r2, %r361, %r362, %r1;
	shl.b32 	%r3, %r359, 7;
	and.b32  	%r4, %r359, 3;
	setp.eq.s32 	%p1, %r4, 0;
	@%p1 bra 	$L__BB0_13;
	setp.lt.s32 	%p2, %r359, 1;
	@%p2 bra 	$L__BB0_25;
	mul.lo.s32 	%r5, %r359, %r2;
	mul.lo.s32 	%r6, %r359, %r1;
	add.s32 	%r364, %r359, -1;
	and.b32  	%r7, %r359, 15;
	setp.lt.u32 	%p3, %r364, 15;
	mov.b32 	%r1608, 0;
	@%p3 bra 	$L__BB0_5;
	and.b32  	%r1608, %r359, 2147483632;
	mov.b32 	%r1604, 0;
$L__BB0_4:
	.pragma "nounroll";
	add.s32 	%r366, %r1604, %r5;
	mul.wide.s32 	%rd31, %r366, 4;
	add.s64 	%rd32, %rd3, %rd31;
	ld.global.f32 	%f700, [%rd32];
	add.s32 	%r367, %r1604, %r6;
	shl.b32 	%r368, %r367, 2;
	mov.u32 	%r369, sram;
	add.s32 	%r370, %r369, %r368;
	st.shared.f32 	[%r370], %f700;
	ld.global.f32 	%f701, [%rd32+4];
	st.shared.f32 	[%r370+4], %f701;
	ld.global.f32 	%f702, [%rd32+8];
	st.shared.f32 	[%r370+8], %f702;
	ld.global.f32 	%f703, [%rd32+12];
	st.shared.f32 	[%r370+12], %f703;
	ld.global.f32 	%f704, [%rd32+16];
	st.shared.f32 	[%r370+16], %f704;
	ld.global.f32 	%f705, [%rd32+20];
	st.shared.f32 	[%r370+20], %f705;
	ld.global.f32 	%f706, [%rd32+24];
	st.shared.f32 	[%r370+24], %f706;
	ld.global.f32 	%f707, [%rd32+28];
	st.shared.f32 	[%r370+28], %f707;
	ld.global.f32 	%f708, [%rd32+32];
	st.shared.f32 	[%r370+32], %f708;
	ld.global.f32 	%f709, [%rd32+36];
	st.shared.f32 	[%r370+36], %f709;
	ld.global.f32 	%f710, [%rd32+40];
	st.shared.f32 	[%r370+40], %f710;
	ld.global.f32 	%f711, [%rd32+44];
	st.shared.f32 	[%r370+44], %f711;
	ld.global.f32 	%f712, [%rd32+48];
	st.shared.f32 	[%r370+48], %f712;
	ld.global.f32 	%f713, [%rd32+52];
	st.shared.f32 	[%r370+52], %f713;
	ld.global.f32 	%f714, [%rd32+56];
	st.shared.f32 	[%r370+56], %f714;
	ld.global.f32 	%f715, [%rd32+60];
	st.shared.f32 	[%r370+60], %f715;
	add.s32 	%r1604, %r1604, 16;
	setp.eq.s32 	%p4, %r1604, %r1608;
	@%p4 bra 	$L__BB0_5;
	bra.uni 	$L__BB0_4;
$L__BB0_5:
	setp.eq.s32 	%p5, %r7, 0;
	@%p5 bra 	$L__BB0_25;
	and.b32  	%r24, %r359, 7;
	setp.lt.u32 	%p6, %r7, 8;
	@%p6 bra 	$L__BB0_8;
	add.s32 	%r371, %r1608, %r5;
	mul.wide.s32 	%rd33, %r371, 4;
	add.s64 	%rd34, %rd3, %rd33;
	ld.global.f32 	%f716, [%rd34];
	add.s32 	%r372, %r1608, %r6;
	shl.b32 	%r373, %r372, 2;
	mov.u32 	%r374, sram;
	add.s32 	%r375, %r374, %r373;
	st.shared.f32 	[%r375], %f716;
	ld.global.f32 	%f717, [%rd34+4];
	st.shared.f32 	[%r375+4], %f717;
	ld.global.f32 	%f718, [%rd34+8];
	st.shared.f32 	[%r375+8], %f718;
	ld.global.f32 	%f719, [%rd34+12];
	st.shared.f32 	[%r375+12], %f719;
	ld.global.f32 	%f720, [%rd34+16];
	st.shared.f32 	[%r375+16], %f720;
	ld.global.f32 	%f721, [%rd34+20];
	st.shared.f32 	[%r375+20], %f721;
	ld.global.f32 	%f722, [%rd34+24];
	st.shared.f32 	[%r375+24], %f722;
	ld.global.f32 	%f723, [%rd34+28];
	st.shared.f32 	[%r375+28], %f723;
	add.s32 	%r1608, %r1608, 8;
$L__BB0_8:
	setp.eq.s32 	%p7, %r24, 0;
	@%p7 bra 	$L__BB0_25;
	setp.lt.u32 	%p8, %r24, 4;
	@%p8 bra 	$L__BB0_11;
	add.s32 	%r376, %r1608, %r5;
	mul.wide.s32 	%rd35, %r376, 4;
	add.s64 	%rd36, %rd3, %rd35;
	ld.global.f32 	%f724, [%rd36];
	add.s32 	%r377, %r1608, %r6;
	shl.b32 	%r378, %r377, 2;
	mov.u32 	%r379, sram;
	add.s32 	%r380, %r379, %r378;
	st.shared.f32 	[%r380], %f724;
	ld.global.f32 	%f725, [%rd36+4];
	st.shared.f32 	[%r380+4], %f725;
	ld.global.f32 	%f726, [%rd36+8];
	st.shared.f32 	[%r380+8], %f726;
	ld.global.f32 	%f727, [%rd36+12];
	st.shared.f32 	[%r380+12], %f727;
	add.s32 	%r1608, %r1608, 4;
$L__BB0_11:
	mov.b32 	%r1612, 0;
	mov.u32 	%r385, sram;
$L__BB0_12:
	.pragma "nounroll";
	add.s32 	%r382, %r1608, %r5;
	mul.wide.s32 	%rd37, %r382, 4;
	add.s64 	%rd38, %rd3, %rd37;
	ld.global.f32 	%f728, [%rd38];
	add.s32 	%r383, %r1608, %r6;
	shl.b32 	%r384, %r383, 2;
	add.s32 	%r386, %r385, %r384;
	st.shared.f32 	[%r386], %f728;
	add.s32 	%r1608, %r1608, 1;
	add.s32 	%r1612, %r1612, 1;
	setp.ne.s32 	%p9, %r1612, %r4;
	@%p9 bra 	$L__BB0_12;
	bra.uni 	$L__BB0_25;
$L__BB0_13:
	shr.s32 	%r9, %r359, 2;
	setp.lt.s32 	%p10, %r9, 1;
	@%p10 bra 	$L__BB0_25;
	mul.lo.s32 	%r10, %r9, %r1;
	mul.lo.s32 	%r11, %r9, %r2;
	and.b32  	%r12, %r9, 7;
	setp.lt.u32 	%p11, %r9, 8;
	mov.b32 	%r1606, 0;
	@%p11 bra 	$L__BB0_17;
	and.b32  	%r1606, %r9, 2147483640;
	mov.b32 	%r1603, 0;
$L__BB0_16:
	.pragma "nounroll";
	add.s32 	%r389, %r1603, %r10;
	shl.b32 	%r390, %r389, 4;
	mov.u32 	%r391, sram;
	add.s32 	%r392, %r391, %r390;
	add.s32 	%r393, %r1603, %r11;
	mul.wide.s32 	%rd39, %r393, 16;
	add.s64 	%rd40, %rd3, %rd39;
	ld.global.v4.f32 	{%f729, %f730, %f731, %f732}, [%rd40];
	st.shared.v4.f32 	[%r392], {%f729, %f730, %f731, %f732};
	ld.global.v4.f32 	{%f733, %f734, %f735, %f736}, [%rd40+16];
	st.shared.v4.f32 	[%r392+16], {%f733, %f734, %f735, %f736};
	ld.global.v4.f32 	{%f737, %f738, %f739, %f740}, [%rd40+32];
	st.shared.v4.f32 	[%r392+32], {%f737, %f738, %f739, %f740};
	ld.global.v4.f32 	{%f741, %f742, %f743, %f744}, [%rd40+48];
	st.shared.v4.f32 	[%r392+48], {%f741, %f742, %f743, %f744};
	ld.global.v4.f32 	{%f745, %f746, %f747, %f748}, [%rd40+64];
	st.shared.v4.f32 	[%r392+64], {%f745, %f746, %f747, %f748};
	ld.global.v4.f32 	{%f749, %f750, %f751, %f752}, [%rd40+80];
	st.shared.v4.f32 	[%r392+80], {%f749, %f750, %f751, %f752};
	ld.global.v4.f32 	{%f753, %f754, %f755, %f756}, [%rd40+96];
	st.shared.v4.f32 	[%r392+96], {%f753, %f754, %f755, %f756};
	ld.global.v4.f32 	{%f757, %f758, %f759, %f760}, [%rd40+112];
	st.shared.v4.f32 	[%r392+112], {%f757, %f758, %f759, %f760};
	add.s32 	%r1603, %r1603, 8;
	setp.eq.s32 	%p12, %r1603, %r1606;
	@%p12 bra 	$L__BB0_17;
	bra.uni 	$L__BB0_16;
$L__BB0_17:
	setp.eq.s32 	%p13, %r12, 0;
	@%p13 bra 	$L__BB0_25;
	setp.lt.u32 	%p14, %r12, 4;
	@%p14 bra 	$L__BB0_20;
	add.s32 	%r394, %r1606, %r10;
	shl.b32 	%r395, %r394, 4;
	mov.u32 	%r396, sram;
	add.s32 	%r397, %r396, %r395;
	add.s32 	%r398, %r1606, %r11;
	mul.wide.s32 	%rd41, %r398, 16;
	add.s64 	%rd42, %rd3, %rd41;
	ld.global.v4.f32 	{%f761, %f762, %f763, %f764}, [%rd42];
	st.shared.v4.f32 	[%r397], {%f761, %f762, %f763, %f764};
	ld.global.v4.f32 	{%f765, %f766, %f767, %f768}, [%rd42+16];
	st.shared.v4.f32 	[%r397+16], {%f765, %f766, %f767, %f768};
	ld.global.v4.f32 	{%f769, %f770, %f771, %f772}, [%rd42+32];
	st.shared.v4.f32 	[%r397+32], {%f769, %f770, %f771, %f772};
	ld.global.v4.f32 	{%f773, %f774, %f775, %f776}, [%rd42+48];
	st.shared.v4.f32 	[%r397+48], {%f773, %f774, %f775, %f776};
	add.s32 	%r1606, %r1606, 4;
$L__BB0_20:
	and.b32  	%r399, %r9, 3;
	setp.eq.s32 	%p15, %r399, 0;
	@%p15 bra 	$L__BB0_25;
	setp.eq.s32 	%p16, %r399, 1;
	@%p16 bra 	$L__BB0_23;
	add.s32 	%r400, %r1606, %r10;
	shl.b32 	%r401, %r400, 4;
	mov.u32 	%r402, sram;
	add.s32 	%r403, %r402, %r401;
	add.s32 	%r404, %r1606, %r11;
	mul.wide.s32 	%rd43, %r404, 16;
	add.s64 	%rd44, %rd3, %rd43;
	ld.global.v4.f32 	{%f777, %f778, %f779, %f780}, [%rd44];
	st.shared.v4.f32 	[%r403], {%f777, %f778, %f779, %f780};
	ld.global.v4.f32 	{%f781, %f782, %f783, %f784}, [%rd44+16];
	st.shared.v4.f32 	[%r403+16], {%f781, %f782, %f783, %f784};
	add.s32 	%r1606, %r1606, 2;
$L__BB0_23:
	and.b32  	%r405, %r359, 4;
	setp.eq.s32 	%p17, %r405, 0;
	@%p17 bra 	$L__BB0_25;
	add.s32 	%r406, %r1606, %r10;
	shl.b32 	%r407, %r406, 4;
	mov.u32 	%r408, sram;
	add.s32 	%r409, %r408, %r407;
	add.s32 	%r410, %r1606, %r11;
	mul.wide.s32 	%rd45, %r410, 16;
	add.s64 	%rd46, %rd3, %rd45;
	ld.global.v4.f32 	{%f785, %f786, %f787, %f788}, [%rd46];
	st.shared.v4.f32 	[%r409], {%f785, %f786, %f787, %f788};
$L__BB0_25:
	ld.param.u32 	%r1601, [_Z15flash_attentionPKfS0_S0_Pfiiiiif_param_8];
	bar.sync 	0;
	mov.f32 	%f3270, 0f00000000;
	st.local.v4.f32 	[%rd4], {%f3270, %f3270, %f3270, %f3270};
	st.local.v4.f32 	[%rd4+16], {%f3270, %f3270, %f3270, %f3270};
	st.local.v4.f32 	[%rd4+32], {%f3270, %f3270, %f3270, %f3270};
	st.local.v4.f32 	[%rd4+48], {%f3270, %f3270, %f3270, %f3270};
	st.local.v4.f32 	[%rd4+64], {%f3270, %f3270, %f3270, %f3270};
	st.local.v4.f32 	[%rd4+80], {%f3270, %f3270, %f3270, %f3270};
	st.local.v4.f32 	[%rd4+96], {%f3270, %f3270, %f3270, %f3270};
	st.local.v4.f32 	[%rd4+112], {%f3270, %f3270, %f3270, %f3270};
	st.local.v4.f32 	[%rd4+128], {%f3270, %f3270, %f3270, %f3270};
	st.local.v4.f32 	[%rd4+144], {%f3270, %f3270, %f3270, %f3270};
	st.local.v4.f32 	[%rd4+160], {%f3270, %f3270, %f3270, %f3270};
	st.local.v4.f32 	[%rd4+176], {%f3270, %f3270, %f3270, %f3270};
	st.local.v4.f32 	[%rd4+192], {%f3270, %f3270, %f3270, %f3270};
	st.local.v4.f32 	[%rd4+208], {%f3270, %f3270, %f3270, %f3270};
	st.local.v4.f32 	[%rd4+224], {%f3270, %f3270, %f3270, %f3270};
	st.local.v4.f32 	[%rd4+240], {%f3270, %f3270, %f3270, %f3270};
	st.local.v4.f32 	[%rd4+256], {%f3270, %f3270, %f3270, %f3270};
	st.local.v4.f32 	[%rd4+272], {%f3270, %f3270, %f3270, %f3270};
	st.local.v4.f32 	[%rd4+288], {%f3270, %f3270, %f3270, %f3270};
	st.local.v4.f32 	[%rd4+304], {%f3270, %f3270, %f3270, %f3270};
	st.local.v4.f32 	[%rd4+320], {%f3270, %f3270, %f3270, %f3270};
	st.local.v4.f32 	[%rd4+336], {%f3270, %f3270, %f3270, %f3270};
	st.local.v4.f32 	[%rd4+352], {%f3270, %f3270, %f3270, %f3270};
	st.local.v4.f32 	[%rd4+368], {%f3270, %f3270, %f3270, %f3270};
	st.local.v4.f32 	[%rd4+384], {%f3270, %f3270, %f3270, %f3270};
	st.local.v4.f32 	[%rd4+400], {%f3270, %f3270, %f3270, %f3270};
	st.local.v4.f32 	[%rd4+416], {%f3270, %f3270, %f3270, %f3270};
	st.local.v4.f32 	[%rd4+432], {%f3270, %f3270, %f3270, %f3270};
	st.local.v4.f32 	[%rd4+448], {%f3270, %f3270, %f3270, %f3270};
	st.local.v4.f32 	[%rd4+464], {%f3270, %f3270, %f3270, %f3270};
	st.local.v4.f32 	[%rd4+480], {%f3270, %f3270, %f3270, %f3270};
	st.local.v4.f32 	[%rd4+496], {%f3270, %f3270, %f3270, %f3270};
	setp.lt.s32 	%p18, %r1601, 1;
	@%p18 bra 	$L__BB0_696;
	mov.u32 	%r412, sram;
	add.s32 	%r33, %r412, %r3;
	add.s32 	%r34, %r33, %r3;
	mul.lo.s32 	%r35, %r359, %r1;
	shr.s32 	%r413, %r359, 2;
	mul.lo.s32 	%r36, %r413, %r1;
	cvt.rn.f32.s32 	%f1, %r358;
	add.s32 	%r37, %r359, -1;
	and.b32  	%r38, %r359, 7;
	add.s32 	%r39, %r38, -1;
	add.s32 	%r40, %r4, -1;
	and.b32  	%r41, %r359, 15;
	and.b32  	%r42, %r359, 2147483640;
	and.b32  	%r43, %r359, 1;
	mul.f32 	%f2, %f699, 0f00000000;
	max.f32 	%f3, %f2, 0fF149F2CA;
	shl.b32 	%r44, %r359, 1;
	mul.lo.s32 	%r45, %r359, 3;
	shl.b32 	%r46, %r359, 2;
	mul.lo.s32 	%r47, %r359, 5;
	mul.lo.s32 	%r48, %r359, 6;
	mul.lo.s32 	%r49, %r359, 7;
	shl.b32 	%r50, %r359, 3;
	mul.lo.s32 	%r51, %r359, 9;
	mul.lo.s32 	%r52, %r359, 10;
	mul.lo.s32 	%r53, %r359, 12;
	and.b32  	%r54, %r359, 2147483632;
	mov.f32 	%f2835, 0fF149F2CA;
	mov.f32 	%f3270, 0f00000000;
	mov.b32 	%r1613, 0;
$L__BB0_27:
	setp.eq.s32 	%p19, %r4, 0;
	@%p19 bra 	$L__BB0_99;
	setp.lt.s32 	%p20, %r359, 1;
	@%p20 bra 	$L__BB0_128;
	setp.lt.u32 	%p21, %r37, 7;
	shl.b32 	%r415, %r1613, 5;
	add.s32 	%r56, %r415, %r1;
	mul.lo.s32 	%r57, %r56, %r359;
	mov.b32 	%r1623, 0;
	@%p21 bra 	$L__BB0_64;
	shl.b32 	%r416, %r1, 2;
	add.s32 	%r417, %r416, 128;
	mov.u32 	%r418, sram;
	mad.lo.s32 	%r419, %r359, %r417, %r418;
	add.s32 	%r1617, %r419, 16;
	add.s32 	%r420, %r416, 256;
	mad.lo.s32 	%r421, %r359, %r420, %r418;
	add.s32 	%r1616, %r421, 16;
	and.b32  	%r422, %r359, 2147483640;
	neg.s32 	%r1615, %r422;
	mul.wide.s32 	%rd138, %r57, 4;
	mov.u32 	%r1618, %r57;
$L__BB0_31:
	.pragma "nounroll";
	setp.ge.s32 	%p22, %r56, %r358;
	mul.wide.s32 	%rd10, %r1618, 4;
	mov.f32 	%f2836, 0f00000000;
	@%p22 bra 	$L__BB0_33;
	add.s64 	%rd47, %rd2, %rd10;
	ld.global.f32 	%f2836, [%rd47];
$L__BB0_33:
	st.shared.f32 	[%r1617+-16], %f2836;
	mov.f32 	%f2837, 0f00000000;
	@%p22 bra 	$L__BB0_35;
	add.s64 	%rd48, %rd1, %rd10;
	ld.global.f32 	%f2837, [%rd48];
$L__BB0_35:
	st.shared.f32 	[%r1616+-16], %f2837;
	mov.f32 	%f2838, 0f00000000;
	@%p22 bra 	$L__BB0_37;
	add.s64 	%rd49, %rd2, %rd138;
	ld.global.f32 	%f2838, [%rd49+4];
$L__BB0_37:
	st.shared.f32 	[%r1617+-12], %f2838;
	mov.f32 	%f2839, 0f00000000;
	@%p22 bra 	$L__BB0_39;
	add.s64 	%rd50, %rd1, %rd138;
	ld.global.f32 	%f2839, [%rd50+4];
$L__BB0_39:
	st.shared.f32 	[%r1616+-12], %f2839;
	mov.f32 	%f2840, 0f00000000;
	@%p22 bra 	$L__BB0_41;
	add.s64 	%rd51, %rd2, %rd138;
	ld.global.f32 	%f2840, [%rd51+8];
$L__BB0_41:
	st.shared.f32 	[%r1617+-8], %f2840;
	mov.f32 	%f2841, 0f00000000;
	@%p22 bra 	$L__BB0_43;
	add.s64 	%rd52, %rd1, %rd138;
	ld.global.f32 	%f2841, [%rd52+8];
$L__BB0_43:
	st.shared.f32 	[%r1616+-8], %f2841;
	mov.f32 	%f2842, 0f00000000;
	@%p22 bra 	$L__BB0_45;
	add.s64 	%rd53, %rd2, %rd138;
	ld.global.f32 	%f2842, [%rd53+12];
$L__BB0_45:
	st.shared.f32 	[%r1617+-4], %f2842;
	mov.f32 	%f2843, 0f00000000;
	@%p22 bra 	$L__BB0_47;
	add.s64 	%rd54, %rd1, %rd138;
	ld.global.f32 	%f2843, [%rd54+12];
$L__BB0_47:
	st.shared.f32 	[%r1616+-4], %f2843;
	mov.f32 	%f2844, 0f00000000;
	@%p22 bra 	$L__BB0_49;
	add.s64 	%rd55, %rd2, %rd138;
	ld.global.f32 	%f2844, [%rd55+16];
$L__BB0_49:
	st.shared.f32 	[%r1617], %f2844;
	mov.f32 	%f2845, 0f00000000;
	@%p22 bra 	$L__BB0_51;
	add.s64 	%rd56, %rd1, %rd138;
	ld.global.f32 	%f2845, [%rd56+16];
$L__BB0_51:
	st.shared.f32 	[%r1616], %f2845;
	mov.f32 	%f2846, 0f00000000;
	@%p22 bra 	$L__BB0_53;
	add.s64 	%rd57, %rd2, %rd138;
	ld.global.f32 	%f2846, [%rd57+20];
$L__BB0_53:
	st.shared.f32 	[%r1617+4], %f2846;
	mov.f32 	%f2847, 0f00000000;
	@%p22 bra 	$L__BB0_55;
	add.s64 	%rd58, %rd1, %rd138;
	ld.global.f32 	%f2847, [%rd58+20];
$L__BB0_55:
	st.shared.f32 	[%r1616+4], %f2847;
	mov.f32 	%f2848, 0f00000000;
	@%p22 bra 	$L__BB0_57;
	add.s64 	%rd59, %rd2, %rd138;
	ld.global.f32 	%f2848, [%rd59+24];
$L__BB0_57:
	st.shared.f32 	[%r1617+8], %f2848;
	mov.f32 	%f2849, 0f00000000;
	@%p22 bra 	$L__BB0_59;
	add.s64 	%rd60, %rd1, %rd138;
	ld.global.f32 	%f2849, [%rd60+24];
$L__BB0_59:
	st.shared.f32 	[%r1616+8], %f2849;
	mov.f32 	%f2850, 0f00000000;
	@%p22 bra 	$L__BB0_61;
	add.s64 	%rd61, %rd2, %rd138;
	ld.global.f32 	%f2850, [%rd61+28];
$L__BB0_61:
	st.shared.f32 	[%r1617+12], %f2850;
	mov.f32 	%f2851, 0f00000000;
	@%p22 bra 	$L__BB0_63;
	add.s64 	%rd62, %rd1, %rd138;
	ld.global.f32 	%f2851, [%rd62+28];
$L__BB0_63:
	st.shared.f32 	[%r1616+12], %f2851;
	add.s32 	%r1618, %r1618, 8;
	add.s32 	%r1617, %r1617, 32;
	add.s32 	%r1616, %r1616, 32;
	add.s64 	%rd138, %rd138, 32;
	add.s32 	%r1615, %r1615, 8;
	setp.eq.s32 	%p38, %r1615, 0;
	mov.u32 	%r1623, %r42;
	@%p38 bra 	$L__BB0_64;
	bra.uni 	$L__BB0_31;
$L__BB0_64:
	setp.eq.s32 	%p39, %r38, 0;
	@%p39 bra 	$L__BB0_128;
	setp.lt.u32 	%p40, %r39, 3;
	@%p40 bra 	$L__BB0_83;
	setp.ge.s32 	%p41, %r56, %r358;
	mov.f32 	%f2852, 0f00000000;
	@%p41 bra 	$L__BB0_68;
	add.s32 	%r423, %r1623, %r57;
	mul.wide.s32 	%rd63, %r423, 4;
	add.s64 	%rd64, %rd2, %rd63;
	ld.global.f32 	%f2852, [%rd64];
$L__BB0_68:
	setp.ge.s32 	%p42, %r56, %r358;
	add.s32 	%r424, %r1623, %r35;
	shl.b32 	%r425, %r424, 2;
	add.s32 	%r79, %r33, %r425;
	st.shared.f32 	[%r79], %f2852;
	mov.f32 	%f2853, 0f00000000;
	@%p42 bra 	$L__BB0_70;
	add.s32 	%r426, %r1623, %r57;
	mul.wide.s32 	%rd65, %r426, 4;
	add.s64 	%rd66, %rd1, %rd65;
	ld.global.f32 	%f2853, [%rd66];
$L__BB0_70:
	setp.ge.s32 	%p43, %r56, %r358;
	add.s32 	%r80, %r79, %r3;
	st.shared.f32 	[%r80], %f2853;
	cvt.s64.s32 	%rd67, %r57;
	cvt.u64.u32 	%rd68, %r1623;
	add.s64 	%rd12, %rd68, %rd67;
	shl.b64 	%rd69, %rd12, 2;
	add.s64 	%rd13, %rd2, %rd69;
	mov.f32 	%f2854, 0f00000000;
	@%p43 bra 	$L__BB0_72;
	ld.global.f32 	%f2854, [%rd13+4];
$L__BB0_72:
	st.shared.f32 	[%r79+4], %f2854;
	add.s64 	%rd14, %rd1, %rd69;
	mov.f32 	%f2855, 0f00000000;
	@%p43 bra 	$L__BB0_74;
	ld.global.f32 	%f2855, [%rd14+4];
$L__BB0_74:
	st.shared.f32 	[%r80+4], %f2855;
	mov.f32 	%f2856, 0f00000000;
	@%p43 bra 	$L__BB0_76;
	ld.global.f32 	%f2856, [%rd13+8];
$L__BB0_76:
	st.shared.f32 	[%r79+8], %f2856;
	mov.f32 	%f2857, 0f00000000;
	@%p43 bra 	$L__BB0_78;
	ld.global.f32 	%f2857, [%rd14+8];
$L__BB0_78:
	st.shared.f32 	[%r80+8], %f2857;
	mov.f32 	%f2858, 0f00000000;
	@%p43 bra 	$L__BB0_80;
	ld.global.f32 	%f2858, [%rd13+12];
$L__BB0_80:
	setp.ge.s32 	%p48, %r56, %r358;
	st.shared.f32 	[%r79+12], %f2858;
	mov.f32 	%f2859, 0f00000000;
	@%p48 bra 	$L__BB0_82;
	ld.global.f32 	%f2859, [%rd14+12];
$L__BB0_82:
	st.shared.f32 	[%r80+12], %f2859;
	add.s32 	%r1623, %r1623, 4;
$L__BB0_83:
	setp.eq.s32 	%p49, %r40, 0;
	@%p49 bra 	$L__BB0_93;
	setp.ge.s32 	%p50, %r56, %r358;
	mov.f32 	%f2860, 0f00000000;
	@%p50 bra 	$L__BB0_86;
	add.s32 	%r427, %r1623, %r57;
	mul.wide.s32 	%rd71, %r427, 4;
	add.s64 	%rd72, %rd2, %rd71;
	ld.global.f32 	%f2860, [%rd72];
$L__BB0_86:
	setp.ge.s32 	%p51, %r56, %r358;
	add.s32 	%r428, %r1623, %r35;
	shl.b32 	%r429, %r428, 2;
	add.s32 	%r83, %r33, %r429;
	st.shared.f32 	[%r83], %f2860;
	mov.f32 	%f2861, 0f00000000;
	@%p51 bra 	$L__BB0_88;
	add.s32 	%r430, %r1623, %r57;
	mul.wide.s32 	%rd73, %r430, 4;
	add.s64 	%rd74, %rd1, %rd73;
	ld.global.f32 	%f2861, [%rd74];
$L__BB0_88:
	setp.ge.s32 	%p52, %r56, %r358;
	add.s32 	%r84, %r83, %r3;
	st.shared.f32 	[%r84], %f2861;
	mov.f32 	%f2862, 0f00000000;
	@%p52 bra 	$L__BB0_90;
	cvt.s64.s32 	%rd75, %r57;
	cvt.u64.u32 	%rd76, %r1623;
	add.s64 	%rd77, %rd76, %rd75;
	shl.b64 	%rd78, %rd77, 2;
	add.s64 	%rd79, %rd2, %rd78;
	ld.global.f32 	%f2862, [%rd79+4];
$L__BB0_90:
	setp.ge.s32 	%p53, %r56, %r358;
	st.shared.f32 	[%r83+4], %f2862;
	mov.f32 	%f2863, 0f00000000;
	@%p53 bra 	$L__BB0_92;
	cvt.s64.s32 	%rd80, %r57;
	cvt.u64.u32 	%rd81, %r1623;
	add.s64 	%rd82, %rd81, %rd80;
	shl.b64 	%rd83, %rd82, 2;
	add.s64 	%rd84, %rd1, %rd83;
	ld.global.f32 	%f2863, [%rd84+4];
$L__BB0_92:
	st.shared.f32 	[%r84+4], %f2863;
	add.s32 	%r1623, %r1623, 2;
$L__BB0_93:
	setp.eq.s32 	%p54, %r43, 0;
	@%p54 bra 	$L__BB0_128;
	setp.ge.s32 	%p55, %r56, %r358;
	mov.f32 	%f2864, 0f00000000;
	@%p55 bra 	$L__BB0_96;
	add.s32 	%r431, %r1623, %r57;
	mul.wide.s32 	%rd85, %r431, 4;
	add.s64 	%rd86, %rd2, %rd85;
	ld.global.f32 	%f2864, [%rd86];
$L__BB0_96:
	setp.ge.s32 	%p56, %r56, %r358;
	add.s32 	%r432, %r1623, %r35;
	shl.b32 	%r433, %r432, 2;
	add.s32 	%r87, %r33, %r433;
	st.shared.f32 	[%r87], %f2864;
	mov.f32 	%f2865, 0f00000000;
	@%p56 bra 	$L__BB0_98;
	add.s32 	%r434, %r1623, %r57;
	mul.wide.s32 	%rd87, %r434, 4;
	add.s64 	%rd88, %rd1, %rd87;
	ld.global.f32 	%f2865, [%rd88];
$L__BB0_98:
	add.s32 	%r435, %r87, %r3;
	st.shared.f32 	[%r435], %f2865;
	bra.uni 	$L__BB0_128;
$L__BB0_99:
	shr.s32 	%r61, %r359, 2;
	setp.lt.s32 	%p57, %r61, 1;
	@%p57 bra 	$L__BB0_128;
	setp.lt.u32 	%p58, %r61, 4;
	shl.b32 	%r437, %r1613, 5;
	add.s32 	%r62, %r437, %r1;
	mul.lo.s32 	%r63, %r62, %r61;
	mov.b32 	%r1620, 0;
	@%p58 bra 	$L__BB0_115;
	mov.b32 	%r1614, 0;
	cvt.s64.s32 	%rd92, %r63;
$L__BB0_102:
	.pragma "nounroll";
	setp.ge.s32 	%p59, %r62, %r358;
	@%p59 bra 	$L__BB0_104;
	add.s32 	%r443, %r1614, %r36;
	shl.b32 	%r444, %r443, 4;
	add.s32 	%r445, %r33, %r444;
	add.s32 	%r446, %r1614, %r63;
	mul.wide.s32 	%rd89, %r446, 16;
	add.s64 	%rd90, %rd2, %rd89;
	ld.global.v4.f32 	{%f823, %f824, %f825, %f826}, [%rd90];
	st.shared.v4.f32 	[%r445], {%f823, %f824, %f825, %f826};
	add.s32 	%r447, %r445, %r3;
	add.s64 	%rd91, %rd1, %rd89;
	ld.global.v4.f32 	{%f827, %f828, %f829, %f830}, [%rd91];
	st.shared.v4.f32 	[%r447], {%f827, %f828, %f829, %f830};
	bra.uni 	$L__BB0_105;
$L__BB0_104:
	add.s32 	%r439, %r1614, %r36;
	shl.b32 	%r440, %r439, 4;
	add.s32 	%r441, %r33, %r440;
	mov.f32 	%f822, 0f00000000;
	st.shared.v4.f32 	[%r441], {%f822, %f822, %f822, %f822};
	add.s32 	%r442, %r441, %r3;
	st.shared.v4.f32 	[%r442], {%f822, %f822, %f822, %f822};
$L__BB0_105:
	setp.lt.s32 	%p60, %r62, %r358;
	cvt.u64.u32 	%rd93, %r1614;
	add.s64 	%rd94, %rd93, %rd92;
	shl.b64 	%rd95, %rd94, 4;
	add.s64 	%rd7, %rd1, %rd95;
	add.s64 	%rd8, %rd2, %rd95;
	@%p60 bra 	$L__BB0_107;
	add.s32 	%r448, %r1614, %r36;
	shl.b32 	%r449, %r448, 4;
	add.s32 	%r450, %r33, %r449;
	mov.f32 	%f831, 0f00000000;
	st.shared.v4.f32 	[%r450+16], {%f831, %f831, %f831, %f831};
	add.s32 	%r451, %r450, %r3;
	st.shared.v4.f32 	[%r451+16], {%f831, %f831, %f831, %f831};
	bra.uni 	$L__BB0_108;
$L__BB0_107:
	add.s32 	%r452, %r1614, %r36;
	shl.b32 	%r453, %r452, 4;
	add.s32 	%r454, %r33, %r453;
	ld.global.v4.f32 	{%f832, %f833, %f834, %f835}, [%rd8+16];
	st.shared.v4.f32 	[%r454+16], {%f832, %f833, %f834, %f835};
	add.s32 	%r455, %r454, %r3;
	ld.global.v4.f32 	{%f836, %f837, %f838, %f839}, [%rd7+16];
	st.shared.v4.f32 	[%r455+16], {%f836, %f837, %f838, %f839};
$L__BB0_108:
	@%p60 bra 	$L__BB0_110;
	add.s32 	%r456, %r1614, %r36;
	shl.b32 	%r457, %r456, 4;
	add.s32 	%r458, %r33, %r457;
	mov.f32 	%f840, 0f00000000;
	st.shared.v4.f32 	[%r458+32], {%f840, %f840, %f840, %f840};
	add.s32 	%r459, %r458, %r3;
	st.shared.v4.f32 	[%r459+32], {%f840, %f840, %f840, %f840};
	bra.uni 	$L__BB0_111;
$L__BB0_110:
	add.s32 	%r460, %r1614, %r36;
	shl.b32 	%r461, %r460, 4;
	add.s32 	%r462, %r33, %r461;
	ld.global.v4.f32 	{%f841, %f842, %f843, %f844}, [%rd8+32];
	st.shared.v4.f32 	[%r462+32], {%f841, %f842, %f843, %f844};
	add.s32 	%r463, %r462, %r3;
	ld.global.v4.f32 	{%f845, %f846, %f847, %f848}, [%rd7+32];
	st.shared.v4.f32 	[%r463+32], {%f845, %f846, %f847, %f848};
$L__BB0_111:
	@%p60 bra 	$L__BB0_113;
	add.s32 	%r464, %r1614, %r36;
	shl.b32 	%r465, %r464, 4;
	add.s32 	%r466, %r33, %r465;
	mov.f32 	%f849, 0f00000000;
	st.shared.v4.f32 	[%r466+48], {%f849, %f849, %f849, %f849};
	add.s32 	%r467, %r466, %r3;
	st.shared.v4.f32 	[%r467+48], {%f849, %f849, %f849, %f849};
	bra.uni 	$L__BB0_114;
$L__BB0_113:
	add.s32 	%r468, %r1614, %r36;
	shl.b32 	%r469, %r468, 4;
	add.s32 	%r470, %r33, %r469;
	ld.global.v4.f32 	{%f850, %f851, %f852, %f853}, [%rd8+48];
	st.shared.v4.f32 	[%r470+48], {%f850, %f851, %f852, %f853};
	add.s32 	%r471, %r470, %r3;
	ld.global.v4.f32 	{%f854, %f855, %f856, %f857}, [%rd7+48];
	st.shared.v4.f32 	[%r471+48], {%f854, %f855, %f856, %f857};
$L__BB0_114:
	add.s32 	%r1614, %r1614, 4;
	and.b32  	%r1620, %r61, 2147483644;
	setp.eq.s32 	%p63, %r1614, %r1620;
	@%p63 bra 	$L__BB0_115;
	bra.uni 	$L__BB0_102;
$L__BB0_115:
	and.b32  	%r473, %r359, 12;
	setp.eq.s32 	%p64, %r473, 0;
	@%p64 bra 	$L__BB0_128;
	setp.eq.s32 	%p65, %r473, 4;
	@%p65 bra 	$L__BB0_124;
	setp.lt.s32 	%p66, %r62, %r358;
	@%p66 bra 	$L__BB0_119;
	add.s32 	%r474, %r1620, %r36;
	shl.b32 	%r475, %r474, 4;
	add.s32 	%r476, %r33, %r475;
	mov.f32 	%f858, 0f00000000;
	st.shared.v4.f32 	[%r476], {%f858, %f858, %f858, %f858};
	add.s32 	%r477, %r476, %r3;
	st.shared.v4.f32 	[%r477], {%f858, %f858, %f858, %f858};
	bra.uni 	$L__BB0_120;
$L__BB0_119:
	add.s32 	%r478, %r1620, %r36;
	shl.b32 	%r479, %r478, 4;
	add.s32 	%r480, %r33, %r479;
	add.s32 	%r481, %r1620, %r63;
	mul.wide.s32 	%rd96, %r481, 16;
	add.s64 	%rd97, %rd2, %rd96;
	ld.global.v4.f32 	{%f859, %f860, %f861, %f862}, [%rd97];
	st.shared.v4.f32 	[%r480], {%f859, %f860, %f861, %f862};
	add.s32 	%r482, %r480, %r3;
	add.s64 	%rd98, %rd1, %rd96;
	ld.global.v4.f32 	{%f863, %f864, %f865, %f866}, [%rd98];
	st.shared.v4.f32 	[%r482], {%f863, %f864, %f865, %f866};
$L__BB0_120:
	setp.lt.s32 	%p67, %r62, %r358;
	@%p67 bra 	$L__BB0_122;
	add.s32 	%r483, %r1620, %r36;
	shl.b32 	%r484, %r483, 4;
	add.s32 	%r485, %r33, %r484;
	mov.f32 	%f867, 0f00000000;
	st.shared.v4.f32 	[%r485+16], {%f867, %f867, %f867, %f867};
	add.s32 	%r486, %r485, %r3;
	st.shared.v4.f32 	[%r486+16], {%f867, %f867, %f867, %f867};
	bra.uni 	$L__BB0_123;
$L__BB0_122:
	add.s32 	%r487, %r1620, %r36;
	shl.b32 	%r488, %r487, 4;
	add.s32 	%r489, %r33, %r488;
	cvt.s64.s32 	%rd99, %r63;
	cvt.u64.u32 	%rd100, %r1620;
	add.s64 	%rd101, %rd100, %rd99;
	shl.b64 	%rd102, %rd101, 4;
	add.s64 	%rd103, %rd2, %rd102;
	ld.global.v4.f32 	{%f868, %f869, %f870, %f871}, [%rd103+16];
	st.shared.v4.f32 	[%r489+16], {%f868, %f869, %f870, %f871};
	add.s32 	%r490, %r489, %r3;
	add.s64 	%rd104, %rd1, %rd102;
	ld.global.v4.f32 	{%f872, %f873, %f874, %f875}, [%rd104+16];
	st.shared.v4.f32 	[%r490+16], {%f872, %f873, %f874, %f875};
$L__BB0_123:
	add.s32 	%r1620, %r1620, 2;
$L__BB0_124:
	and.b32  	%r491, %r359, 4;
	setp.eq.s32 	%p68, %r491, 0;
	@%p68 bra 	$L__BB0_128;
	setp.lt.s32 	%p69, %r62, %r358;
	@%p69 bra 	$L__BB0_127;
	add.s32 	%r492, %r1620, %r36;
	shl.b32 	%r493, %r492, 4;
	add.s32 	%r494, %r33, %r493;
	mov.f32 	%f876, 0f00000000;
	st.shared.v4.f32 	[%r494], {%f876, %f876, %f876, %f876};
	add.s32 	%r495, %r494, %r3;
	st.shared.v4.f32 	[%r495], {%f876, %f876, %f876, %f876};
	bra.uni 	$L__BB0_128;
$L__BB0_127:
	add.s32 	%r496, %r1620, %r36;
	shl.b32 	%r497, %r496, 4;
	add.s32 	%r498, %r33, %r497;
	add.s32 	%r499, %r1620, %r63;
	mul.wide.s32 	%rd105, %r499, 16;
	add.s64 	%rd106, %rd2, %rd105;
	ld.global.v4.f32 	{%f877, %f878, %f879, %f880}, [%rd106];
	st.shared.v4.f32 	[%r498], {%f877, %f878, %f879, %f880};
	add.s32 	%r500, %r498, %r3;
	add.s64 	%rd107, %rd1, %rd105;
	ld.global.v4.f32 	{%f881, %f882, %f883, %f884}, [%rd107];
	st.shared.v4.f32 	[%r500], {%f881, %f882, %f883, %f884};
$L__BB0_128:
	setp.lt.s32 	%p70, %r359, 1;
	bar.sync 	0;
	shl.b32 	%r88, %r1613, 5;
	@%p70 bra 	$L__BB0_574;
	cvt.rn.f32.u32 	%f948, %r88;
	setp.lt.f32 	%p103, %f948, %f1;
	mov.f32 	%f2867, 0fF149F2CA;
	mov.f32 	%f2877, %f2867;
	@%p103 bra 	$L__BB0_562;
$L__BB0_130:
	st.local.f32 	[%rd5], %f2867;
	add.s32 	%r588, %r88, 1;
	cvt.rn.f32.u32 	%f995, %r588;
	setp.lt.f32 	%p111, %f995, %f1;
	@%p111 bra 	$L__BB0_132;
	mov.b32 	%r589, -246811958;
	st.local.u32 	[%rd5+4], %r589;
	bra.uni 	$L__BB0_144;
$L__BB0_132:
	setp.lt.u32 	%p112, %r37, 7;
	mov.f32 	%f2876, 0f00000000;
	mov.b32 	%r1627, 0;
	@%p112 bra 	$L__BB0_135;
	mov.f32 	%f2876, 0f00000000;
	mov.b32 	%r1625, 0;
$L__BB0_134:
	.pragma "nounroll";
	add.s32 	%r592, %r1625, %r35;
	shl.b32 	%r593, %r592, 2;
	mov.u32 	%r594, sram;
	add.s32 	%r595, %r594, %r593;
	ld.shared.f32 	%f999, [%r595];
	add.s32 	%r596, %r1625, %r359;
	shl.b32 	%r597, %r596, 2;
	add.s32 	%r598, %r33, %r597;
	ld.shared.f32 	%f1000, [%r598];
	fma.rn.f32 	%f1001, %f999, %f1000, %f2876;
	ld.shared.f32 	%f1002, [%r595+4];
	ld.shared.f32 	%f1003, [%r598+4];
	fma.rn.f32 	%f1004, %f1002, %f1003, %f1001;
	ld.shared.f32 	%f1005, [%r595+8];
	ld.shared.f32 	%f1006, [%r598+8];
	fma.rn.f32 	%f1007, %f1005, %f1006, %f1004;
	ld.shared.f32 	%f1008, [%r595+12];
	ld.shared.f32 	%f1009, [%r598+12];
	fma.rn.f32 	%f1010, %f1008, %f1009, %f1007;
	ld.shared.f32 	%f1011, [%r595+16];
	ld.shared.f32 	%f1012, [%r598+16];
	fma.rn.f32 	%f1013, %f1011, %f1012, %f1010;
	ld.shared.f32 	%f1014, [%r595+20];
	ld.shared.f32 	%f1015, [%r598+20];
	fma.rn.f32 	%f1016, %f1014, %f1015, %f1013;
	ld.shared.f32 	%f1017, [%r595+24];
	ld.shared.f32 	%f1018, [%r598+24];
	fma.rn.f32 	%f1019, %f1017, %f1018, %f1016;
	ld.shared.f32 	%f1020, [%r595+28];
	ld.shared.f32 	%f1021, [%r598+28];
	fma.rn.f32 	%f2876, %f1020, %f1021, %f1019;
	add.s32 	%r1625, %r1625, 8;
	setp.ne.s32 	%p113, %r1625, %r42;
	mov.u32 	%r1627, %r42;
	@%p113 bra 	$L__BB0_134;
$L__BB0_135:
	setp.eq.s32 	%p114, %r38, 0;
	@%p114 bra 	$L__BB0_143;
	setp.lt.u32 	%p115, %r39, 3;
	@%p115 bra 	$L__BB0_138;
	add.s32 	%r599, %r1627, %r35;
	shl.b32 	%r600, %r599, 2;
	mov.u32 	%r601, sram;
	add.s32 	%r602, %r601, %r600;
	ld.shared.f32 	%f1023, [%r602];
	add.s32 	%r603, %r1627, %r359;
	shl.b32 	%r604, %r603, 2;
	add.s32 	%r605, %r33, %r604;
	ld.shared.f32 	%f1024, [%r605];
	fma.rn.f32 	%f1025, %f1023, %f1024, %f2876;
	ld.shared.f32 	%f1026, [%r602+4];
	ld.shared.f32 	%f1027, [%r605+4];
	fma.rn.f32 	%f1028, %f1026, %f1027, %f1025;
	ld.shared.f32 	%f1029, [%r602+8];
	ld.shared.f32 	%f1030, [%r605+8];
	fma.rn.f32 	%f1031, %f1029, %f1030, %f1028;
	ld.shared.f32 	%f1032, [%r602+12];
	ld.shared.f32 	%f1033, [%r605+12];
	fma.rn.f32 	%f2876, %f1032, %f1033, %f1031;
	add.s32 	%r1627, %r1627, 4;
$L__BB0_138:
	setp.eq.s32 	%p116, %r4, 0;
	@%p116 bra 	$L__BB0_143;
	setp.eq.s32 	%p117, %r40, 0;
	@%p117 bra 	$L__BB0_141;
	add.s32 	%r606, %r1627, %r35;
	shl.b32 	%r607, %r606, 2;
	mov.u32 	%r608, sram;
	add.s32 	%r609, %r608, %r607;
	ld.shared.f32 	%f1035, [%r609];
	add.s32 	%r610, %r1627, %r359;
	shl.b32 	%r611, %r610, 2;
	add.s32 	%r612, %r33, %r611;
	ld.shared.f32 	%f1036, [%r612];
	fma.rn.f32 	%f1037, %f1035, %f1036, %f2876;
	ld.shared.f32 	%f1038, [%r609+4];
	ld.shared.f32 	%f1039, [%r612+4];
	fma.rn.f32 	%f2876, %f1038, %f1039, %f1037;
	add.s32 	%r1627, %r1627, 2;
$L__BB0_141:
	setp.eq.s32 	%p118, %r43, 0;
	@%p118 bra 	$L__BB0_143;
	add.s32 	%r613, %r1627, %r35;
	shl.b32 	%r614, %r613, 2;
	mov.u32 	%r615, sram;
	add.s32 	%r616, %r615, %r614;
	ld.shared.f32 	%f1040, [%r616];
	add.s32 	%r617, %r1627, %r359;
	shl.b32 	%r618, %r617, 2;
	add.s32 	%r619, %r33, %r618;
	ld.shared.f32 	%f1041, [%r619];
	fma.rn.f32 	%f2876, %f1040, %f1041, %f2876;
$L__BB0_143:
	mul.f32 	%f1042, %f699, %f2876;
	max.f32 	%f2877, %f2877, %f1042;
	st.local.f32 	[%rd5+4], %f1042;
$L__BB0_144:
	add.s32 	%r620, %r88, 2;
	cvt.rn.f32.u32 	%f1043, %r620;
	setp.lt.f32 	%p119, %f1043, %f1;
	@%p119 bra 	$L__BB0_146;
	mov.b32 	%r621, -246811958;
	st.local.u32 	[%rd5+8], %r621;
	bra.uni 	$L__BB0_158;
$L__BB0_146:
	setp.lt.u32 	%p120, %r37, 7;
	mov.f32 	%f2885, 0f00000000;
	mov.b32 	%r1631, 0;
	@%p120 bra 	$L__BB0_149;
	mov.f32 	%f2885, 0f00000000;
	mov.b32 	%r1629, 0;
$L__BB0_148:
	.pragma "nounroll";
	add.s32 	%r624, %r1629, %r35;
	shl.b32 	%r625, %r624, 2;
	mov.u32 	%r626, sram;
	add.s32 	%r627, %r626, %r625;
	ld.shared.f32 	%f1047, [%r627];
	add.s32 	%r628, %r1629, %r44;
	shl.b32 	%r629, %r628, 2;
	add.s32 	%r630, %r33, %r629;
	ld.shared.v2.f32 	{%f1048, %f1049}, [%r630];
	fma.rn.f32 	%f1050, %f1047, %f1048, %f2885;
	ld.shared.f32 	%f1051, [%r627+4];
	fma.rn.f32 	%f1052, %f1051, %f1049, %f1050;
	ld.shared.f32 	%f1053, [%r627+8];
	ld.shared.v2.f32 	{%f1054, %f1055}, [%r630+8];
	fma.rn.f32 	%f1056, %f1053, %f1054, %f1052;
	ld.shared.f32 	%f1057, [%r627+12];
	fma.rn.f32 	%f1058, %f1057, %f1055, %f1056;
	ld.shared.f32 	%f1059, [%r627+16];
	ld.shared.v2.f32 	{%f1060, %f1061}, [%r630+16];
	fma.rn.f32 	%f1062, %f1059, %f1060, %f1058;
	ld.shared.f32 	%f1063, [%r627+20];
	fma.rn.f32 	%f1064, %f1063, %f1061, %f1062;
	ld.shared.f32 	%f1065, [%r627+24];
	ld.shared.v2.f32 	{%f1066, %f1067}, [%r630+24];
	fma.rn.f32 	%f1068, %f1065, %f1066, %f1064;
	ld.shared.f32 	%f1069, [%r627+28];
	fma.rn.f32 	%f2885, %f1069, %f1067, %f1068;
	add.s32 	%r1629, %r1629, 8;
	setp.ne.s32 	%p121, %r1629, %r42;
	mov.u32 	%r1631, %r42;
	@%p121 bra 	$L__BB0_148;
$L__BB0_149:
	setp.eq.s32 	%p122, %r38, 0;
	@%p122 bra 	$L__BB0_157;
	setp.lt.u32 	%p123, %r39, 3;
	@%p123 bra 	$L__BB0_152;
	add.s32 	%r631, %r1631, %r35;
	shl.b32 	%r632, %r631, 2;
	mov.u32 	%r633, sram;
	add.s32 	%r634, %r633, %r632;
	ld.shared.f32 	%f1071, [%r634];
	add.s32 	%r635, %r1631, %r44;
	shl.b32 	%r636, %r635, 2;
	add.s32 	%r637, %r33, %r636;
	ld.shared.f32 	%f1072, [%r637];
	fma.rn.f32 	%f1073, %f1071, %f1072, %f2885;
	ld.shared.f32 	%f1074, [%r634+4];
	ld.shared.f32 	%f1075, [%r637+4];
	fma.rn.f32 	%f1076, %f1074, %f1075, %f1073;
	ld.shared.f32 	%f1077, [%r634+8];
	ld.shared.f32 	%f1078, [%r637+8];
	fma.rn.f32 	%f1079, %f1077, %f1078, %f1076;
	ld.shared.f32 	%f1080, [%r634+12];
	ld.shared.f32 	%f1081, [%r637+12];
	fma.rn.f32 	%f2885, %f1080, %f1081, %f1079;
	add.s32 	%r1631, %r1631, 4;
$L__BB0_152:
	setp.eq.s32 	%p124, %r4, 0;
	@%p124 bra 	$L__BB0_157;
	setp.eq.s32 	%p125, %r40, 0;
	@%p125 bra 	$L__BB0_155;
	add.s32 	%r638, %r1631, %r35;
	shl.b32 	%r639, %r638, 2;
	mov.u32 	%r640, sram;
	add.s32 	%r641, %r640, %r639;
	ld.shared.f32 	%f1083, [%r641];
	add.s32 	%r642, %r1631, %r44;
	shl.b32 	%r643, %r642, 2;
	add.s32 	%r644, %r33, %r643;
	ld.shared.f32 	%f1084, [%r644];
	fma.rn.f32 	%f1085, %f1083, %f1084, %f2885;
	ld.shared.f32 	%f1086, [%r641+4];
	ld.shared.f32 	%f1087, [%r644+4];
	fma.rn.f32 	%f2885, %f1086, %f1087, %f1085;
	add.s32 	%r1631, %r1631, 2;
$L__BB0_155:
	setp.eq.s32 	%p126, %r43, 0;
	@%p126 bra 	$L__BB0_157;
	add.s32 	%r645, %r1631, %r35;
	shl.b32 	%r646, %r645, 2;
	mov.u32 	%r647, sram;
	add.s32 	%r648, %r647, %r646;
	ld.shared.f32 	%f1088, [%r648];
	add.s32 	%r649, %r1631, %r44;
	shl.b32 	%r650, %r649, 2;
	add.s32 	%r651, %r33, %r650;
	ld.shared.f32 	%f1089, [%r651];
	fma.rn.f32 	%f2885, %f1088, %f1089, %f2885;
$L__BB0_157:
	mul.f32 	%f1090, %f699, %f2885;
	max.f32 	%f2877, %f2877, %f1090;
	st.local.f32 	[%rd5+8], %f1090;
$L__BB0_158:
	add.s32 	%r652, %r88, 3;
	cvt.rn.f32.u32 	%f1091, %r652;
	setp.lt.f32 	%p127, %f1091, %f1;
	@%p127 bra 	$L__BB0_160;
	mov.b32 	%r653, -246811958;
	st.local.u32 	[%rd5+12], %r653;
	mov.f32 	%f3268, 0fF149F2CA;
	bra.uni 	$L__BB0_172;
$L__BB0_160:
	setp.lt.u32 	%p128, %r37, 7;
	mov.f32 	%f2894, 0f00000000;
	mov.b32 	%r1635, 0;
	@%p128 bra 	$L__BB0_163;
	mov.f32 	%f2894, 0f00000000;
	mov.b32 	%r1633, 0;
$L__BB0_162:
	.pragma "nounroll";
	add.s32 	%r656, %r1633, %r35;
	shl.b32 	%r657, %r656, 2;
	mov.u32 	%r658, sram;
	add.s32 	%r659, %r658, %r657;
	ld.shared.f32 	%f1096, [%r659];
	add.s32 	%r660, %r1633, %r45;
	shl.b32 	%r661, %r660, 2;
	add.s32 	%r662, %r33, %r661;
	ld.shared.f32 	%f1097, [%r662];
	fma.rn.f32 	%f1098, %f1096, %f1097, %f2894;
	ld.shared.f32 	%f1099, [%r659+4];
	ld.shared.f32 	%f1100, [%r662+4];
	fma.rn.f32 	%f1101, %f1099, %f1100, %f1098;
	ld.shared.f32 	%f1102, [%r659+8];
	ld.shared.f32 	%f1103, [%r662+8];
	fma.rn.f32 	%f1104, %f1102, %f1103, %f1101;
	ld.shared.f32 	%f1105, [%r659+12];
	ld.shared.f32 	%f1106, [%r662+12];
	fma.rn.f32 	%f1107, %f1105, %f1106, %f1104;
	ld.shared.f32 	%f1108, [%r659+16];
	ld.shared.f32 	%f1109, [%r662+16];
	fma.rn.f32 	%f1110, %f1108, %f1109, %f1107;
	ld.shared.f32 	%f1111, [%r659+20];
	ld.shared.f32 	%f1112, [%r662+20];
	fma.rn.f32 	%f1113, %f1111, %f1112, %f1110;
	ld.shared.f32 	%f1114, [%r659+24];
	ld.shared.f32 	%f1115, [%r662+24];
	fma.rn.f32 	%f1116, %f1114, %f1115, %f1113;
	ld.shared.f32 	%f1117, [%r659+28];
	ld.shared.f32 	%f1118, [%r662+28];
	fma.rn.f32 	%f2894, %f1117, %f1118, %f1116;
	add.s32 	%r1633, %r1633, 8;
	setp.ne.s32 	%p129, %r1633, %r42;
	mov.u32 	%r1635, %r42;
	@%p129 bra 	$L__BB0_162;
$L__BB0_163:
	setp.eq.s32 	%p130, %r38, 0;
	@%p130 bra 	$L__BB0_171;
	setp.lt.u32 	%p131, %r39, 3;
	@%p131 bra 	$L__BB0_166;
	add.s32 	%r663, %r1635, %r35;
	shl.b32 	%r664, %r663, 2;
	mov.u32 	%r665, sram;
	add.s32 	%r666, %r665, %r664;
	ld.shared.f32 	%f1120, [%r666];
	add.s32 	%r667, %r1635, %r45;
	shl.b32 	%r668, %r667, 2;
	add.s32 	%r669, %r33, %r668;
	ld.shared.f32 	%f1121, [%r669];
	fma.rn.f32 	%f1122, %f1120, %f1121, %f2894;
	ld.shared.f32 	%f1123, [%r666+4];
	ld.shared.f32 	%f1124, [%r669+4];
	fma.rn.f32 	%f1125, %f1123, %f1124, %f1122;
	ld.shared.f32 	%f1126, [%r666+8];
	ld.shared.f32 	%f1127, [%r669+8];
	fma.rn.f32 	%f1128, %f1126, %f1127, %f1125;
	ld.shared.f32 	%f1129, [%r666+12];
	ld.shared.f32 	%f1130, [%r669+12];
	fma.rn.f32 	%f2894, %f1129, %f1130, %f1128;
	add.s32 	%r1635, %r1635, 4;
$L__BB0_166:
	setp.eq.s32 	%p132, %r4, 0;
	@%p132 bra 	$L__BB0_171;
	setp.eq.s32 	%p133, %r40, 0;
	@%p133 bra 	$L__BB0_169;
	add.s32 	%r670, %r1635, %r35;
	shl.b32 	%r671, %r670, 2;
	mov.u32 	%r672, sram;
	add.s32 	%r673, %r672, %r671;
	ld.shared.f32 	%f1132, [%r673];
	add.s32 	%r674, %r1635, %r45;
	shl.b32 	%r675, %r674, 2;
	add.s32 	%r676, %r33, %r675;
	ld.shared.f32 	%f1133, [%r676];
	fma.rn.f32 	%f1134, %f1132, %f1133, %f2894;
	ld.shared.f32 	%f1135, [%r673+4];
	ld.shared.f32 	%f1136, [%r676+4];
	fma.rn.f32 	%f2894, %f1135, %f1136, %f1134;
	add.s32 	%r1635, %r1635, 2;
$L__BB0_169:
	setp.eq.s32 	%p134, %r43, 0;
	@%p134 bra 	$L__BB0_171;
	add.s32 	%r677, %r1635, %r35;
	shl.b32 	%r678, %r677, 2;
	mov.u32 	%r679, sram;
	add.s32 	%r680, %r679, %r678;
	ld.shared.f32 	%f1137, [%r680];
	add.s32 	%r681, %r1635, %r45;
	shl.b32 	%r682, %r681, 2;
	add.s32 	%r683, %r33, %r682;
	ld.shared.f32 	%f1138, [%r683];
	fma.rn.f32 	%f2894, %f1137, %f1138, %f2894;
$L__BB0_171:
	mul.f32 	%f3268, %f699, %f2894;
	max.f32 	%f2877, %f2877, %f3268;
	st.local.f32 	[%rd5+12], %f3268;
$L__BB0_172:
	add.s32 	%r684, %r88, 4;
	cvt.rn.f32.u32 	%f1139, %r684;
	setp.lt.f32 	%p135, %f1139, %f1;
	@%p135 bra 	$L__BB0_174;
	mov.b32 	%r685, -246811958;
	st.local.u32 	[%rd5+16], %r685;
	mov.f32 	%f3267, 0fF149F2CA;
	bra.uni 	$L__BB0_186;
$L__BB0_174:
	setp.lt.u32 	%p136, %r37, 7;
	mov.f32 	%f2904, 0f00000000;
	mov.b32 	%r1639, 0;
	@%p136 bra 	$L__BB0_177;
	mov.f32 	%f2904, 0f00000000;
	mov.b32 	%r1637, 0;
$L__BB0_176:
	.pragma "nounroll";
	add.s32 	%r688, %r1637, %r35;
	shl.b32 	%r689, %r688, 2;
	mov.u32 	%r690, sram;
	add.s32 	%r691, %r690, %r689;
	ld.shared.f32 	%f1144, [%r691];
	add.s32 	%r692, %r1637, %r46;
	shl.b32 	%r693, %r692, 2;
	add.s32 	%r694, %r33, %r693;
	ld.shared.v4.f32 	{%f1145, %f1146, %f1147, %f1148}, [%r694];
	fma.rn.f32 	%f1149, %f1144, %f1145, %f2904;
	ld.shared.f32 	%f1150, [%r691+4];
	fma.rn.f32 	%f1151, %f1150, %f1146, %f1149;
	ld.shared.f32 	%f1152, [%r691+8];
	fma.rn.f32 	%f1153, %f1152, %f1147, %f1151;
	ld.shared.f32 	%f1154, [%r691+12];
	fma.rn.f32 	%f1155, %f1154, %f1148, %f1153;
	ld.shared.f32 	%f1156, [%r691+16];
	ld.shared.v4.f32 	{%f1157, %f1158, %f1159, %f1160}, [%r694+16];
	fma.rn.f32 	%f1161, %f1156, %f1157, %f1155;
	ld.shared.f32 	%f1162, [%r691+20];
	fma.rn.f32 	%f1163, %f1162, %f1158, %f1161;
	ld.shared.f32 	%f1164, [%r691+24];
	fma.rn.f32 	%f1165, %f1164, %f1159, %f1163;
	ld.shared.f32 	%f1166, [%r691+28];
	fma.rn.f32 	%f2904, %f1166, %f1160, %f1165;
	add.s32 	%r1637, %r1637, 8;
	setp.ne.s32 	%p137, %r1637, %r42;
	mov.u32 	%r1639, %r42;
	@%p137 bra 	$L__BB0_176;
$L__BB0_177:
	setp.eq.s32 	%p138, %r38, 0;
	@%p138 bra 	$L__BB0_185;
	setp.lt.u32 	%p139, %r39, 3;
	@%p139 bra 	$L__BB0_180;
	add.s32 	%r695, %r1639, %r35;
	shl.b32 	%r696, %r695, 2;
	mov.u32 	%r697, sram;
	add.s32 	%r698, %r697, %r696;
	ld.shared.f32 	%f1168, [%r698];
	add.s32 	%r699, %r1639, %r46;
	shl.b32 	%r700, %r699, 2;
	add.s32 	%r701, %r33, %r700;
	ld.shared.f32 	%f1169, [%r701];
	fma.rn.f32 	%f1170, %f1168, %f1169, %f2904;
	ld.shared.f32 	%f1171, [%r698+4];
	ld.shared.f32 	%f1172, [%r701+4];
	fma.rn.f32 	%f1173, %f1171, %f1172, %f1170;
	ld.shared.f32 	%f1174, [%r698+8];
	ld.shared.f32 	%f1175, [%r701+8];
	fma.rn.f32 	%f1176, %f1174, %f1175, %f1173;
	ld.shared.f32 	%f1177, [%r698+12];
	ld.shared.f32 	%f1178, [%r701+12];
	fma.rn.f32 	%f2904, %f1177, %f1178, %f1176;
	add.s32 	%r1639, %r1639, 4;
$L__BB0_180:
	setp.eq.s32 	%p140, %r4, 0;
	@%p140 bra 	$L__BB0_185;
	setp.eq.s32 	%p141, %r40, 0;
	@%p141 bra 	$L__BB0_183;
	add.s32 	%r702, %r1639, %r35;
	shl.b32 	%r703, %r702, 2;
	mov.u32 	%r704, sram;
	add.s32 	%r705, %r704, %r703;
	ld.shared.f32 	%f1180, [%r705];
	add.s32 	%r706, %r1639, %r46;
	shl.b32 	%r707, %r706, 2;
	add.s32 	%r708, %r33, %r707;
	ld.shared.f32 	%f1181, [%r708];
	fma.rn.f32 	%f1182, %f1180, %f1181, %f2904;
	ld.shared.f32 	%f1183, [%r705+4];
	ld.shared.f32 	%f1184, [%r708+4];
	fma.rn.f32 	%f2904, %f1183, %f1184, %f1182;
	add.s32 	%r1639, %r1639, 2;
$L__BB0_183:
	setp.eq.s32 	%p142, %r43, 0;
	@%p142 bra 	$L__BB0_185;
	add.s32 	%r709, %r1639, %r35;
	shl.b32 	%r710, %r709, 2;
	mov.u32 	%r711, sram;
	add.s32 	%r712, %r711, %r710;
	ld.shared.f32 	%f1185, [%r712];
	add.s32 	%r713, %r1639, %r46;
	shl.b32 	%r714, %r713, 2;
	add.s32 	%r715, %r33, %r714;
	ld.shared.f32 	%f1186, [%r715];
	fma.rn.f32 	%f2904, %f1185, %f1186, %f2904;
$L__BB0_185:
	mul.f32 	%f3267, %f699, %f2904;
	max.f32 	%f2877, %f2877, %f3267;
	st.local.f32 	[%rd5+16], %f3267;
$L__BB0_186:
	add.s32 	%r716, %r88, 5;
	cvt.rn.f32.u32 	%f1187, %r716;
	setp.lt.f32 	%p143, %f1187, %f1;
	@%p143 bra 	$L__BB0_188;
	mov.b32 	%r717, -246811958;
	st.local.u32 	[%rd5+20], %r717;
	mov.f32 	%f3266, 0fF149F2CA;
	bra.uni 	$L__BB0_200;
$L__BB0_188:
	setp.lt.u32 	%p144, %r37, 7;
	mov.f32 	%f2914, 0f00000000;
	mov.b32 	%r1643, 0;
	@%p144 bra 	$L__BB0_191;
	mov.f32 	%f2914, 0f00000000;
	mov.b32 	%r1641, 0;
$L__BB0_190:
	.pragma "nounroll";
	add.s32 	%r720, %r1641, %r35;
	shl.b32 	%r721, %r720, 2;
	mov.u32 	%r722, sram;
	add.s32 	%r723, %r722, %r721;
	ld.shared.f32 	%f1192, [%r723];
	add.s32 	%r724, %r1641, %r47;
	shl.b32 	%r725, %r724, 2;
	add.s32 	%r726, %r33, %r725;
	ld.shared.f32 	%f1193, [%r726];
	fma.rn.f32 	%f1194, %f1192, %f1193, %f2914;
	ld.shared.f32 	%f1195, [%r723+4];
	ld.shared.f32 	%f1196, [%r726+4];
	fma.rn.f32 	%f1197, %f1195, %f1196, %f1194;
	ld.shared.f32 	%f1198, [%r723+8];
	ld.shared.f32 	%f1199, [%r726+8];
	fma.rn.f32 	%f1200, %f1198, %f1199, %f1197;
	ld.shared.f32 	%f1201, [%r723+12];
	ld.shared.f32 	%f1202, [%r726+12];
	fma.rn.f32 	%f1203, %f1201, %f1202, %f1200;
	ld.shared.f32 	%f1204, [%r723+16];
	ld.shared.f32 	%f1205, [%r726+16];
	fma.rn.f32 	%f1206, %f1204, %f1205, %f1203;
	ld.shared.f32 	%f1207, [%r723+20];
	ld.shared.f32 	%f1208, [%r726+20];
	fma.rn.f32 	%f1209, %f1207, %f1208, %f1206;
	ld.shared.f32 	%f1210, [%r723+24];
	ld.shared.f32 	%f1211, [%r726+24];
	fma.rn.f32 	%f1212, %f1210, %f1211, %f1209;
	ld.shared.f32 	%f1213, [%r723+28];
	ld.shared.f32 	%f1214, [%r726+28];
	fma.rn.f32 	%f2914, %f1213, %f1214, %f1212;
	add.s32 	%r1641, %r1641, 8;
	setp.ne.s32 	%p145, %r1641, %r42;
	mov.u32 	%r1643, %r42;
	@%p145 bra 	$L__BB0_190;
$L__BB0_191:
	setp.eq.s32 	%p146, %r38, 0;
	@%p146 bra 	$L__BB0_199;
	setp.lt.u32 	%p147, %r39, 3;
	@%p147 bra 	$L__BB0_194;
	add.s32 	%r727, %r1643, %r35;
	shl.b32 	%r728, %r727, 2;
	mov.u32 	%r729, sram;
	add.s32 	%r730, %r729, %r728;
	ld.shared.f32 	%f1216, [%r730];
	add.s32 	%r731, %r1643, %r47;
	shl.b32 	%r732, %r731, 2;
	add.s32 	%r733, %r33, %r732;
	ld.shared.f32 	%f1217, [%r733];
	fma.rn.f32 	%f1218, %f1216, %f1217, %f2914;
	ld.shared.f32 	%f1219, [%r730+4];
	ld.shared.f32 	%f1220, [%r733+4];
	fma.rn.f32 	%f1221, %f1219, %f1220, %f1218;
	ld.shared.f32 	%f1222, [%r730+8];
	ld.shared.f32 	%f1223, [%r733+8];
	fma.rn.f32 	%f1224, %f1222, %f1223, %f1221;
	ld.shared.f32 	%f1225, [%r730+12];
	ld.shared.f32 	%f1226, [%r733+12];
	fma.rn.f32 	%f2914, %f1225, %f1226, %f1224;
	add.s32 	%r1643, %r1643, 4;
$L__BB0_194:
	setp.eq.s32 	%p148, %r4, 0;
	@%p148 bra 	$L__BB0_199;
	setp.eq.s32 	%p149, %r40, 0;
	@%p149 bra 	$L__BB0_197;
	add.s32 	%r734, %r1643, %r35;
	shl.b32 	%r735, %r734, 2;
	mov.u32 	%r736, sram;
	add.s32 	%r737, %r736, %r735;
	ld.shared.f32 	%f1228, [%r737];
	add.s32 	%r738, %r1643, %r47;
	shl.b32 	%r739, %r738, 2;
	add.s32 	%r740, %r33, %r739;
	ld.shared.f32 	%f1229, [%r740];
	fma.rn.f32 	%f1230, %f1228, %f1229, %f2914;
	ld.shared.f32 	%f1231, [%r737+4];
	ld.shared.f32 	%f1232, [%r740+4];
	fma.rn.f32 	%f2914, %f1231, %f1232, %f1230;
	add.s32 	%r1643, %r1643, 2;
$L__BB0_197:
	setp.eq.s32 	%p150, %r43, 0;
	@%p150 bra 	$L__BB0_199;
	add.s32 	%r741, %r1643, %r35;
	shl.b32 	%r742, %r741, 2;
	mov.u32 	%r743, sram;
	add.s32 	%r744, %r743, %r742;
	ld.shared.f32 	%f1233, [%r744];
	add.s32 	%r745, %r1643, %r47;
	shl.b32 	%r746, %r745, 2;
	add.s32 	%r747, %r33, %r746;
	ld.shared.f32 	%f1234, [%r747];
	fma.rn.f32 	%f2914, %f1233, %f1234, %f2914;
$L__BB0_199:
	mul.f32 	%f3266, %f699, %f2914;
	max.f32 	%f2877, %f2877, %f3266;
	st.local.f32 	[%rd5+20], %f3266;
$L__BB0_200:
	add.s32 	%r748, %r88, 6;
	cvt.rn.f32.u32 	%f1235, %r748;
	setp.lt.f32 	%p151, %f1235, %f1;
	@%p151 bra 	$L__BB0_202;
	mov.b32 	%r749, -246811958;
	st.local.u32 	[%rd5+24], %r749;
	mov.f32 	%f3265, 0fF149F2CA;
	bra.uni 	$L__BB0_214;
$L__BB0_202:
	setp.lt.u32 	%p152, %r37, 7;
	mov.f32 	%f2924, 0f00000000;
	mov.b32 	%r1647, 0;
	@%p152 bra 	$L__BB0_205;
	mov.f32 	%f2924, 0f00000000;
	mov.b32 	%r1645, 0;
$L__BB0_204:
	.pragma "nounroll";
	add.s32 	%r752, %r1645, %r35;
	shl.b32 	%r753, %r752, 2;
	mov.u32 	%r754, sram;
	add.s32 	%r755, %r754, %r753;
	ld.shared.f32 	%f1240, [%r755];
	add.s32 	%r756, %r1645, %r48;
	shl.b32 	%r757, %r756, 2;
	add.s32 	%r758, %r33, %r757;
	ld.shared.v2.f32 	{%f1241, %f1242}, [%r758];
	fma.rn.f32 	%f1243, %f1240, %f1241, %f2924;
	ld.shared.f32 	%f1244, [%r755+4];
	fma.rn.f32 	%f1245, %f1244, %f1242, %f1243;
	ld.shared.f32 	%f1246, [%r755+8];
	ld.shared.v2.f32 	{%f1247, %f1248}, [%r758+8];
	fma.rn.f32 	%f1249, %f1246, %f1247, %f1245;
	ld.shared.f32 	%f1250, [%r755+12];
	fma.rn.f32 	%f1251, %f1250, %f1248, %f1249;
	ld.shared.f32 	%f1252, [%r755+16];
	ld.shared.v2.f32 	{%f1253, %f1254}, [%r758+16];
	fma.rn.f32 	%f1255, %f1252, %f1253, %f1251;
	ld.shared.f32 	%f1256, [%r755+20];
	fma.rn.f32 	%f1257, %f1256, %f1254, %f1255;
	ld.shared.f32 	%f1258, [%r755+24];
	ld.shared.v2.f32 	{%f1259, %f1260}, [%r758+24];
	fma.rn.f32 	%f1261, %f1258, %f1259, %f1257;
	ld.shared.f32 	%f1262, [%r755+28];
	fma.rn.f32 	%f2924, %f1262, %f1260, %f1261;
	add.s32 	%r1645, %r1645, 8;
	setp.ne.s32 	%p153, %r1645, %r42;
	mov.u32 	%r1647, %r42;
	@%p153 bra 	$L__BB0_204;
$L__BB0_205:
	setp.eq.s32 	%p154, %r38, 0;
	@%p154 bra 	$L__BB0_213;
	setp.lt.u32 	%p155, %r39, 3;
	@%p155 bra 	$L__BB0_208;
	add.s32 	%r759, %r1647, %r35;
	shl.b32 	%r760, %r759, 2;
	mov.u32 	%r761, sram;
	add.s32 	%r762, %r761, %r760;
	ld.shared.f32 	%f1264, [%r762];
	add.s32 	%r763, %r1647, %r48;
	shl.b32 	%r764, %r763, 2;
	add.s32 	%r765, %r33, %r764;
	ld.shared.f32 	%f1265, [%r765];
	fma.rn.f32 	%f1266, %f1264, %f1265, %f2924;
	ld.shared.f32 	%f1267, [%r762+4];
	ld.shared.f32 	%f1268, [%r765+4];
	fma.rn.f32 	%f1269, %f1267, %f1268, %f1266;
	ld.shared.f32 	%f1270, [%r762+8];
	ld.shared.f32 	%f1271, [%r765+8];
	fma.rn.f32 	%f1272, %f1270, %f1271, %f1269;
	ld.shared.f32 	%f1273, [%r762+12];
	ld.shared.f32 	%f1274, [%r765+12];
	fma.rn.f32 	%f2924, %f1273, %f1274, %f1272;
	add.s32 	%r1647, %r1647, 4;
$L__BB0_208:
	setp.eq.s32 	%p156, %r4, 0;
	@%p156 bra 	$L__BB0_213;
	setp.eq.s32 	%p157, %r40, 0;
	@%p157 bra 	$L__BB0_211;
	add.s32 	%r766, %r1647, %r35;
	shl.b32 	%r767, %r766, 2;
	mov.u32 	%r768, sram;
	add.s32 	%r769, %r768, %r767;
	ld.shared.f32 	%f1276, [%r769];
	add.s32 	%r770, %r1647, %r48;
	shl.b32 	%r771, %r770, 2;
	add.s32 	%r772, %r33, %r771;
	ld.shared.f32 	%f1277, [%r772];
	fma.rn.f32 	%f1278, %f1276, %f1277, %f2924;
	ld.shared.f32 	%f1279, [%r769+4];
	ld.shared.f32 	%f1280, [%r772+4];
	fma.rn.f32 	%f2924, %f1279, %f1280, %f1278;
	add.s32 	%r1647, %r1647, 2;
$L__BB0_211:
	setp.eq.s32 	%p158, %r43, 0;
	@%p158 bra 	$L__BB0_213;
	add.s32 	%r773, %r1647, %r35;
	shl.b32 	%r774, %r773, 2;
	mov.u32 	%r775, sram;
	add.s32 	%r776, %r775, %r774;
	ld.shared.f32 	%f1281, [%r776];
	add.s32 	%r777, %r1647, %r48;
	shl.b32 	%r778, %r777, 2;
	add.s32 	%r779, %r33, %r778;
	ld.shared.f32 	%f1282, [%r779];
	fma.rn.f32 	%f2924, %f1281, %f1282, %f2924;
$L__BB0_213:
	mul.f32 	%f3265, %f699, %f2924;
	max.f32 	%f2877, %f2877, %f3265;
	st.local.f32 	[%rd5+24], %f3265;
$L__BB0_214:
	add.s32 	%r780, %r88, 7;
	cvt.rn.f32.u32 	%f1283, %r780;
	setp.lt.f32 	%p159, %f1283, %f1;
	@%p159 bra 	$L__BB0_216;
	mov.b32 	%r781, -246811958;
	st.local.u32 	[%rd5+28], %r781;
	mov.f32 	%f3264, 0fF149F2CA;
	bra.uni 	$L__BB0_228;
$L__BB0_216:
	setp.lt.u32 	%p160, %r37, 7;
	mov.f32 	%f2934, 0f00000000;
	mov.b32 	%r1651, 0;
	@%p160 bra 	$L__BB0_219;
	mov.f32 	%f2934, 0f00000000;
	mov.b32 	%r1649, 0;
$L__BB0_218:
	.pragma "nounroll";
	add.s32 	%r784, %r1649, %r35;
	shl.b32 	%r785, %r784, 2;
	mov.u32 	%r786, sram;
	add.s32 	%r787, %r786, %r785;
	ld.shared.f32 	%f1288, [%r787];
	add.s32 	%r788, %r1649, %r49;
	shl.b32 	%r789, %r788, 2;
	add.s32 	%r790, %r33, %r789;
	ld.shared.f32 	%f1289, [%r790];
	fma.rn.f32 	%f1290, %f1288, %f1289, %f2934;
	ld.shared.f32 	%f1291, [%r787+4];
	ld.shared.f32 	%f1292, [%r790+4];
	fma.rn.f32 	%f1293, %f1291, %f1292, %f1290;
	ld.shared.f32 	%f1294, [%r787+8];
	ld.shared.f32 	%f1295, [%r790+8];
	fma.rn.f32 	%f1296, %f1294, %f1295, %f1293;
	ld.shared.f32 	%f1297, [%r787+12];
	ld.shared.f32 	%f1298, [%r790+12];
	fma.rn.f32 	%f1299, %f1297, %f1298, %f1296;
	ld.shared.f32 	%f1300, [%r787+16];
	ld.shared.f32 	%f1301, [%r790+16];
	fma.rn.f32 	%f1302, %f1300, %f1301, %f1299;
	ld.shared.f32 	%f1303, [%r787+20];
	ld.shared.f32 	%f1304, [%r790+20];
	fma.rn.f32 	%f1305, %f1303, %f1304, %f1302;
	ld.shared.f32 	%f1306, [%r787+24];
	ld.shared.f32 	%f1307, [%r790+24];
	fma.rn.f32 	%f1308, %f1306, %f1307, %f1305;
	ld.shared.f32 	%f1309, [%r787+28];
	ld.shared.f32 	%f1310, [%r790+28];
	fma.rn.f32 	%f2934, %f1309, %f1310, %f1308;
	add.s32 	%r1649, %r1649, 8;
	setp.ne.s32 	%p161, %r1649, %r42;
	mov.u32 	%r1651, %r42;
	@%p161 bra 	$L__BB0_218;
$L__BB0_219:
	setp.eq.s32 	%p162, %r38, 0;
	@%p162 bra 	$L__BB0_227;
	setp.lt.u32 	%p163, %r39, 3;
	@%p163 bra 	$L__BB0_222;
	add.s32 	%r791, %r1651, %r35;
	shl.b32 	%r792, %r791, 2;
	mov.u32 	%r793, sram;
	add.s32 	%r794, %r793, %r792;
	ld.shared.f32 	%f1312, [%r794];
	add.s32 	%r795, %r1651, %r49;
	shl.b32 	%r796, %r795, 2;
	add.s32 	%r797, %r33, %r796;
	ld.shared.f32 	%f1313, [%r797];
	fma.rn.f32 	%f1314, %f1312, %f1313, %f2934;
	ld.shared.f32 	%f1315, [%r794+4];
	ld.shared.f32 	%f1316, [%r797+4];
	fma.rn.f32 	%f1317, %f1315, %f1316, %f1314;
	ld.shared.f32 	%f1318, [%r794+8];
	ld.shared.f32 	%f1319, [%r797+8];
	fma.rn.f32 	%f1320, %f1318, %f1319, %f1317;
	ld.shared.f32 	%f1321, [%r794+12];
	ld.shared.f32 	%f1322, [%r797+12];
	fma.rn.f32 	%f2934, %f1321, %f1322, %f1320;
	add.s32 	%r1651, %r1651, 4;
$L__BB0_222:
	setp.eq.s32 	%p164, %r4, 0;
	@%p164 bra 	$L__BB0_227;
	setp.eq.s32 	%p165, %r40, 0;
	@%p165 bra 	$L__BB0_225;
	add.s32 	%r798, %r1651, %r35;
	shl.b32 	%r799, %r798, 2;
	mov.u32 	%r800, sram;
	add.s32 	%r801, %r800, %r799;
	ld.shared.f32 	%f1324, [%r801];
	add.s32 	%r802, %r1651, %r49;
	shl.b32 	%r803, %r802, 2;
	add.s32 	%r804, %r33, %r803;
	ld.shared.f32 	%f1325, [%r804];
	fma.rn.f32 	%f1326, %f1324, %f1325, %f2934;
	ld.shared.f32 	%f1327, [%r801+4];
	ld.shared.f32 	%f1328, [%r804+4];
	fma.rn.f32 	%f2934, %f1327, %f1328, %f1326;
	add.s32 	%r1651, %r1651, 2;
$L__BB0_225:
	setp.eq.s32 	%p166, %r43, 0;
	@%p166 bra 	$L__BB0_227;
	add.s32 	%r805, %r1651, %r35;
	shl.b32 	%r806, %r805, 2;
	mov.u32 	%r807, sram;
	add.s32 	%r808, %r807, %r806;
	ld.shared.f32 	%f1329, [%r808];
	add.s32 	%r809, %r1651, %r49;
	shl.b32 	%r810, %r809, 2;
	add.s32 	%r811, %r33, %r810;
	ld.shared.f32 	%f1330, [%r811];
	fma.rn.f32 	%f2934, %f1329, %f1330, %f2934;
$L__BB0_227:
	mul.f32 	%f3264, %f699, %f2934;
	max.f32 	%f2877, %f2877, %f3264;
	st.local.f32 	[%rd5+28], %f3264;
$L__BB0_228:
	add.s32 	%r812, %r88, 8;
	cvt.rn.f32.u32 	%f1331, %r812;
	setp.lt.f32 	%p167, %f1331, %f1;
	@%p167 bra 	$L__BB0_230;
	mov.b32 	%r813, -246811958;
	st.local.u32 	[%rd5+32], %r813;
	mov.f32 	%f3263, 0fF149F2CA;
	bra.uni 	$L__BB0_242;
$L__BB0_230:
	setp.lt.u32 	%p168, %r37, 7;
	mov.f32 	%f2944, 0f00000000;
	mov.b32 	%r1655, 0;
	@%p168 bra 	$L__BB0_233;
	mov.f32 	%f2944, 0f00000000;
	mov.b32 	%r1653, 0;
$L__BB0_232:
	.pragma "nounroll";
	add.s32 	%r816, %r1653, %r35;
	shl.b32 	%r817, %r816, 2;
	mov.u32 	%r818, sram;
	add.s32 	%r819, %r818, %r817;
	ld.shared.f32 	%f1336, [%r819];
	add.s32 	%r820, %r1653, %r50;
	shl.b32 	%r821, %r820, 2;
	add.s32 	%r822, %r33, %r821;
	ld.shared.v4.f32 	{%f1337, %f1338, %f1339, %f1340}, [%r822];
	fma.rn.f32 	%f1341, %f1336, %f1337, %f2944;
	ld.shared.f32 	%f1342, [%r819+4];
	fma.rn.f32 	%f1343, %f1342, %f1338, %f1341;
	ld.shared.f32 	%f1344, [%r819+8];
	fma.rn.f32 	%f1345, %f1344, %f1339, %f1343;
	ld.shared.f32 	%f1346, [%r819+12];
	fma.rn.f32 	%f1347, %f1346, %f1340, %f1345;
	ld.shared.f32 	%f1348, [%r819+16];
	ld.shared.v4.f32 	{%f1349, %f1350, %f1351, %f1352}, [%r822+16];
	fma.rn.f32 	%f1353, %f1348, %f1349, %f1347;
	ld.shared.f32 	%f1354, [%r819+20];
	fma.rn.f32 	%f1355, %f1354, %f1350, %f1353;
	ld.shared.f32 	%f1356, [%r819+24];
	fma.rn.f32 	%f1357, %f1356, %f1351, %f1355;
	ld.shared.f32 	%f1358, [%r819+28];
	fma.rn.f32 	%f2944, %f1358, %f1352, %f1357;
	add.s32 	%r1653, %r1653, 8;
	setp.ne.s32 	%p169, %r1653, %r42;
	mov.u32 	%r1655, %r42;
	@%p169 bra 	$L__BB0_232;
$L__BB0_233:
	setp.eq.s32 	%p170, %r38, 0;
	@%p170 bra 	$L__BB0_241;
	setp.lt.u32 	%p171, %r39, 3;
	@%p171 bra 	$L__BB0_236;
	add.s32 	%r823, %r1655, %r35;
	shl.b32 	%r824, %r823, 2;
	mov.u32 	%r825, sram;
	add.s32 	%r826, %r825, %r824;
	ld.shared.f32 	%f1360, [%r826];
	add.s32 	%r827, %r1655, %r50;
	shl.b32 	%r828, %r827, 2;
	add.s32 	%r829, %r33, %r828;
	ld.shared.f32 	%f1361, [%r829];
	fma.rn.f32 	%f1362, %f1360, %f1361, %f2944;
	ld.shared.f32 	%f1363, [%r826+4];
	ld.shared.f32 	%f1364, [%r829+4];
	fma.rn.f32 	%f1365, %f1363, %f1364, %f1362;
	ld.shared.f32 	%f1366, [%r826+8];
	ld.shared.f32 	%f1367, [%r829+8];
	fma.rn.f32 	%f1368, %f1366, %f1367, %f1365;
	ld.shared.f32 	%f1369, [%r826+12];
	ld.shared.f32 	%f1370, [%r829+12];
	fma.rn.f32 	%f2944, %f1369, %f1370, %f1368;
	add.s32 	%r1655, %r1655, 4;
$L__BB0_236:
	setp.eq.s32 	%p172, %r4, 0;
	@%p172 bra 	$L__BB0_241;
	setp.eq.s32 	%p173, %r40, 0;
	@%p173 bra 	$L__BB0_239;
	add.s32 	%r830, %r1655, %r35;
	shl.b32 	%r831, %r830, 2;
	mov.u32 	%r832, sram;
	add.s32 	%r833, %r832, %r831;
	ld.shared.f32 	%f1372, [%r833];
	add.s32 	%r834, %r1655, %r50;
	shl.b32 	%r835, %r834, 2;
	add.s32 	%r836, %r33, %r835;
	ld.shared.f32 	%f1373, [%r836];
	fma.rn.f32 	%f1374, %f1372, %f1373, %f2944;
	ld.shared.f32 	%f1375, [%r833+4];
	ld.shared.f32 	%f1376, [%r836+4];
	fma.rn.f32 	%f2944, %f1375, %f1376, %f1374;
	add.s32 	%r1655, %r1655, 2;
$L__BB0_239:
	setp.eq.s32 	%p174, %r43, 0;
	@%p174 bra 	$L__BB0_241;
	add.s32 	%r837, %r1655, %r35;
	shl.b32 	%r838, %r837, 2;
	mov.u32 	%r839, sram;
	add.s32 	%r840, %r839, %r838;
	ld.shared.f32 	%f1377, [%r840];
	add.s32 	%r841, %r1655, %r50;
	shl.b32 	%r842, %r841, 2;
	add.s32 	%r843, %r33, %r842;
	ld.shared.f32 	%f1378, [%r843];
	fma.rn.f32 	%f2944, %f1377, %f1378, %f2944;
$L__BB0_241:
	mul.f32 	%f3263, %f699, %f2944;
	max.f32 	%f2877, %f2877, %f3263;
	st.local.f32 	[%rd5+32], %f3263;
$L__BB0_242:
	add.s32 	%r844, %r88, 9;
	cvt.rn.f32.u32 	%f1379, %r844;
	setp.lt.f32 	%p175, %f1379, %f1;
	@%p175 bra 	$L__BB0_244;
	mov.b32 	%r845, -246811958;
	st.local.u32 	[%rd5+36], %r845;
	mov.f32 	%f3262, 0fF149F2CA;
	bra.uni 	$L__BB0_256;
$L__BB0_244:
	setp.lt.u32 	%p176, %r37, 7;
	mov.f32 	%f2954, 0f00000000;
	mov.b32 	%r1659, 0;
	@%p176 bra 	$L__BB0_247;
	mov.f32 	%f2954, 0f00000000;
	mov.b32 	%r1657, 0;
$L__BB0_246:
	.pragma "nounroll";
	add.s32 	%r848, %r1657, %r35;
	shl.b32 	%r849, %r848, 2;
	mov.u32 	%r850, sram;
	add.s32 	%r851, %r850, %r849;
	ld.shared.f32 	%f1384, [%r851];
	add.s32 	%r852, %r1657, %r51;
	shl.b32 	%r853, %r852, 2;
	add.s32 	%r854, %r33, %r853;
	ld.shared.f32 	%f1385, [%r854];
	fma.rn.f32 	%f1386, %f1384, %f1385, %f2954;
	ld.shared.f32 	%f1387, [%r851+4];
	ld.shared.f32 	%f1388, [%r854+4];
	fma.rn.f32 	%f1389, %f1387, %f1388, %f1386;
	ld.shared.f32 	%f1390, [%r851+8];
	ld.shared.f32 	%f1391, [%r854+8];
	fma.rn.f32 	%f1392, %f1390, %f1391, %f1389;
	ld.shared.f32 	%f1393, [%r851+12];
	ld.shared.f32 	%f1394, [%r854+12];
	fma.rn.f32 	%f1395, %f1393, %f1394, %f1392;
	ld.shared.f32 	%f1396, [%r851+16];
	ld.shared.f32 	%f1397, [%r854+16];
	fma.rn.f32 	%f1398, %f1396, %f1397, %f1395;
	ld.shared.f32 	%f1399, [%r851+20];
	ld.shared.f32 	%f1400, [%r854+20];
	fma.rn.f32 	%f1401, %f1399, %f1400, %f1398;
	ld.shared.f32 	%f1402, [%r851+24];
	ld.shared.f32 	%f1403, [%r854+24];
	fma.rn.f32 	%f1404, %f1402, %f1403, %f1401;
	ld.shared.f32 	%f1405, [%r851+28];
	ld.shared.f32 	%f1406, [%r854+28];
	fma.rn.f32 	%f2954, %f1405, %f1406, %f1404;
	add.s32 	%r1657, %r1657, 8;
	setp.ne.s32 	%p177, %r1657, %r42;
	mov.u32 	%r1659, %r42;
	@%p177 bra 	$L__BB0_246;
$L__BB0_247:
	setp.eq.s32 	%p178, %r38, 0;
	@%p178 bra 	$L__BB0_255;
	setp.lt.u32 	%p179, %r39, 3;
	@%p179 bra 	$L__BB0_250;
	add.s32 	%r855, %r1659, %r35;
	shl.b32 	%r856, %r855, 2;
	mov.u32 	%r857, sram;
	add.s32 	%r858, %r857, %r856;
	ld.shared.f32 	%f1408, [%r858];
	add.s32 	%r859, %r1659, %r51;
	shl.b32 	%r860, %r859, 2;
	add.s32 	%r861, %r33, %r860;
	ld.shared.f32 	%f1409, [%r861];
	fma.rn.f32 	%f1410, %f1408, %f1409, %f2954;
	ld.shared.f32 	%f1411, [%r858+4];
	ld.shared.f32 	%f1412, [%r861+4];
	fma.rn.f32 	%f1413, %f1411, %f1412, %f1410;
	ld.shared.f32 	%f1414, [%r858+8];
	ld.shared.f32 	%f1415, [%r861+8];
	fma.rn.f32 	%f1416, %f1414, %f1415, %f1413;
	ld.shared.f32 	%f1417, [%r858+12];
	ld.shared.f32 	%f1418, [%r861+12];
	fma.rn.f32 	%f2954, %f1417, %f1418, %f1416;
	add.s32 	%r1659, %r1659, 4;
$L__BB0_250:
	setp.eq.s32 	%p180, %r4, 0;
	@%p180 bra 	$L__BB0_255;
	setp.eq.s32 	%p181, %r40, 0;
	@%p181 bra 	$L__BB0_253;
	add.s32 	%r862, %r1659, %r35;
	shl.b32 	%r863, %r862, 2;
	mov.u32 	%r864, sram;
	add.s32 	%r865, %r864, %r863;
	ld.shared.f32 	%f1420, [%r865];
	add.s32 	%r866, %r1659, %r51;
	shl.b32 	%r867, %r866, 2;
	add.s32 	%r868, %r33, %r867;
	ld.shared.f32 	%f1421, [%r868];
	fma.rn.f32 	%f1422, %f1420, %f1421, %f2954;
	ld.shared.f32 	%f1423, [%r865+4];
	ld.shared.f32 	%f1424, [%r868+4];
	fma.rn.f32 	%f2954, %f1423, %f1424, %f1422;
	add.s32 	%r1659, %r1659, 2;
$L__BB0_253:
	setp.eq.s32 	%p182, %r43, 0;
	@%p182 bra 	$L__BB0_255;
	add.s32 	%r869, %r1659, %r35;
	shl.b32 	%r870, %r869, 2;
	mov.u32 	%r871, sram;
	add.s32 	%r872, %r871, %r870;
	ld.shared.f32 	%f1425, [%r872];
	add.s32 	%r873, %r1659, %r51;
	shl.b32 	%r874, %r873, 2;
	add.s32 	%r875, %r33, %r874;
	ld.shared.f32 	%f1426, [%r875];
	fma.rn.f32 	%f2954, %f1425, %f1426, %f2954;
$L__BB0_255:
	mul.f32 	%f3262, %f699, %f2954;
	max.f32 	%f2877, %f2877, %f3262;
	st.local.f32 	[%rd5+36], %f3262;
$L__BB0_256:
	add.s32 	%r876, %r88, 10;
	cvt.rn.f32.u32 	%f1427, %r876;
	setp.lt.f32 	%p183, %f1427, %f1;
	@%p183 bra 	$L__BB0_258;
	mov.b32 	%r877, -246811958;
	st.local.u32 	[%rd5+40], %r877;
	mov.f32 	%f3261, 0fF149F2CA;
	bra.uni 	$L__BB0_270;
$L__BB0_258:
	setp.lt.u32 	%p184, %r37, 7;
	mov.f32 	%f2964, 0f00000000;
	mov.b32 	%r1663, 0;
	@%p184 bra 	$L__BB0_261;
	mov.f32 	%f2964, 0f00000000;
	mov.b32 	%r1661, 0;
$L__BB0_260:
	.pragma "nounroll";
	add.s32 	%r880, %r1661, %r35;
	shl.b32 	%r881, %r880, 2;
	mov.u32 	%r882, sram;
	add.s32 	%r883, %r882, %r881;
	ld.shared.f32 	%f1432, [%r883];
	add.s32 	%r884, %r1661, %r52;
	shl.b32 	%r885, %r884, 2;
	add.s32 	%r886, %r33, %r885;
	ld.shared.v2.f32 	{%f1433, %f1434}, [%r886];
	fma.rn.f32 	%f1435, %f1432, %f1433, %f2964;
	ld.shared.f32 	%f1436, [%r883+4];
	fma.rn.f32 	%f1437, %f1436, %f1434, %f1435;
	ld.shared.f32 	%f1438, [%r883+8];
	ld.shared.v2.f32 	{%f1439, %f1440}, [%r886+8];
	fma.rn.f32 	%f1441, %f1438, %f1439, %f1437;
	ld.shared.f32 	%f1442, [%r883+12];
	fma.rn.f32 	%f1443, %f1442, %f1440, %f1441;
	ld.shared.f32 	%f1444, [%r883+16];
	ld.shared.v2.f32 	{%f1445, %f1446}, [%r886+16];
	fma.rn.f32 	%f1447, %f1444, %f1445, %f1443;
	ld.shared.f32 	%f1448, [%r883+20];
	fma.rn.f32 	%f1449, %f1448, %f1446, %f1447;
	ld.shared.f32 	%f1450, [%r883+24];
	ld.shared.v2.f32 	{%f1451, %f1452}, [%r886+24];
	fma.rn.f32 	%f1453, %f1450, %f1451, %f1449;
	ld.shared.f32 	%f1454, [%r883+28];
	fma.rn.f32 	%f2964, %f1454, %f1452, %f1453;
	add.s32 	%r1661, %r1661, 8;
	setp.ne.s32 	%p185, %r1661, %r42;
	mov.u32 	%r1663, %r42;
	@%p185 bra 	$L__BB0_260;
$L__BB0_261:
	setp.eq.s32 	%p186, %r38, 0;
	@%p186 bra 	$L__BB0_269;
	setp.lt.u32 	%p187, %r39, 3;
	@%p187 bra 	$L__BB0_264;
	add.s32 	%r887, %r1663, %r35;
	shl.b32 	%r888, %r887, 2;
	mov.u32 	%r889, sram;
	add.s32 	%r890, %r889, %r888;
	ld.shared.f32 	%f1456, [%r890];
	add.s32 	%r891, %r1663, %r52;
	shl.b32 	%r892, %r891, 2;
	add.s32 	%r893, %r33, %r892;
	ld.shared.f32 	%f1457, [%r893];
	fma.rn.f32 	%f1458, %f1456, %f1457, %f2964;
	ld.shared.f32 	%f1459, [%r890+4];
	ld.shared.f32 	%f1460, [%r893+4];
	fma.rn.f32 	%f1461, %f1459, %f1460, %f1458;
	ld.shared.f32 	%f1462, [%r890+8];
	ld.shared.f32 	%f1463, [%r893+8];
	fma.rn.f32 	%f1464, %f1462, %f1463, %f1461;
	ld.shared.f32 	%f1465, [%r890+12];
	ld.shared.f32 	%f1466, [%r893+12];
	fma.rn.f32 	%f2964, %f1465, %f1466, %f1464;
	add.s32 	%r1663, %r1663, 4;
$L__BB0_264:
	setp.eq.s32 	%p188, %r4, 0;
	@%p188 bra 	$L__BB0_269;
	setp.eq.s32 	%p189, %r40, 0;
	@%p189 bra 	$L__BB0_267;
	add.s32 	%r894, %r1663, %r35;
	shl.b32 	%r895, %r894, 2;
	mov.u32 	%r896, sram;
	add.s32 	%r897, %r896, %r895;
	ld.shared.f32 	%f1468, [%r897];
	add.s32 	%r898, %r1663, %r52;
	shl.b32 	%r899, %r898, 2;
	add.s32 	%r900, %r33, %r899;
	ld.shared.f32 	%f1469, [%r900];
	fma.rn.f32 	%f1470, %f1468, %f1469, %f2964;
	ld.shared.f32 	%f1471, [%r897+4];
	ld.shared.f32 	%f1472, [%r900+4];
	fma.rn.f32 	%f2964, %f1471, %f1472, %f1470;
	add.s32 	%r1663, %r1663, 2;
$L__BB0_267:
	setp.eq.s32 	%p190, %r43, 0;
	@%p190 bra 	$L__BB0_269;
	add.s32 	%r901, %r1663, %r35;
	shl.b32 	%r902, %r901, 2;
	mov.u32 	%r903, sram;
	add.s32 	%r904, %r903, %r902;
	ld.shared.f32 	%f1473, [%r904];
	add.s32 	%r905, %r1663, %r52;
	shl.b32 	%r906, %r905, 2;
	add.s32 	%r907, %r33, %r906;
	ld.shared.f32 	%f1474, [%r907];
	fma.rn.f32 	%f2964, %f1473, %f1474, %f2964;
$L__BB0_269:
	mul.f32 	%f3261, %f699, %f2964;
	max.f32 	%f2877, %f2877, %f3261;
	st.local.f32 	[%rd5+40], %f3261;
$L__BB0_270:
	add.s32 	%r908, %r88, 11;
	cvt.rn.f32.u32 	%f1475, %r908;
	setp.lt.f32 	%p191, %f1475, %f1;
	@%p191 bra 	$L__BB0_272;
	mov.b32 	%r909, -246811958;
	st.local.u32 	[%rd5+44], %r909;
	mov.f32 	%f3260, 0fF149F2CA;
	bra.uni 	$L__BB0_284;
$L__BB0_272:
	mul.lo.s32 	%r161, %r359, 11;
	setp.lt.u32 	%p192, %r37, 7;
	mov.f32 	%f2974, 0f00000000;
	mov.b32 	%r1667, 0;
	@%p192 bra 	$L__BB0_275;
	mov.f32 	%f2974, 0f00000000;
	mov.b32 	%r1665, 0;
$L__BB0_274:
	.pragma "nounroll";
	add.s32 	%r912, %r1665, %r35;
	shl.b32 	%r913, %r912, 2;
	mov.u32 	%r914, sram;
	add.s32 	%r915, %r914, %r913;
	ld.shared.f32 	%f1480, [%r915];
	add.s32 	%r916, %r1665, %r161;
	shl.b32 	%r917, %r916, 2;
	add.s32 	%r918, %r33, %r917;
	ld.shared.f32 	%f1481, [%r918];
	fma.rn.f32 	%f1482, %f1480, %f1481, %f2974;
	ld.shared.f32 	%f1483, [%r915+4];
	ld.shared.f32 	%f1484, [%r918+4];
	fma.rn.f32 	%f1485, %f1483, %f1484, %f1482;
	ld.shared.f32 	%f1486, [%r915+8];
	ld.shared.f32 	%f1487, [%r918+8];
	fma.rn.f32 	%f1488, %f1486, %f1487, %f1485;
	ld.shared.f32 	%f1489, [%r915+12];
	ld.shared.f32 	%f1490, [%r918+12];
	fma.rn.f32 	%f1491, %f1489, %f1490, %f1488;
	ld.shared.f32 	%f1492, [%r915+16];
	ld.shared.f32 	%f1493, [%r918+16];
	fma.rn.f32 	%f1494, %f1492, %f1493, %f1491;
	ld.shared.f32 	%f1495, [%r915+20];
	ld.shared.f32 	%f1496, [%r918+20];
	fma.rn.f32 	%f1497, %f1495, %f1496, %f1494;
	ld.shared.f32 	%f1498, [%r915+24];
	ld.shared.f32 	%f1499, [%r918+24];
	fma.rn.f32 	%f1500, %f1498, %f1499, %f1497;
	ld.shared.f32 	%f1501, [%r915+28];
	ld.shared.f32 	%f1502, [%r918+28];
	fma.rn.f32 	%f2974, %f1501, %f1502, %f1500;
	add.s32 	%r1665, %r1665, 8;
	setp.ne.s32 	%p193, %r1665, %r42;
	mov.u32 	%r1667, %r42;
	@%p193 bra 	$L__BB0_274;
$L__BB0_275:
	setp.eq.s32 	%p194, %r38, 0;
	@%p194 bra 	$L__BB0_283;
	setp.lt.u32 	%p195, %r39, 3;
	@%p195 bra 	$L__BB0_278;
	add.s32 	%r919, %r1667, %r35;
	shl.b32 	%r920, %r919, 2;
	mov.u32 	%r921, sram;
	add.s32 	%r922, %r921, %r920;
	ld.shared.f32 	%f1504, [%r922];
	add.s32 	%r923, %r1667, %r161;
	shl.b32 	%r924, %r923, 2;
	add.s32 	%r925, %r33, %r924;
	ld.shared.f32 	%f1505, [%r925];
	fma.rn.f32 	%f1506, %f1504, %f1505, %f2974;
	ld.shared.f32 	%f1507, [%r922+4];
	ld.shared.f32 	%f1508, [%r925+4];
	fma.rn.f32 	%f1509, %f1507, %f1508, %f1506;
	ld.shared.f32 	%f1510, [%r922+8];
	ld.shared.f32 	%f1511, [%r925+8];
	fma.rn.f32 	%f1512, %f1510, %f1511, %f1509;
	ld.shared.f32 	%f1513, [%r922+12];
	ld.shared.f32 	%f1514, [%r925+12];
	fma.rn.f32 	%f2974, %f1513, %f1514, %f1512;
	add.s32 	%r1667, %r1667, 4;
$L__BB0_278:
	setp.eq.s32 	%p196, %r4, 0;
	@%p196 bra 	$L__BB0_283;
	setp.eq.s32 	%p197, %r40, 0;
	@%p197 bra 	$L__BB0_281;
	add.s32 	%r926, %r1667, %r35;
	shl.b32 	%r927, %r926, 2;
	mov.u32 	%r928, sram;
	add.s32 	%r929, %r928, %r927;
	ld.shared.f32 	%f1516, [%r929];
	add.s32 	%r930, %r1667, %r161;
	shl.b32 	%r931, %r930, 2;
	add.s32 	%r932, %r33, %r931;
	ld.shared.f32 	%f1517, [%r932];
	fma.rn.f32 	%f1518, %f1516, %f1517, %f2974;
	ld.shared.f32 	%f1519, [%r929+4];
	ld.shared.f32 	%f1520, [%r932+4];
	fma.rn.f32 	%f2974, %f1519, %f1520, %f1518;
	add.s32 	%r1667, %r1667, 2;
$L__BB0_281:
	setp.eq.s32 	%p198, %r43, 0;
	@%p198 bra 	$L__BB0_283;
	add.s32 	%r933, %r1667, %r35;
	shl.b32 	%r934, %r933, 2;
	mov.u32 	%r935, sram;
	add.s32 	%r936, %r935, %r934;
	ld.shared.f32 	%f1521, [%r936];
	add.s32 	%r937, %r1667, %r161;
	shl.b32 	%r938, %r937, 2;
	add.s32 	%r939, %r33, %r938;
	ld.shared.f32 	%f1522, [%r939];
	fma.rn.f32 	%f2974, %f1521, %f1522, %f2974;
$L__BB0_283:
	mul.f32 	%f3260, %f699, %f2974;
	max.f32 	%f2877, %f2877, %f3260;
	st.local.f32 	[%rd5+44], %f3260;
$L__BB0_284:
	add.s32 	%r940, %r88, 12;
	cvt.rn.f32.u32 	%f1523, %r940;
	setp.lt.f32 	%p199, %f1523, %f1;
	@%p199 bra 	$L__BB0_286;
	mov.b32 	%r941, -246811958;
	st.local.u32 	[%rd5+48], %r941;
	mov.f32 	%f3259, 0fF149F2CA;
	bra.uni 	$L__BB0_298;
$L__BB0_286:
	setp.lt.u32 	%p200, %r37, 7;
	mov.f32 	%f2984, 0f00000000;
	mov.b32 	%r1671, 0;
	@%p200 bra 	$L__BB0_289;
	mov.f32 	%f2984, 0f00000000;
	mov.b32 	%r1669, 0;
$L__BB0_288:
	.pragma "nounroll";
	add.s32 	%r944, %r1669, %r35;
	shl.b32 	%r945, %r944, 2;
	mov.u32 	%r946, sram;
	add.s32 	%r947, %r946, %r945;
	ld.shared.f32 	%f1528, [%r947];
	add.s32 	%r948, %r1669, %r53;
	shl.b32 	%r949, %r948, 2;
	add.s32 	%r950, %r33, %r949;
	ld.shared.v4.f32 	{%f1529, %f1530, %f1531, %f1532}, [%r950];
	fma.rn.f32 	%f1533, %f1528, %f1529, %f2984;
	ld.shared.f32 	%f1534, [%r947+4];
	fma.rn.f32 	%f1535, %f1534, %f1530, %f1533;
	ld.shared.f32 	%f1536, [%r947+8];
	fma.rn.f32 	%f1537, %f1536, %f1531, %f1535;
	ld.shared.f32 	%f1538, [%r947+12];
	fma.rn.f32 	%f1539, %f1538, %f1532, %f1537;
	ld.shared.f32 	%f1540, [%r947+16];
	ld.shared.v4.f32 	{%f1541, %f1542, %f1543, %f1544}, [%r950+16];
	fma.rn.f32 	%f1545, %f1540, %f1541, %f1539;
	ld.shared.f32 	%f1546, [%r947+20];
	fma.rn.f32 	%f1547, %f1546, %f1542, %f1545;
	ld.shared.f32 	%f1548, [%r947+24];
	fma.rn.f32 	%f1549, %f1548, %f1543, %f1547;
	ld.shared.f32 	%f1550, [%r947+28];
	fma.rn.f32 	%f2984, %f1550, %f1544, %f1549;
	add.s32 	%r1669, %r1669, 8;
	setp.ne.s32 	%p201, %r1669, %r42;
	mov.u32 	%r1671, %r42;
	@%p201 bra 	$L__BB0_288;
$L__BB0_289:
	setp.eq.s32 	%p202, %r38, 0;
	@%p202 bra 	$L__BB0_297;
	setp.lt.u32 	%p203, %r39, 3;
	@%p203 bra 	$L__BB0_292;
	add.s32 	%r951, %r1671, %r35;
	shl.b32 	%r952, %r951, 2;
	mov.u32 	%r953, sram;
	add.s32 	%r954, %r953, %r952;
	ld.shared.f32 	%f1552, [%r954];
	add.s32 	%r955, %r1671, %r53;
	shl.b32 	%r956, %r955, 2;
	add.s32 	%r957, %r33, %r956;
	ld.shared.f32 	%f1553, [%r957];
	fma.rn.f32 	%f1554, %f1552, %f1553, %f2984;
	ld.shared.f32 	%f1555, [%r954+4];
	ld.shared.f32 	%f1556, [%r957+4];
	fma.rn.f32 	%f1557, %f1555, %f1556, %f1554;
	ld.shared.f32 	%f1558, [%r954+8];
	ld.shared.f32 	%f1559, [%r957+8];
	fma.rn.f32 	%f1560, %f1558, %f1559, %f1557;
	ld.shared.f32 	%f1561, [%r954+12];
	ld.shared.f32 	%f1562, [%r957+12];
	fma.rn.f32 	%f2984, %f1561, %f1562, %f1560;
	add.s32 	%r1671, %r1671, 4;
$L__BB0_292:
	setp.eq.s32 	%p204, %r4, 0;
	@%p204 bra 	$L__BB0_297;
	setp.eq.s32 	%p205, %r40, 0;
	@%p205 bra 	$L__BB0_295;
	add.s32 	%r958, %r1671, %r35;
	shl.b32 	%r959, %r958, 2;
	mov.u32 	%r960, sram;
	add.s32 	%r961, %r960, %r959;
	ld.shared.f32 	%f1564, [%r961];
	add.s32 	%r962, %r1671, %r53;
	shl.b32 	%r963, %r962, 2;
	add.s32 	%r964, %r33, %r963;
	ld.shared.f32 	%f1565, [%r964];
	fma.rn.f32 	%f1566, %f1564, %f1565, %f2984;
	ld.shared.f32 	%f1567, [%r961+4];
	ld.shared.f32 	%f1568, [%r964+4];
	fma.rn.f32 	%f2984, %f1567, %f1568, %f1566;
	add.s32 	%r1671, %r1671, 2;
$L__BB0_295:
	setp.eq.s32 	%p206, %r43, 0;
	@%p206 bra 	$L__BB0_297;
	add.s32 	%r965, %r1671, %r35;
	shl.b32 	%r966, %r965, 2;
	mov.u32 	%r967, sram;
	add.s32 	%r968, %r967, %r966;
	ld.shared.f32 	%f1569, [%r968];
	add.s32 	%r969, %r1671, %r53;
	shl.b32 	%r970, %r969, 2;
	add.s32 	%r971, %r33, %r970;
	ld.shared.f32 	%f1570, [%r971];
	fma.rn.f32 	%f2984, %f1569, %f1570, %f2984;
$L__BB0_297:
	mul.f32 	%f3259, %f699, %f2984;
	max.f32 	%f2877, %f2877, %f3259;
	st.local.f32 	[%rd5+48], %f3259;
$L__BB0_298:
	add.s32 	%r972, %r88, 13;
	cvt.rn.f32.u32 	%f1571, %r972;
	setp.lt.f32 	%p207, %f1571, %f1;
	@%p207 bra 	$L__BB0_300;
	mov.b32 	%r973, -246811958;
	st.local.u32 	[%rd5+52], %r973;
	mov.f32 	%f3258, 0fF149F2CA;
	bra.uni 	$L__BB0_312;
$L__BB0_300:
	mul.lo.s32 	%r176, %r359, 13;
	setp.lt.u32 	%p208, %r37, 7;
	mov.f32 	%f2994, 0f00000000;
	mov.b32 	%r1675, 0;
	@%p208 bra 	$L__BB0_303;
	mov.f32 	%f2994, 0f00000000;
	mov.b32 	%r1673, 0;
$L__BB0_302:
	.pragma "nounroll";
	add.s32 	%r976, %r1673, %r35;
	shl.b32 	%r977, %r976, 2;
	mov.u32 	%r978, sram;
	add.s32 	%r979, %r978, %r977;
	ld.shared.f32 	%f1576, [%r979];
	add.s32 	%r980, %r1673, %r176;
	shl.b32 	%r981, %r980, 2;
	add.s32 	%r982, %r33, %r981;
	ld.shared.f32 	%f1577, [%r982];
	fma.rn.f32 	%f1578, %f1576, %f1577, %f2994;
	ld.shared.f32 	%f1579, [%r979+4];
	ld.shared.f32 	%f1580, [%r982+4];
	fma.rn.f32 	%f1581, %f1579, %f1580, %f1578;
	ld.shared.f32 	%f1582, [%r979+8];
	ld.shared.f32 	%f1583, [%r982+8];
	fma.rn.f32 	%f1584, %f1582, %f1583, %f1581;
	ld.shared.f32 	%f1585, [%r979+12];
	ld.shared.f32 	%f1586, [%r982+12];
	fma.rn.f32 	%f1587, %f1585, %f1586, %f1584;
	ld.shared.f32 	%f1588, [%r979+16];
	ld.shared.f32 	%f1589, [%r982+16];
	fma.rn.f32 	%f1590, %f1588, %f1589, %f1587;
	ld.shared.f32 	%f1591, [%r979+20];
	ld.shared.f32 	%f1592, [%r982+20];
	fma.rn.f32 	%f1593, %f1591, %f1592, %f1590;
	ld.shared.f32 	%f1594, [%r979+24];
	ld.shared.f32 	%f1595, [%r982+24];
	fma.rn.f32 	%f1596, %f1594, %f1595, %f1593;
	ld.shared.f32 	%f1597, [%r979+28];
	ld.shared.f32 	%f1598, [%r982+28];
	fma.rn.f32 	%f2994, %f1597, %f1598, %f1596;
	add.s32 	%r1673, %r1673, 8;
	setp.ne.s32 	%p209, %r1673, %r42;
	mov.u32 	%r1675, %r42;
	@%p209 bra 	$L__BB0_302;
$L__BB0_303:
	setp.eq.s32 	%p210, %r38, 0;
	@%p210 bra 	$L__BB0_311;
	setp.lt.u32 	%p211, %r39, 3;
	@%p211 bra 	$L__BB0_306;
	add.s32 	%r983, %r1675, %r35;
	shl.b32 	%r984, %r983, 2;
	mov.u32 	%r985, sram;
	add.s32 	%r986, %r985, %r984;
	ld.shared.f32 	%f1600, [%r986];
	add.s32 	%r987, %r1675, %r176;
	shl.b32 	%r988, %r987, 2;
	add.s32 	%r989, %r33, %r988;
	ld.shared.f32 	%f1601, [%r989];
	fma.rn.f32 	%f1602, %f1600, %f1601, %f2994;
	ld.shared.f32 	%f1603, [%r986+4];
	ld.shared.f32 	%f1604, [%r989+4];
	fma.rn.f32 	%f1605, %f1603, %f1604, %f1602;
	ld.shared.f32 	%f1606, [%r986+8];
	ld.shared.f32 	%f1607, [%r989+8];
	fma.rn.f32 	%f1608, %f1606, %f1607, %f1605;
	ld.shared.f32 	%f1609, [%r986+12];
	ld.shared.f32 	%f1610, [%r989+12];
	fma.rn.f32 	%f2994, %f1609, %f1610, %f1608;
	add.s32 	%r1675, %r1675, 4;
$L__BB0_306:
	setp.eq.s32 	%p212, %r4, 0;
	@%p212 bra 	$L__BB0_311;
	setp.eq.s32 	%p213, %r40, 0;
	@%p213 bra 	$L__BB0_309;
	add.s32 	%r990, %r1675, %r35;
	shl.b32 	%r991, %r990, 2;
	mov.u32 	%r992, sram;
	add.s32 	%r993, %r992, %r991;
	ld.shared.f32 	%f1612, [%r993];
	add.s32 	%r994, %r1675, %r176;
	shl.b32 	%r995, %r994, 2;
	add.s32 	%r996, %r33, %r995;
	ld.shared.f32 	%f1613, [%r996];
	fma.rn.f32 	%f1614, %f1612, %f1613, %f2994;
	ld.shared.f32 	%f1615, [%r993+4];
	ld.shared.f32 	%f1616, [%r996+4];
	fma.rn.f32 	%f2994, %f1615, %f1616, %f1614;
	add.s32 	%r1675, %r1675, 2;
$L__BB0_309:
	setp.eq.s32 	%p214, %r43, 0;
	@%p214 bra 	$L__BB0_311;
	add.s32 	%r997, %r1675, %r35;
	shl.b32 	%r998, %r997, 2;
	mov.u32 	%r999, sram;
	add.s32 	%r1000, %r999, %r998;
	ld.shared.f32 	%f1617, [%r1000];
	add.s32 	%r1001, %r1675, %r176;
	shl.b32 	%r1002, %r1001, 2;
	add.s32 	%r1003, %r33, %r1002;
	ld.shared.f32 	%f1618, [%r1003];
	fma.rn.f32 	%f2994, %f1617, %f1618, %f2994;
$L__BB0_311:
	mul.f32 	%f3258, %f699, %f2994;
	max.f32 	%f2877, %f2877, %f3258;
	st.local.f32 	[%rd5+52], %f3258;
$L__BB0_312:
	add.s32 	%r1004, %r88, 14;
	cvt.rn.f32.u32 	%f1619, %r1004;
	setp.lt.f32 	%p215, %f1619, %f1;
	@%p215 bra 	$L__BB0_314;
	mov.b32 	%r1005, -246811958;
	st.local.u32 	[%rd5+56], %r1005;
	mov.f32 	%f3257, 0fF149F2CA;
	bra.uni 	$L__BB0_326;
$L__BB0_314:
	mul.lo.s32 	%r184, %r359, 14;
	setp.lt.u32 	%p216, %r37, 7;
	mov.f32 	%f3004, 0f00000000;
	mov.b32 	%r1679, 0;
	@%p216 bra 	$L__BB0_317;
	mov.f32 	%f3004, 0f00000000;
	mov.b32 	%r1677, 0;
$L__BB0_316:
	.pragma "nounroll";
	add.s32 	%r1008, %r1677, %r35;
	shl.b32 	%r1009, %r1008, 2;
	mov.u32 	%r1010, sram;
	add.s32 	%r1011, %r1010, %r1009;
	ld.shared.f32 	%f1624, [%r1011];
	add.s32 	%r1012, %r1677, %r184;
	shl.b32 	%r1013, %r1012, 2;
	add.s32 	%r1014, %r33, %r1013;
	ld.shared.v2.f32 	{%f1625, %f1626}, [%r1014];
	fma.rn.f32 	%f1627, %f1624, %f1625, %f3004;
	ld.shared.f32 	%f1628, [%r1011+4];
	fma.rn.f32 	%f1629, %f1628, %f1626, %f1627;
	ld.shared.f32 	%f1630, [%r1011+8];
	ld.shared.v2.f32 	{%f1631, %f1632}, [%r1014+8];
	fma.rn.f32 	%f1633, %f1630, %f1631, %f1629;
	ld.shared.f32 	%f1634, [%r1011+12];
	fma.rn.f32 	%f1635, %f1634, %f1632, %f1633;
	ld.shared.f32 	%f1636, [%r1011+16];
	ld.shared.v2.f32 	{%f1637, %f1638}, [%r1014+16];
	fma.rn.f32 	%f1639, %f1636, %f1637, %f1635;
	ld.shared.f32 	%f1640, [%r1011+20];
	fma.rn.f32 	%f1641, %f1640, %f1638, %f1639;
	ld.shared.f32 	%f1642, [%r1011+24];
	ld.shared.v2.f32 	{%f1643, %f1644}, [%r1014+24];
	fma.rn.f32 	%f1645, %f1642, %f1643, %f1641;
	ld.shared.f32 	%f1646, [%r1011+28];
	fma.rn.f32 	%f3004, %f1646, %f1644, %f1645;
	add.s32 	%r1677, %r1677, 8;
	setp.ne.s32 	%p217, %r1677, %r42;
	mov.u32 	%r1679, %r42;
	@%p217 bra 	$L__BB0_316;
$L__BB0_317:
	setp.eq.s32 	%p218, %r38, 0;
	@%p218 bra 	$L__BB0_325;
	setp.lt.u32 	%p219, %r39, 3;
	@%p219 bra 	$L__BB0_320;
	add.s32 	%r1015, %r1679, %r35;
	shl.b32 	%r1016, %r1015, 2;
	mov.u32 	%r1017, sram;
	add.s32 	%r1018, %r1017, %r1016;
	ld.shared.f32 	%f1648, [%r1018];
	add.s32 	%r1019, %r1679, %r184;
	shl.b32 	%r1020, %r1019, 2;
	add.s32 	%r1021, %r33, %r1020;
	ld.shared.f32 	%f1649, [%r1021];
	fma.rn.f32 	%f1650, %f1648, %f1649, %f3004;
	ld.shared.f32 	%f1651, [%r1018+4];
	ld.shared.f32 	%f1652, [%r1021+4];
	fma.rn.f32 	%f1653, %f1651, %f1652, %f1650;
	ld.shared.f32 	%f1654, [%r1018+8];
	ld.shared.f32 	%f1655, [%r1021+8];
	fma.rn.f32 	%f1656, %f1654, %f1655, %f1653;
	ld.shared.f32 	%f1657, [%r1018+12];
	ld.shared.f32 	%f1658, [%r1021+12];
	fma.rn.f32 	%f3004, %f1657, %f1658, %f1656;
	add.s32 	%r1679, %r1679, 4;
$L__BB0_320:
	setp.eq.s32 	%p220, %r4, 0;
	@%p220 bra 	$L__BB0_325;
	setp.eq.s32 	%p221, %r40, 0;
	@%p221 bra 	$L__BB0_323;
	add.s32 	%r1022, %r1679, %r35;
	shl.b32 	%r1023, %r1022, 2;
	mov.u32 	%r1024, sram;
	add.s32 	%r1025, %r1024, %r1023;
	ld.shared.f32 	%f1660, [%r1025];
	add.s32 	%r1026, %r1679, %r184;
	shl.b32 	%r1027, %r1026, 2;
	add.s32 	%r1028, %r33, %r1027;
	ld.shared.f32 	%f1661, [%r1028];
	fma.rn.f32 	%f1662, %f1660, %f1661, %f3004;
	ld.shared.f32 	%f1663, [%r1025+4];
	ld.shared.f32 	%f1664, [%r1028+4];
	fma.rn.f32 	%f3004, %f1663, %f1664, %f1662;
	add.s32 	%r1679, %r1679, 2;
$L__BB0_323:
	setp.eq.s32 	%p222, %r43, 0;
	@%p222 bra 	$L__BB0_325;
	add.s32 	%r1029, %r1679, %r35;
	shl.b32 	%r1030, %r1029, 2;
	mov.u32 	%r1031, sram;
	add.s32 	%r1032, %r1031, %r1030;
	ld.shared.f32 	%f1665, [%r1032];
	add.s32 	%r1033, %r1679, %r184;
	shl.b32 	%r1034, %r1033, 2;
	add.s32 	%r1035, %r33, %r1034;
	ld.shared.f32 	%f1666, [%r1035];
	fma.rn.f32 	%f3004, %f1665, %f1666, %f3004;
$L__BB0_325:
	mul.f32 	%f3257, %f699, %f3004;
	max.f32 	%f2877, %f2877, %f3257;
	st.local.f32 	[%rd5+56], %f3257;
$L__BB0_326:
	add.s32 	%r1036, %r88, 15;
	cvt.rn.f32.u32 	%f1667, %r1036;
	setp.lt.f32 	%p223, %f1667, %f1;
	@%p223 bra 	$L__BB0_328;
	mov.b32 	%r1037, -246811958;
	st.local.u32 	[%rd5+60], %r1037;
	mov.f32 	%f3256, 0fF149F2CA;
	bra.uni 	$L__BB0_340;
$L__BB0_328:
	mul.lo.s32 	%r192, %r359, 15;
	setp.lt.u32 	%p224, %r37, 7;
	mov.f32 	%f3014, 0f00000000;
	mov.b32 	%r1683, 0;
	@%p224 bra 	$L__BB0_331;
	mov.f32 	%f3014, 0f00000000;
	mov.b32 	%r1681, 0;
$L__BB0_330:
	.pragma "nounroll";
	add.s32 	%r1040, %r1681, %r35;
	shl.b32 	%r1041, %r1040, 2;
	mov.u32 	%r1042, sram;
	add.s32 	%r1043, %r1042, %r1041;
	ld.shared.f32 	%f1672, [%r1043];
	add.s32 	%r1044, %r1681, %r192;
	shl.b32 	%r1045, %r1044, 2;
	add.s32 	%r1046, %r33, %r1045;
	ld.shared.f32 	%f1673, [%r1046];
	fma.rn.f32 	%f1674, %f1672, %f1673, %f3014;
	ld.shared.f32 	%f1675, [%r1043+4];
	ld.shared.f32 	%f1676, [%r1046+4];
	fma.rn.f32 	%f1677, %f1675, %f1676, %f1674;
	ld.shared.f32 	%f1678, [%r1043+8];
	ld.shared.f32 	%f1679, [%r1046+8];
	fma.rn.f32 	%f1680, %f1678, %f1679, %f1677;
	ld.shared.f32 	%f1681, [%r1043+12];
	ld.shared.f32 	%f1682, [%r1046+12];
	fma.rn.f32 	%f1683, %f1681, %f1682, %f1680;
	ld.shared.f32 	%f1684, [%r1043+16];
	ld.shared.f32 	%f1685, [%r1046+16];
	fma.rn.f32 	%f1686, %f1684, %f1685, %f1683;
	ld.shared.f32 	%f1687, [%r1043+20];
	ld.shared.f32 	%f1688, [%r1046+20];
	fma.rn.f32 	%f1689, %f1687, %f1688, %f1686;
	ld.shared.f32 	%f1690, [%r1043+24];
	ld.shared.f32 	%f1691, [%r1046+24];
	fma.rn.f32 	%f1692, %f1690, %f1691, %f1689;
	ld.shared.f32 	%f1693, [%r1043+28];
	ld.shared.f32 	%f1694, [%r1046+28];
	fma.rn.f32 	%f3014, %f1693, %f1694, %f1692;
	add.s32 	%r1681, %r1681, 8;
	setp.ne.s32 	%p225, %r1681, %r42;
	mov.u32 	%r1683, %r42;
	@%p225 bra 	$L__BB0_330;
$L__BB0_331:
	setp.eq.s32 	%p226, %r38, 0;
	@%p226 bra 	$L__BB0_339;
	setp.lt.u32 	%p227, %r39, 3;
	@%p227 bra 	$L__BB0_334;
	add.s32 	%r1047, %r1683, %r35;
	shl.b32 	%r1048, %r1047, 2;
	mov.u32 	%r1049, sram;
	add.s32 	%r1050, %r1049, %r1048;
	ld.shared.f32 	%f1696, [%r1050];
	add.s32 	%r1051, %r1683, %r192;
	shl.b32 	%r1052, %r1051, 2;
	add.s32 	%r1053, %r33, %r1052;
	ld.shared.f32 	%f1697, [%r1053];
	fma.rn.f32 	%f1698, %f1696, %f1697, %f3014;
	ld.shared.f32 	%f1699, [%r1050+4];
	ld.shared.f32 	%f1700, [%r1053+4];
	fma.rn.f32 	%f1701, %f1699, %f1700, %f1698;
	ld.shared.f32 	%f1702, [%r1050+8];
	ld.shared.f32 	%f1703, [%r1053+8];
	fma.rn.f32 	%f1704, %f1702, %f1703, %f1701;
	ld.shared.f32 	%f1705, [%r1050+12];
	ld.shared.f32 	%f1706, [%r1053+12];
	fma.rn.f32 	%f3014, %f1705, %f1706, %f1704;
	add.s32 	%r1683, %r1683, 4;
$L__BB0_334:
	setp.eq.s32 	%p228, %r4, 0;
	@%p228 bra 	$L__BB0_339;
	setp.eq.s32 	%p229, %r40, 0;
	@%p229 bra 	$L__BB0_337;
	add.s32 	%r1054, %r1683, %r35;
	shl.b32 	%r1055, %r1054, 2;
	mov.u32 	%r1056, sram;
	add.s32 	%r1057, %r1056, %r1055;
	ld.shared.f32 	%f1708, [%r1057];
	add.s32 	%r1058, %r1683, %r192;
	shl.b32 	%r1059, %r1058, 2;
	add.s32 	%r1060, %r33, %r1059;
	ld.shared.f32 	%f1709, [%r1060];
	fma.rn.f32 	%f1710, %f1708, %f1709, %f3014;
	ld.shared.f32 	%f1711, [%r1057+4];
	ld.shared.f32 	%f1712, [%r1060+4];
	fma.rn.f32 	%f3014, %f1711, %f1712, %f1710;
	add.s32 	%r1683, %r1683, 2;
$L__BB0_337:
	setp.eq.s32 	%p230, %r43, 0;
	@%p230 bra 	$L__BB0_339;
	add.s32 	%r1061, %r1683, %r35;
	shl.b32 	%r1062, %r1061, 2;
	mov.u32 	%r1063, sram;
	add.s32 	%r1064, %r1063, %r1062;
	ld.shared.f32 	%f1713, [%r1064];
	add.s32 	%r1065, %r1683, %r192;
	shl.b32 	%r1066, %r1065, 2;
	add.s32 	%r1067, %r33, %r1066;
	ld.shared.f32 	%f1714, [%r1067];
	fma.rn.f32 	%f3014, %f1713, %f1714, %f3014;
$L__BB0_339:
	mul.f32 	%f3256, %f699, %f3014;
	max.f32 	%f2877, %f2877, %f3256;
	st.local.f32 	[%rd5+60], %f3256;
$L__BB0_340:
	add.s32 	%r1068, %r88, 16;
	cvt.rn.f32.u32 	%f1715, %r1068;
	setp.lt.f32 	%p231, %f1715, %f1;
	@%p231 bra 	$L__BB0_342;
	mov.b32 	%r1069, -246811958;
	st.local.u32 	[%rd5+64], %r1069;
	mov.f32 	%f3255, 0fF149F2CA;
	bra.uni 	$L__BB0_354;
$L__BB0_342:
	shl.b32 	%r200, %r359, 4;
	setp.lt.u32 	%p232, %r37, 7;
	mov.f32 	%f3024, 0f00000000;
	mov.b32 	%r1687, 0;
	@%p232 bra 	$L__BB0_345;
	mov.f32 	%f3024, 0f00000000;
	mov.b32 	%r1685, 0;
$L__BB0_344:
	.pragma "nounroll";
	add.s32 	%r1072, %r1685, %r35;
	shl.b32 	%r1073, %r1072, 2;
	mov.u32 	%r1074, sram;
	add.s32 	%r1075, %r1074, %r1073;
	ld.shared.f32 	%f1720, [%r1075];
	add.s32 	%r1076, %r1685, %r200;
	shl.b32 	%r1077, %r1076, 2;
	add.s32 	%r1078, %r33, %r1077;
	ld.shared.v4.f32 	{%f1721, %f1722, %f1723, %f1724}, [%r1078];
	fma.rn.f32 	%f1725, %f1720, %f1721, %f3024;
	ld.shared.f32 	%f1726, [%r1075+4];
	fma.rn.f32 	%f1727, %f1726, %f1722, %f1725;
	ld.shared.f32 	%f1728, [%r1075+8];
	fma.rn.f32 	%f1729, %f1728, %f1723, %f1727;
	ld.shared.f32 	%f1730, [%r1075+12];
	fma.rn.f32 	%f1731, %f1730, %f1724, %f1729;
	ld.shared.f32 	%f1732, [%r1075+16];
	ld.shared.v4.f32 	{%f1733, %f1734, %f1735, %f1736}, [%r1078+16];
	fma.rn.f32 	%f1737, %f1732, %f1733, %f1731;
	ld.shared.f32 	%f1738, [%r1075+20];
	fma.rn.f32 	%f1739, %f1738, %f1734, %f1737;
	ld.shared.f32 	%f1740, [%r1075+24];
	fma.rn.f32 	%f1741, %f1740, %f1735, %f1739;
	ld.shared.f32 	%f1742, [%r1075+28];
	fma.rn.f32 	%f3024, %f1742, %f1736, %f1741;
	add.s32 	%r1685, %r1685, 8;
	setp.ne.s32 	%p233, %r1685, %r42;
	mov.u32 	%r1687, %r42;
	@%p233 bra 	$L__BB0_344;
$L__BB0_345:
	setp.eq.s32 	%p234, %r38, 0;
	@%p234 bra 	$L__BB0_353;
	setp.lt.u32 	%p235, %r39, 3;
	@%p235 bra 	$L__BB0_348;
	add.s32 	%r1079, %r1687, %r35;
	shl.b32 	%r1080, %r1079, 2;
	mov.u32 	%r1081, sram;
	add.s32 	%r1082, %r1081, %r1080;
	ld.shared.f32 	%f1744, [%r1082];
	add.s32 	%r1083, %r1687, %r200;
	shl.b32 	%r1084, %r1083, 2;
	add.s32 	%r1085, %r33, %r1084;
	ld.shared.f32 	%f1745, [%r1085];
	fma.rn.f32 	%f1746, %f1744, %f1745, %f3024;
	ld.shared.f32 	%f1747, [%r1082+4];
	ld.shared.f32 	%f1748, [%r1085+4];
	fma.rn.f32 	%f1749, %f1747, %f1748, %f1746;
	ld.shared.f32 	%f1750, [%r1082+8];
	ld.shared.f32 	%f1751, [%r1085+8];
	fma.rn.f32 	%f1752, %f1750, %f1751, %f1749;
	ld.shared.f32 	%f1753, [%r1082+12];
	ld.shared.f32 	%f1754, [%r1085+12];
	fma.rn.f32 	%f3024, %f1753, %f1754, %f1752;
	add.s32 	%r1687, %r1687, 4;
$L__BB0_348:
	setp.eq.s32 	%p236, %r4, 0;
	@%p236 bra 	$L__BB0_353;
	setp.eq.s32 	%p237, %r40, 0;
	@%p237 bra 	$L__BB0_351;
	add.s32 	%r1086, %r1687, %r35;
	shl.b32 	%r1087, %r1086, 2;
	mov.u32 	%r1088, sram;
	add.s32 	%r1089, %r1088, %r1087;
	ld.shared.f32 	%f1756, [%r1089];
	add.s32 	%r1090, %r1687, %r200;
	shl.b32 	%r1091, %r1090, 2;
	add.s32 	%r1092, %r33, %r1091;
	ld.shared.f32 	%f1757, [%r1092];
	fma.rn.f32 	%f1758, %f1756, %f1757, %f3024;
	ld.shared.f32 	%f1759, [%r1089+4];
	ld.shared.f32 	%f1760, [%r1092+4];
	fma.rn.f32 	%f3024, %f1759, %f1760, %f1758;
	add.s32 	%r1687, %r1687, 2;
$L__BB0_351:
	setp.eq.s32 	%p238, %r43, 0;
	@%p238 bra 	$L__BB0_353;
	add.s32 	%r1093, %r1687, %r35;
	shl.b32 	%r1094, %r1093, 2;
	mov.u32 	%r1095, sram;
	add.s32 	%r1096, %r1095, %r1094;
	ld.shared.f32 	%f1761, [%r1096];
	add.s32 	%r1097, %r1687, %r200;
	shl.b32 	%r1098, %r1097, 2;
	add.s32 	%r1099, %r33, %r1098;
	ld.shared.f32 	%f1762, [%r1099];
	fma.rn.f32 	%f3024, %f1761, %f1762, %f3024;
$L__BB0_353:
	mul.f32 	%f3255, %f699, %f3024;
	max.f32 	%f2877, %f2877, %f3255;
	st.local.f32 	[%rd5+64], %f3255;
$L__BB0_354:
	add.s32 	%r1100, %r88, 17;
	cvt.rn.f32.u32 	%f1763, %r1100;
	setp.lt.f32 	%p239, %f1763, %f1;
	@%p239 bra 	$L__BB0_356;
	mov.b32 	%r1101, -246811958;
	st.local.u32 	[%rd5+68], %r1101;
	mov.f32 	%f3254, 0fF149F2CA;
	bra.uni 	$L__BB0_368;
$L__BB0_356:
	setp.lt.u32 	%p240, %r37, 7;
	mov.f32 	%f3034, 0f00000000;
	mov.b32 	%r1691, 0;
	@%p240 bra 	$L__BB0_359;
	mov.f32 	%f3034, 0f00000000;
	mov.b32 	%r1689, 0;
$L__BB0_358:
	.pragma "nounroll";
	add.s32 	%r1104, %r1689, %r35;
	shl.b32 	%r1105, %r1104, 2;
	mov.u32 	%r1106, sram;
	add.s32 	%r1107, %r1106, %r1105;
	ld.shared.f32 	%f1768, [%r1107];
	mad.lo.s32 	%r1108, %r359, 17, %r1689;
	shl.b32 	%r1109, %r1108, 2;
	add.s32 	%r1110, %r33, %r1109;
	ld.shared.f32 	%f1769, [%r1110];
	fma.rn.f32 	%f1770, %f1768, %f1769, %f3034;
	ld.shared.f32 	%f1771, [%r1107+4];
	ld.shared.f32 	%f1772, [%r1110+4];
	fma.rn.f32 	%f1773, %f1771, %f1772, %f1770;
	ld.shared.f32 	%f1774, [%r1107+8];
	ld.shared.f32 	%f1775, [%r1110+8];
	fma.rn.f32 	%f1776, %f1774, %f1775, %f1773;
	ld.shared.f32 	%f1777, [%r1107+12];
	ld.shared.f32 	%f1778, [%r1110+12];
	fma.rn.f32 	%f1779, %f1777, %f1778, %f1776;
	ld.shared.f32 	%f1780, [%r1107+16];
	ld.shared.f32 	%f1781, [%r1110+16];
	fma.rn.f32 	%f1782, %f1780, %f1781, %f1779;
	ld.shared.f32 	%f1783, [%r1107+20];
	ld.shared.f32 	%f1784, [%r1110+20];
	fma.rn.f32 	%f1785, %f1783, %f1784, %f1782;
	ld.shared.f32 	%f1786, [%r1107+24];
	ld.shared.f32 	%f1787, [%r1110+24];
	fma.rn.f32 	%f1788, %f1786, %f1787, %f1785;
	ld.shared.f32 	%f1789, [%r1107+28];
	ld.shared.f32 	%f1790, [%r1110+28];
	fma.rn.f32 	%f3034, %f1789, %f1790, %f1788;
	add.s32 	%r1689, %r1689, 8;
	setp.ne.s32 	%p241, %r1689, %r42;
	mov.u32 	%r1691, %r42;
	@%p241 bra 	$L__BB0_358;
$L__BB0_359:
	setp.eq.s32 	%p242, %r38, 0;
	@%p242 bra 	$L__BB0_367;
	setp.lt.u32 	%p243, %r39, 3;
	@%p243 bra 	$L__BB0_362;
	add.s32 	%r1111, %r1691, %r35;
	shl.b32 	%r1112, %r1111, 2;
	mov.u32 	%r1113, sram;
	add.s32 	%r1114, %r1113, %r1112;
	ld.shared.f32 	%f1792, [%r1114];
	mad.lo.s32 	%r1115, %r359, 17, %r1691;
	shl.b32 	%r1116, %r1115, 2;
	add.s32 	%r1117, %r33, %r1116;
	ld.shared.f32 	%f1793, [%r1117];
	fma.rn.f32 	%f1794, %f1792, %f1793, %f3034;
	ld.shared.f32 	%f1795, [%r1114+4];
	ld.shared.f32 	%f1796, [%r1117+4];
	fma.rn.f32 	%f1797, %f1795, %f1796, %f1794;
	ld.shared.f32 	%f1798, [%r1114+8];
	ld.shared.f32 	%f1799, [%r1117+8];
	fma.rn.f32 	%f1800, %f1798, %f1799, %f1797;
	ld.shared.f32 	%f1801, [%r1114+12];
	ld.shared.f32 	%f1802, [%r1117+12];
	fma.rn.f32 	%f3034, %f1801, %f1802, %f1800;
	add.s32 	%r1691, %r1691, 4;
$L__BB0_362:
	setp.eq.s32 	%p244, %r4, 0;
	@%p244 bra 	$L__BB0_367;
	setp.eq.s32 	%p245, %r40, 0;
	@%p245 bra 	$L__BB0_365;
	add.s32 	%r1118, %r1691, %r35;
	shl.b32 	%r1119, %r1118, 2;
	mov.u32 	%r1120, sram;
	add.s32 	%r1121, %r1120, %r1119;
	ld.shared.f32 	%f1804, [%r1121];
	mad.lo.s32 	%r1122, %r359, 17, %r1691;
	shl.b32 	%r1123, %r1122, 2;
	add.s32 	%r1124, %r33, %r1123;
	ld.shared.f32 	%f1805, [%r1124];
	fma.rn.f32 	%f1806, %f1804, %f1805, %f3034;
	ld.shared.f32 	%f1807, [%r1121+4];
	ld.shared.f32 	%f1808, [%r1124+4];
	fma.rn.f32 	%f3034, %f1807, %f1808, %f1806;
	add.s32 	%r1691, %r1691, 2;
$L__BB0_365:
	setp.eq.s32 	%p246, %r43, 0;
	@%p246 bra 	$L__BB0_367;
	add.s32 	%r1125, %r1691, %r35;
	shl.b32 	%r1126, %r1125, 2;
	mov.u32 	%r1127, sram;
	add.s32 	%r1128, %r1127, %r1126;
	ld.shared.f32 	%f1809, [%r1128];
	mad.lo.s32 	%r1129, %r359, 17, %r1691;
	shl.b32 	%r1130, %r1129, 2;
	add.s32 	%r1131, %r33, %r1130;
	ld.shared.f32 	%f1810, [%r1131];
	fma.rn.f32 	%f3034, %f1809, %f1810, %f3034;
$L__BB0_367:
	mul.f32 	%f3254, %f699, %f3034;
	max.f32 	%f2877, %f2877, %f3254;
	st.local.f32 	[%rd5+68], %f3254;
$L__BB0_368:
	add.s32 	%r1132, %r88, 18;
	cvt.rn.f32.u32 	%f1811, %r1132;
	setp.lt.f32 	%p247, %f1811, %f1;
	@%p247 bra 	$L__BB0_370;
	mov.b32 	%r1133, -246811958;
	st.local.u32 	[%rd5+72], %r1133;
	mov.f32 	%f3253, 0fF149F2CA;
	bra.uni 	$L__BB0_382;
$L__BB0_370:
	setp.lt.u32 	%p248, %r37, 7;
	mov.f32 	%f3044, 0f00000000;
	mov.b32 	%r1695, 0;
	@%p248 bra 	$L__BB0_373;
	mov.f32 	%f3044, 0f00000000;
	mov.b32 	%r1693, 0;
$L__BB0_372:
	.pragma "nounroll";
	add.s32 	%r1136, %r1693, %r35;
	shl.b32 	%r1137, %r1136, 2;
	mov.u32 	%r1138, sram;
	add.s32 	%r1139, %r1138, %r1137;
	ld.shared.f32 	%f1816, [%r1139];
	mad.lo.s32 	%r1140, %r359, 18, %r1693;
	shl.b32 	%r1141, %r1140, 2;
	add.s32 	%r1142, %r33, %r1141;
	ld.shared.v2.f32 	{%f1817, %f1818}, [%r1142];
	fma.rn.f32 	%f1819, %f1816, %f1817, %f3044;
	ld.shared.f32 	%f1820, [%r1139+4];
	fma.rn.f32 	%f1821, %f1820, %f1818, %f1819;
	ld.shared.f32 	%f1822, [%r1139+8];
	ld.shared.v2.f32 	{%f1823, %f1824}, [%r1142+8];
	fma.rn.f32 	%f1825, %f1822, %f1823, %f1821;
	ld.shared.f32 	%f1826, [%r1139+12];
	fma.rn.f32 	%f1827, %f1826, %f1824, %f1825;
	ld.shared.f32 	%f1828, [%r1139+16];
	ld.shared.v2.f32 	{%f1829, %f1830}, [%r1142+16];
	fma.rn.f32 	%f1831, %f1828, %f1829, %f1827;
	ld.shared.f32 	%f1832, [%r1139+20];
	fma.rn.f32 	%f1833, %f1832, %f1830, %f1831;
	ld.shared.f32 	%f1834, [%r1139+24];
	ld.shared.v2.f32 	{%f1835, %f1836}, [%r1142+24];
	fma.rn.f32 	%f1837, %f1834, %f1835, %f1833;
	ld.shared.f32 	%f1838, [%r1139+28];
	fma.rn.f32 	%f3044, %f1838, %f1836, %f1837;
	add.s32 	%r1693, %r1693, 8;
	setp.ne.s32 	%p249, %r1693, %r42;
	mov.u32 	%r1695, %r42;
	@%p249 bra 	$L__BB0_372;
$L__BB0_373:
	setp.eq.s32 	%p250, %r38, 0;
	@%p250 bra 	$L__BB0_381;
	setp.lt.u32 	%p251, %r39, 3;
	@%p251 bra 	$L__BB0_376;
	add.s32 	%r1143, %r1695, %r35;
	shl.b32 	%r1144, %r1143, 2;
	mov.u32 	%r1145, sram;
	add.s32 	%r1146, %r1145, %r1144;
	ld.shared.f32 	%f1840, [%r1146];
	mad.lo.s32 	%r1147, %r359, 18, %r1695;
	shl.b32 	%r1148, %r1147, 2;
	add.s32 	%r1149, %r33, %r1148;
	ld.shared.f32 	%f1841, [%r1149];
	fma.rn.f32 	%f1842, %f1840, %f1841, %f3044;
	ld.shared.f32 	%f1843, [%r1146+4];
	ld.shared.f32 	%f1844, [%r1149+4];
	fma.rn.f32 	%f1845, %f1843, %f1844, %f1842;
	ld.shared.f32 	%f1846, [%r1146+8];
	ld.shared.f32 	%f1847, [%r1149+8];
	fma.rn.f32 	%f1848, %f1846, %f1847, %f1845;
	ld.shared.f32 	%f1849, [%r1146+12];
	ld.shared.f32 	%f1850, [%r1149+12];
	fma.rn.f32 	%f3044, %f1849, %f1850, %f1848;
	add.s32 	%r1695, %r1695, 4;
$L__BB0_376:
	setp.eq.s32 	%p252, %r4, 0;
	@%p252 bra 	$L__BB0_381;
	setp.eq.s32 	%p253, %r40, 0;
	@%p253 bra 	$L__BB0_379;
	add.s32 	%r1150, %r1695, %r35;
	shl.b32 	%r1151, %r1150, 2;
	mov.u32 	%r1152, sram;
	add.s32 	%r1153, %r1152, %r1151;
	ld.shared.f32 	%f1852, [%r1153];
	mad.lo.s32 	%r1154, %r359, 18, %r1695;
	shl.b32 	%r1155, %r1154, 2;
	add.s32 	%r1156, %r33, %r1155;
	ld.shared.f32 	%f1853, [%r1156];
	fma.rn.f32 	%f1854, %f1852, %f1853, %f3044;
	ld.shared.f32 	%f1855, [%r1153+4];
	ld.shared.f32 	%f1856, [%r1156+4];
	fma.rn.f32 	%f3044, %f1855, %f1856, %f1854;
	add.s32 	%r1695, %r1695, 2;
$L__BB0_379:
	setp.eq.s32 	%p254, %r43, 0;
	@%p254 bra 	$L__BB0_381;
	add.s32 	%r1157, %r1695, %r35;
	shl.b32 	%r1158, %r1157, 2;
	mov.u32 	%r1159, sram;
	add.s32 	%r1160, %r1159, %r1158;
	ld.shared.f32 	%f1857, [%r1160];
	mad.lo.s32 	%r1161, %r359, 18, %r1695;
	shl.b32 	%r1162, %r1161, 2;
	add.s32 	%r1163, %r33, %r1162;
	ld.shared.f32 	%f1858, [%r1163];
	fma.rn.f32 	%f3044, %f1857, %f1858, %f3044;
$L__BB0_381:
	mul.f32 	%f3253, %f699, %f3044;
	max.f32 	%f2877, %f2877, %f3253;
	st.local.f32 	[%rd5+72], %f3253;
$L__BB0_382:
	add.s32 	%r1164, %r88, 19;
	cvt.rn.f32.u32 	%f1859, %r1164;
	setp.lt.f32 	%p255, %f1859, %f1;
	@%p255 bra 	$L__BB0_384;
	mov.b32 	%r1165, -246811958;
	st.local.u32 	[%rd5+76], %r1165;
	mov.f32 	%f3252, 0fF149F2CA;
	bra.uni 	$L__BB0_396;
$L__BB0_384:
	setp.lt.u32 	%p256, %r37, 7;
	mov.f32 	%f3054, 0f00000000;
	mov.b32 	%r1699, 0;
	@%p256 bra 	$L__BB0_387;
	mov.f32 	%f3054, 0f00000000;
	mov.b32 	%r1697, 0;
$L__BB0_386:
	.pragma "nounroll";
	add.s32 	%r1168, %r1697, %r35;
	shl.b32 	%r1169, %r1168, 2;
	mov.u32 	%r1170, sram;
	add.s32 	%r1171, %r1170, %r1169;
	ld.shared.f32 	%f1864, [%r1171];
	mad.lo.s32 	%r1172, %r359, 19, %r1697;
	shl.b32 	%r1173, %r1172, 2;
	add.s32 	%r1174, %r33, %r1173;
	ld.shared.f32 	%f1865, [%r1174];
	fma.rn.f32 	%f1866, %f1864, %f1865, %f3054;
	ld.shared.f32 	%f1867, [%r1171+4];
	ld.shared.f32 	%f1868, [%r1174+4];
	fma.rn.f32 	%f1869, %f1867, %f1868, %f1866;
	ld.shared.f32 	%f1870, [%r1171+8];
	ld.shared.f32 	%f1871, [%r1174+8];
	fma.rn.f32 	%f1872, %f1870, %f1871, %f1869;
	ld.shared.f32 	%f1873, [%r1171+12];
	ld.shared.f32 	%f1874, [%r1174+12];
	fma.rn.f32 	%f1875, %f1873, %f1874, %f1872;
	ld.shared.f32 	%f1876, [%r1171+16];
	ld.shared.f32 	%f1877, [%r1174+16];
	fma.rn.f32 	%f1878, %f1876, %f1877, %f1875;
	ld.shared.f32 	%f1879, [%r1171+20];
	ld.shared.f32 	%f1880, [%r1174+20];
	fma.rn.f32 	%f1881, %f1879, %f1880, %f1878;
	ld.shared.f32 	%f1882, [%r1171+24];
	ld.shared.f32 	%f1883, [%r1174+24];
	fma.rn.f32 	%f1884, %f1882, %f1883, %f1881;
	ld.shared.f32 	%f1885, [%r1171+28];
	ld.shared.f32 	%f1886, [%r1174+28];
	fma.rn.f32 	%f3054, %f1885, %f1886, %f1884;
	add.s32 	%r1697, %r1697, 8;
	setp.ne.s32 	%p257, %r1697, %r42;
	mov.u32 	%r1699, %r42;
	@%p257 bra 	$L__BB0_386;
$L__BB0_387:
	setp.eq.s32 	%p258, %r38, 0;
	@%p258 bra 	$L__BB0_395;
	setp.lt.u32 	%p259, %r39, 3;
	@%p259 bra 	$L__BB0_390;
	add.s32 	%r1175, %r1699, %r35;
	shl.b32 	%r1176, %r1175, 2;
	mov.u32 	%r1177, sram;
	add.s32 	%r1178, %r1177, %r1176;
	ld.shared.f32 	%f1888, [%r1178];
	mad.lo.s32 	%r1179, %r359, 19, %r1699;
	shl.b32 	%r1180, %r1179, 2;
	add.s32 	%r1181, %r33, %r1180;
	ld.shared.f32 	%f1889, [%r1181];
	fma.rn.f32 	%f1890, %f1888, %f1889, %f3054;
	ld.shared.f32 	%f1891, [%r1178+4];
	ld.shared.f32 	%f1892, [%r1181+4];
	fma.rn.f32 	%f1893, %f1891, %f1892, %f1890;
	ld.shared.f32 	%f1894, [%r1178+8];
	ld.shared.f32 	%f1895, [%r1181+8];
	fma.rn.f32 	%f1896, %f1894, %f1895, %f1893;
	ld.shared.f32 	%f1897, [%r1178+12];
	ld.shared.f32 	%f1898, [%r1181+12];
	fma.rn.f32 	%f3054, %f1897, %f1898, %f1896;
	add.s32 	%r1699, %r1699, 4;
$L__BB0_390:
	setp.eq.s32 	%p260, %r4, 0;
	@%p260 bra 	$L__BB0_395;
	setp.eq.s32 	%p261, %r40, 0;
	@%p261 bra 	$L__BB0_393;
	add.s32 	%r1182, %r1699, %r35;
	shl.b32 	%r1183, %r1182, 2;
	mov.u32 	%r1184, sram;
	add.s32 	%r1185, %r1184, %r1183;
	ld.shared.f32 	%f1900, [%r1185];
	mad.lo.s32 	%r1186, %r359, 19, %r1699;
	shl.b32 	%r1187, %r1186, 2;
	add.s32 	%r1188, %r33, %r1187;
	ld.shared.f32 	%f1901, [%r1188];
	fma.rn.f32 	%f1902, %f1900, %f1901, %f3054;
	ld.shared.f32 	%f1903, [%r1185+4];
	ld.shared.f32 	%f1904, [%r1188+4];
	fma.rn.f32 	%f3054, %f1903, %f1904, %f1902;
	add.s32 	%r1699, %r1699, 2;
$L__BB0_393:
	setp.eq.s32 	%p262, %r43, 0;
	@%p262 bra 	$L__BB0_395;
	add.s32 	%r1189, %r1699, %r35;
	shl.b32 	%r1190, %r1189, 2;
	mov.u32 	%r1191, sram;
	add.s32 	%r1192, %r1191, %r1190;
	ld.shared.f32 	%f1905, [%r1192];
	mad.lo.s32 	%r1193, %r359, 19, %r1699;
	shl.b32 	%r1194, %r1193, 2;
	add.s32 	%r1195, %r33, %r1194;
	ld.shared.f32 	%f1906, [%r1195];
	fma.rn.f32 	%f3054, %f1905, %f1906, %f3054;
$L__BB0_395:
	mul.f32 	%f3252, %f699, %f3054;
	max.f32 	%f2877, %f2877, %f3252;
	st.local.f32 	[%rd5+76], %f3252;
$L__BB0_396:
	add.s32 	%r1196, %r88, 20;
	cvt.rn.f32.u32 	%f1907, %r1196;
	setp.lt.f32 	%p263, %f1907, %f1;
	@%p263 bra 	$L__BB0_398;
	mov.b32 	%r1197, -246811958;
	st.local.u32 	[%rd5+80], %r1197;
	mov.f32 	%f3251, 0fF149F2CA;
	bra.uni 	$L__BB0_410;
$L__BB0_398:
	setp.lt.u32 	%p264, %r37, 7;
	mov.f32 	%f3064, 0f00000000;
	mov.b32 	%r1703, 0;
	@%p264 bra 	$L__BB0_401;
	mov.f32 	%f3064, 0f00000000;
	mov.b32 	%r1701, 0;
$L__BB0_400:
	.pragma "nounroll";
	add.s32 	%r1200, %r1701, %r35;
	shl.b32 	%r1201, %r1200, 2;
	mov.u32 	%r1202, sram;
	add.s32 	%r1203, %r1202, %r1201;
	ld.shared.f32 	%f1912, [%r1203];
	mad.lo.s32 	%r1204, %r359, 20, %r1701;
	shl.b32 	%r1205, %r1204, 2;
	add.s32 	%r1206, %r33, %r1205;
	ld.shared.v4.f32 	{%f1913, %f1914, %f1915, %f1916}, [%r1206];
	fma.rn.f32 	%f1917, %f1912, %f1913, %f3064;
	ld.shared.f32 	%f1918, [%r1203+4];
	fma.rn.f32 	%f1919, %f1918, %f1914, %f1917;
	ld.shared.f32 	%f1920, [%r1203+8];
	fma.rn.f32 	%f1921, %f1920, %f1915, %f1919;
	ld.shared.f32 	%f1922, [%r1203+12];
	fma.rn.f32 	%f1923, %f1922, %f1916, %f1921;
	ld.shared.f32 	%f1924, [%r1203+16];
	ld.shared.v4.f32 	{%f1925, %f1926, %f1927, %f1928}, [%r1206+16];
	fma.rn.f32 	%f1929, %f1924, %f1925, %f1923;
	ld.shared.f32 	%f1930, [%r1203+20];
	fma.rn.f32 	%f1931, %f1930, %f1926, %f1929;
	ld.shared.f32 	%f1932, [%r1203+24];
	fma.rn.f32 	%f1933, %f1932, %f1927, %f1931;
	ld.shared.f32 	%f1934, [%r1203+28];
	fma.rn.f32 	%f3064, %f1934, %f1928, %f1933;
	add.s32 	%r1701, %r1701, 8;
	setp.ne.s32 	%p265, %r1701, %r42;
	mov.u32 	%r1703, %r42;
	@%p265 bra 	$L__BB0_400;
$L__BB0_401:
	setp.eq.s32 	%p266, %r38, 0;
	@%p266 bra 	$L__BB0_409;
	setp.lt.u32 	%p267, %r39, 3;
	@%p267 bra 	$L__BB0_404;
	add.s32 	%r1207, %r1703, %r35;
	shl.b32 	%r1208, %r1207, 2;
	mov.u32 	%r1209, sram;
	add.s32 	%r1210, %r1209, %r1208;
	ld.shared.f32 	%f1936, [%r1210];
	mad.lo.s32 	%r1211, %r359, 20, %r1703;
	shl.b32 	%r1212, %r1211, 2;
	add.s32 	%r1213, %r33, %r1212;
	ld.shared.f32 	%f1937, [%r1213];
	fma.rn.f32 	%f1938, %f1936, %f1937, %f3064;
	ld.shared.f32 	%f1939, [%r1210+4];
	ld.shared.f32 	%f1940, [%r1213+4];
	fma.rn.f32 	%f1941, %f1939, %f1940, %f1938;
	ld.shared.f32 	%f1942, [%r1210+8];
	ld.shared.f32 	%f1943, [%r1213+8];
	fma.rn.f32 	%f1944, %f1942, %f1943, %f1941;
	ld.shared.f32 	%f1945, [%r1210+12];
	ld.shared.f32 	%f1946, [%r1213+12];
	fma.rn.f32 	%f3064, %f1945, %f1946, %f1944;
	add.s32 	%r1703, %r1703, 4;
$L__BB0_404:
	setp.eq.s32 	%p268, %r4, 0;
	@%p268 bra 	$L__BB0_409;
	setp.eq.s32 	%p269, %r40, 0;
	@%p269 bra 	$L__BB0_407;
	add.s32 	%r1214, %r1703, %r35;
	shl.b32 	%r1215, %r1214, 2;
	mov.u32 	%r1216, sram;
	add.s32 	%r1217, %r1216, %r1215;
	ld.shared.f32 	%f1948, [%r1217];
	mad.lo.s32 	%r1218, %r359, 20, %r1703;
	shl.b32 	%r1219, %r1218, 2;
	add.s32 	%r1220, %r33, %r1219;
	ld.shared.f32 	%f1949, [%r1220];
	fma.rn.f32 	%f1950, %f1948, %f1949, %f3064;
	ld.shared.f32 	%f1951, [%r1217+4];
	ld.shared.f32 	%f1952, [%r1220+4];
	fma.rn.f32 	%f3064, %f1951, %f1952, %f1950;
	add.s32 	%r1703, %r1703, 2;
$L__BB0_407:
	setp.eq.s32 	%p270, %r43, 0;
	@%p270 bra 	$L__BB0_409;
	add.s32 	%r1221, %r1703, %r35;
	shl.b32 	%r1222, %r1221, 2;
	mov.u32 	%r1223, sram;
	add.s32 	%r1224, %r1223, %r1222;
	ld.shared.f32 	%f1953, [%r1224];
	mad.lo.s32 	%r1225, %r359, 20, %r1703;
	shl.b32 	%r1226, %r1225, 2;
	add.s32 	%r1227, %r33, %r1226;
	ld.shared.f32 	%f1954, [%r1227];
	fma.rn.f32 	%f3064, %f1953, %f1954, %f3064;
$L__BB0_409:
	mul.f32 	%f3251, %f699, %f3064;
	max.f32 	%f2877, %f2877, %f3251;
	st.local.f32 	[%rd5+80], %f3251;
$L__BB0_410:
	add.s32 	%r1228, %r88, 21;
	cvt.rn.f32.u32 	%f1955, %r1228;
	setp.lt.f32 	%p271, %f1955, %f1;
	@%p271 bra 	$L__BB0_412;
	mov.b32 	%r1229, -246811958;
	st.local.u32 	[%rd5+84], %r1229;
	mov.f32 	%f3250, 0fF149F2CA;
	bra.uni 	$L__BB0_424;
$L__BB0_412:
	setp.lt.u32 	%p272, %r37, 7;
	mov.f32 	%f3074, 0f00000000;
	mov.b32 	%r1707, 0;
	@%p272 bra 	$L__BB0_415;
	mov.f32 	%f3074, 0f00000000;
	mov.b32 	%r1705, 0;
$L__BB0_414:
	.pragma "nounroll";
	add.s32 	%r1232, %r1705, %r35;
	shl.b32 	%r1233, %r1232, 2;
	mov.u32 	%r1234, sram;
	add.s32 	%r1235, %r1234, %r1233;
	ld.shared.f32 	%f1960, [%r1235];
	mad.lo.s32 	%r1236, %r359, 21, %r1705;
	shl.b32 	%r1237, %r1236, 2;
	add.s32 	%r1238, %r33, %r1237;
	ld.shared.f32 	%f1961, [%r1238];
	fma.rn.f32 	%f1962, %f1960, %f1961, %f3074;
	ld.shared.f32 	%f1963, [%r1235+4];
	ld.shared.f32 	%f1964, [%r1238+4];
	fma.rn.f32 	%f1965, %f1963, %f1964, %f1962;
	ld.shared.f32 	%f1966, [%r1235+8];
	ld.shared.f32 	%f1967, [%r1238+8];
	fma.rn.f32 	%f1968, %f1966, %f1967, %f1965;
	ld.shared.f32 	%f1969, [%r1235+12];
	ld.shared.f32 	%f1970, [%r1238+12];
	fma.rn.f32 	%f1971, %f1969, %f1970, %f1968;
	ld.shared.f32 	%f1972, [%r1235+16];
	ld.shared.f32 	%f1973, [%r1238+16];
	fma.rn.f32 	%f1974, %f1972, %f1973, %f1971;
	ld.shared.f32 	%f1975, [%r1235+20];
	ld.shared.f32 	%f1976, [%r1238+20];
	fma.rn.f32 	%f1977, %f1975, %f1976, %f1974;
	ld.shared.f32 	%f1978, [%r1235+24];
	ld.shared.f32 	%f1979, [%r1238+24];
	fma.rn.f32 	%f1980, %f1978, %f1979, %f1977;
	ld.shared.f32 	%f1981, [%r1235+28];
	ld.shared.f32 	%f1982, [%r1238+28];
	fma.rn.f32 	%f3074, %f1981, %f1982, %f1980;
	add.s32 	%r1705, %r1705, 8;
	setp.ne.s32 	%p273, %r1705, %r42;
	mov.u32 	%r1707, %r42;
	@%p273 bra 	$L__BB0_414;
$L__BB0_415:
	setp.eq.s32 	%p274, %r38, 0;
	@%p274 bra 	$L__BB0_423;
	setp.lt.u32 	%p275, %r39, 3;
	@%p275 bra 	$L__BB0_418;
	add.s32 	%r1239, %r1707, %r35;
	shl.b32 	%r1240, %r1239, 2;
	mov.u32 	%r1241, sram;
	add.s32 	%r1242, %r1241, %r1240;
	ld.shared.f32 	%f1984, [%r1242];
	mad.lo.s32 	%r1243, %r359, 21, %r1707;
	shl.b32 	%r1244, %r1243, 2;
	add.s32 	%r1245, %r33, %r1244;
	ld.shared.f32 	%f1985, [%r1245];
	fma.rn.f32 	%f1986, %f1984, %f1985, %f3074;
	ld.shared.f32 	%f1987, [%r1242+4];
	ld.shared.f32 	%f1988, [%r1245+4];
	fma.rn.f32 	%f1989, %f1987, %f1988, %f1986;
	ld.shared.f32 	%f1990, [%r1242+8];
	ld.shared.f32 	%f1991, [%r1245+8];
	fma.rn.f32 	%f1992, %f1990, %f1991, %f1989;
	ld.shared.f32 	%f1993, [%r1242+12];
	ld.shared.f32 	%f1994, [%r1245+12];
	fma.rn.f32 	%f3074, %f1993, %f1994, %f1992;
	add.s32 	%r1707, %r1707, 4;
$L__BB0_418:
	setp.eq.s32 	%p276, %r4, 0;
	@%p276 bra 	$L__BB0_423;
	setp.eq.s32 	%p277, %r40, 0;
	@%p277 bra 	$L__BB0_421;
	add.s32 	%r1246, %r1707, %r35;
	shl.b32 	%r1247, %r1246, 2;
	mov.u32 	%r1248, sram;
	add.s32 	%r1249, %r1248, %r1247;
	ld.shared.f32 	%f1996, [%r1249];
	mad.lo.s32 	%r1250, %r359, 21, %r1707;
	shl.b32 	%r1251, %r1250, 2;
	add.s32 	%r1252, %r33, %r1251;
	ld.shared.f32 	%f1997, [%r1252];
	fma.rn.f32 	%f1998, %f1996, %f1997, %f3074;
	ld.shared.f32 	%f1999, [%r1249+4];
	ld.shared.f32 	%f2000, [%r1252+4];
	fma.rn.f32 	%f3074, %f1999, %f2000, %f1998;
	add.s32 	%r1707, %r1707, 2;
$L__BB0_421:
	setp.eq.s32 	%p278, %r43, 0;
	@%p278 bra 	$L__BB0_423;
	add.s32 	%r1253, %r1707, %r35;
	shl.b32 	%r1254, %r1253, 2;
	mov.u32 	%r1255, sram;
	add.s32 	%r1256, %r1255, %r1254;
	ld.shared.f32 	%f2001, [%r1256];
	mad.lo.s32 	%r1257, %r359, 21, %r1707;
	shl.b32 	%r1258, %r1257, 2;
	add.s32 	%r1259, %r33, %r1258;
	ld.shared.f32 	%f2002, [%r1259];
	fma.rn.f32 	%f3074, %f2001, %f2002, %f3074;
$L__BB0_423:
	mul.f32 	%f3250, %f699, %f3074;
	max.f32 	%f2877, %f2877, %f3250;
	st.local.f32 	[%rd5+84], %f3250;
$L__BB0_424:
	add.s32 	%r1260, %r88, 22;
	cvt.rn.f32.u32 	%f2003, %r1260;
	setp.lt.f32 	%p279, %f2003, %f1;
	@%p279 bra 	$L__BB0_426;
	mov.b32 	%r1261, -246811958;
	st.local.u32 	[%rd5+88], %r1261;
	mov.f32 	%f3249, 0fF149F2CA;
	bra.uni 	$L__BB0_438;
$L__BB0_426:
	setp.lt.u32 	%p280, %r37, 7;
	mov.f32 	%f3084, 0f00000000;
	mov.b32 	%r1711, 0;
	@%p280 bra 	$L__BB0_429;
	mov.f32 	%f3084, 0f00000000;
	mov.b32 	%r1709, 0;
$L__BB0_428:
	.pragma "nounroll";
	add.s32 	%r1264, %r1709, %r35;
	shl.b32 	%r1265, %r1264, 2;
	mov.u32 	%r1266, sram;
	add.s32 	%r1267, %r1266, %r1265;
	ld.shared.f32 	%f2008, [%r1267];
	mad.lo.s32 	%r1268, %r359, 22, %r1709;
	shl.b32 	%r1269, %r1268, 2;
	add.s32 	%r1270, %r33, %r1269;
	ld.shared.v2.f32 	{%f2009, %f2010}, [%r1270];
	fma.rn.f32 	%f2011, %f2008, %f2009, %f3084;
	ld.shared.f32 	%f2012, [%r1267+4];
	fma.rn.f32 	%f2013, %f2012, %f2010, %f2011;
	ld.shared.f32 	%f2014, [%r1267+8];
	ld.shared.v2.f32 	{%f2015, %f2016}, [%r1270+8];
	fma.rn.f32 	%f2017, %f2014, %f2015, %f2013;
	ld.shared.f32 	%f2018, [%r1267+12];
	fma.rn.f32 	%f2019, %f2018, %f2016, %f2017;
	ld.shared.f32 	%f2020, [%r1267+16];
	ld.shared.v2.f32 	{%f2021, %f2022}, [%r1270+16];
	fma.rn.f32 	%f2023, %f2020, %f2021, %f2019;
	ld.shared.f32 	%f2024, [%r1267+20];
	fma.rn.f32 	%f2025, %f2024, %f2022, %f2023;
	ld.shared.f32 	%f2026, [%r1267+24];
	ld.shared.v2.f32 	{%f2027, %f2028}, [%r1270+24];
	fma.rn.f32 	%f2029, %f2026, %f2027, %f2025;
	ld.shared.f32 	%f2030, [%r1267+28];
	fma.rn.f32 	%f3084, %f2030, %f2028, %f2029;
	add.s32 	%r1709, %r1709, 8;
	setp.ne.s32 	%p281, %r1709, %r42;
	mov.u32 	%r1711, %r42;
	@%p281 bra 	$L__BB0_428;
$L__BB0_429:
	setp.eq.s32 	%p282, %r38, 0;
	@%p282 bra 	$L__BB0_437;
	setp.lt.u32 	%p283, %r39, 3;
	@%p283 bra 	$L__BB0_432;
	add.s32 	%r1271, %r1711, %r35;
	shl.b32 	%r1272, %r1271, 2;
	mov.u32 	%r1273, sram;
	add.s32 	%r1274, %r1273, %r1272;
	ld.shared.f32 	%f2032, [%r1274];
	mad.lo.s32 	%r1275, %r359, 22, %r1711;
	shl.b32 	%r1276, %r1275, 2;
	add.s32 	%r1277, %r33, %r1276;
	ld.shared.f32 	%f2033, [%r1277];
	fma.rn.f32 	%f2034, %f2032, %f2033, %f3084;
	ld.shared.f32 	%f2035, [%r1274+4];
	ld.shared.f32 	%f2036, [%r1277+4];
	fma.rn.f32 	%f2037, %f2035, %f2036, %f2034;
	ld.shared.f32 	%f2038, [%r1274+8];
	ld.shared.f32 	%f2039, [%r1277+8];
	fma.rn.f32 	%f2040, %f2038, %f2039, %f2037;
	ld.shared.f32 	%f2041, [%r1274+12];
	ld.shared.f32 	%f2042, [%r1277+12];
	fma.rn.f32 	%f3084, %f2041, %f2042, %f2040;
	add.s32 	%r1711, %r1711, 4;
$L__BB0_432:
	setp.eq.s32 	%p284, %r4, 0;
	@%p284 bra 	$L__BB0_437;
	setp.eq.s32 	%p285, %r40, 0;
	@%p285 bra 	$L__BB0_435;
	add.s32 	%r1278, %r1711, %r35;
	shl.b32 	%r1279, %r1278, 2;
	mov.u32 	%r1280, sram;
	add.s32 	%r1281, %r1280, %r1279;
	ld.shared.f32 	%f2044, [%r1281];
	mad.lo.s32 	%r1282, %r359, 22, %r1711;
	shl.b32 	%r1283, %r1282, 2;
	add.s32 	%r1284, %r33, %r1283;
	ld.shared.f32 	%f2045, [%r1284];
	fma.rn.f32 	%f2046, %f2044, %f2045, %f3084;
	ld.shared.f32 	%f2047, [%r1281+4];
	ld.shared.f32 	%f2048, [%r1284+4];
	fma.rn.f32 	%f3084, %f2047, %f2048, %f2046;
	add.s32 	%r1711, %r1711, 2;
$L__BB0_435:
	setp.eq.s32 	%p286, %r43, 0;
	@%p286 bra 	$L__BB0_437;
	add.s32 	%r1285, %r1711, %r35;
	shl.b32 	%r1286, %r1285, 2;
	mov.u32 	%r1287, sram;
	add.s32 	%r1288, %r1287, %r1286;
	ld.shared.f32 	%f2049, [%r1288];
	mad.lo.s32 	%r1289, %r359, 22, %r1711;
	shl.b32 	%r1290, %r1289, 2;
	add.s32 	%r1291, %r33, %r1290;
	ld.shared.f32 	%f2050, [%r1291];
	fma.rn.f32 	%f3084, %f2049, %f2050, %f3084;
$L__BB0_437:
	mul.f32 	%f3249, %f699, %f3084;
	max.f32 	%f2877, %f2877, %f3249;
	st.local.f32 	[%rd5+88], %f3249;
$L__BB0_438:
	add.s32 	%r1292, %r88, 23;
	cvt.rn.f32.u32 	%f2051, %r1292;
	setp.lt.f32 	%p287, %f2051, %f1;
	@%p287 bra 	$L__BB0_440;
	mov.b32 	%r1293, -246811958;
	st.local.u32 	[%rd5+92], %r1293;
	mov.f32 	%f3248, 0fF149F2CA;
	bra.uni 	$L__BB0_452;
$L__BB0_440:
	setp.lt.u32 	%p288, %r37, 7;
	mov.f32 	%f3094, 0f00000000;
	mov.b32 	%r1715, 0;
	@%p288 bra 	$L__BB0_443;
	mov.f32 	%f3094, 0f00000000;
	mov.b32 	%r1713, 0;
$L__BB0_442:
	.pragma "nounroll";
	add.s32 	%r1296, %r1713, %r35;
	shl.b32 	%r1297, %r1296, 2;
	mov.u32 	%r1298, sram;
	add.s32 	%r1299, %r1298, %r1297;
	ld.shared.f32 	%f2056, [%r1299];
	mad.lo.s32 	%r1300, %r359, 23, %r1713;
	shl.b32 	%r1301, %r1300, 2;
	add.s32 	%r1302, %r33, %r1301;
	ld.shared.f32 	%f2057, [%r1302];
	fma.rn.f32 	%f2058, %f2056, %f2057, %f3094;
	ld.shared.f32 	%f2059, [%r1299+4];
	ld.shared.f32 	%f2060, [%r1302+4];
	fma.rn.f32 	%f2061, %f2059, %f2060, %f2058;
	ld.shared.f32 	%f2062, [%r1299+8];
	ld.shared.f32 	%f2063, [%r1302+8];
	fma.rn.f32 	%f2064, %f2062, %f2063, %f2061;
	ld.shared.f32 	%f2065, [%r1299+12];
	ld.shared.f32 	%f2066, [%r1302+12];
	fma.rn.f32 	%f2067, %f2065, %f2066, %f2064;
	ld.shared.f32 	%f2068, [%r1299+16];
	ld.shared.f32 	%f2069, [%r1302+16];
	fma.rn.f32 	%f2070, %f2068, %f2069, %f2067;
	ld.shared.f32 	%f2071, [%r1299+20];
	ld.shared.f32 	%f2072, [%r1302+20];
	fma.rn.f32 	%f2073, %f2071, %f2072, %f2070;
	ld.shared.f32 	%f2074, [%r1299+24];
	ld.shared.f32 	%f2075, [%r1302+24];
	fma.rn.f32 	%f2076, %f2074, %f2075, %f2073;
	ld.shared.f32 	%f2077, [%r1299+28];
	ld.shared.f32 	%f2078, [%r1302+28];
	fma.rn.f32 	%f3094, %f2077, %f2078, %f2076;
	add.s32 	%r1713, %r1713, 8;
	setp.ne.s32 	%p289, %r1713, %r42;
	mov.u32 	%r1715, %r42;
	@%p289 bra 	$L__BB0_442;
$L__BB0_443:
	setp.eq.s32 	%p290, %r38, 0;
	@%p290 bra 	$L__BB0_451;
	setp.lt.u32 	%p291, %r39, 3;
	@%p291 bra 	$L__BB0_446;
	add.s32 	%r1303, %r1715, %r35;
	shl.b32 	%r1304, %r1303, 2;
	mov.u32 	%r1305, sram;
	add.s32 	%r1306, %r1305, %r1304;
	ld.shared.f32 	%f2080, [%r1306];
	mad.lo.s32 	%r1307, %r359, 23, %r1715;
	shl.b32 	%r1308, %r1307, 2;
	add.s32 	%r1309, %r33, %r1308;
	ld.shared.f32 	%f2081, [%r1309];
	fma.rn.f32 	%f2082, %f2080, %f2081, %f3094;
	ld.shared.f32 	%f2083, [%r1306+4];
	ld.shared.f32 	%f2084, [%r1309+4];
	fma.rn.f32 	%f2085, %f2083, %f2084, %f2082;
	ld.shared.f32 	%f2086, [%r1306+8];
	ld.shared.f32 	%f2087, [%r1309+8];
	fma.rn.f32 	%f2088, %f2086, %f2087, %f2085;
	ld.shared.f32 	%f2089, [%r1306+12];
	ld.shared.f32 	%f2090, [%r1309+12];
	fma.rn.f32 	%f3094, %f2089, %f2090, %f2088;
	add.s32 	%r1715, %r1715, 4;
$L__BB0_446:
	setp.eq.s32 	%p292, %r4, 0;
	@%p292 bra 	$L__BB0_451;
	setp.eq.s32 	%p293, %r40, 0;
	@%p293 bra 	$L__BB0_449;
	add.s32 	%r1310, %r1715, %r35;
	shl.b32 	%r1311, %r1310, 2;
	mov.u32 	%r1312, sram;
	add.s32 	%r1313, %r1312, %r1311;
	ld.shared.f32 	%f2092, [%r1313];
	mad.lo.s32 	%r1314, %r359, 23, %r1715;
	shl.b32 	%r1315, %r1314, 2;
	add.s32 	%r1316, %r33, %r1315;
	ld.shared.f32 	%f2093, [%r1316];
	fma.rn.f32 	%f2094, %f2092, %f2093, %f3094;
	ld.shared.f32 	%f2095, [%r1313+4];
	ld.shared.f32 	%f2096, [%r1316+4];
	fma.rn.f32 	%f3094, %f2095, %f2096, %f2094;
	add.s32 	%r1715, %r1715, 2;
$L__BB0_449:
	setp.eq.s32 	%p294, %r43, 0;
	@%p294 bra 	$L__BB0_451;
	add.s32 	%r1317, %r1715, %r35;
	shl.b32 	%r1318, %r1317, 2;
	mov.u32 	%r1319, sram;
	add.s32 	%r1320, %r1319, %r1318;
	ld.shared.f32 	%f2097, [%r1320];
	mad.lo.s32 	%r1321, %r359, 23, %r1715;
	shl.b32 	%r1322, %r1321, 2;
	add.s32 	%r1323, %r33, %r1322;
	ld.shared.f32 	%f2098, [%r1323];
	fma.rn.f32 	%f3094, %f2097, %f2098, %f3094;
$L__BB0_451:
	mul.f32 	%f3248, %f699, %f3094;
	max.f32 	%f2877, %f2877, %f3248;
	st.local.f32 	[%rd5+92], %f3248;
$L__BB0_452:
	add.s32 	%r1324, %r88, 24;
	cvt.rn.f32.u32 	%f2099, %r1324;
	setp.lt.f32 	%p295, %f2099, %f1;
	@%p295 bra 	$L__BB0_454;
	mov.b32 	%r1325, -246811958;
	st.local.u32 	[%rd5+96], %r1325;
	mov.f32 	%f3247, 0fF149F2CA;
	bra.uni 	$L__BB0_466;
$L__BB0_454:
	setp.lt.u32 	%p296, %r37, 7;
	mov.f32 	%f3104, 0f00000000;
	mov.b32 	%r1719, 0;
	@%p296 bra 	$L__BB0_457;
	mov.f32 	%f3104, 0f00000000;
	mov.b32 	%r1717, 0;
$L__BB0_456:
	.pragma "nounroll";
	add.s32 	%r1328, %r1717, %r35;
	shl.b32 	%r1329, %r1328, 2;
	mov.u32 	%r1330, sram;
	add.s32 	%r1331, %r1330, %r1329;
	ld.shared.f32 	%f2104, [%r1331];
	mad.lo.s32 	%r1332, %r359, 24, %r1717;
	shl.b32 	%r1333, %r1332, 2;
	add.s32 	%r1334, %r33, %r1333;
	ld.shared.v4.f32 	{%f2105, %f2106, %f2107, %f2108}, [%r1334];
	fma.rn.f32 	%f2109, %f2104, %f2105, %f3104;
	ld.shared.f32 	%f2110, [%r1331+4];
	fma.rn.f32 	%f2111, %f2110, %f2106, %f2109;
	ld.shared.f32 	%f2112, [%r1331+8];
	fma.rn.f32 	%f2113, %f2112, %f2107, %f2111;
	ld.shared.f32 	%f2114, [%r1331+12];
	fma.rn.f32 	%f2115, %f2114, %f2108, %f2113;
	ld.shared.f32 	%f2116, [%r1331+16];
	ld.shared.v4.f32 	{%f2117, %f2118, %f2119, %f2120}, [%r1334+16];
	fma.rn.f32 	%f2121, %f2116, %f2117, %f2115;
	ld.shared.f32 	%f2122, [%r1331+20];
	fma.rn.f32 	%f2123, %f2122, %f2118, %f2121;
	ld.shared.f32 	%f2124, [%r1331+24];
	fma.rn.f32 	%f2125, %f2124, %f2119, %f2123;
	ld.shared.f32 	%f2126, [%r1331+28];
	fma.rn.f32 	%f3104, %f2126, %f2120, %f2125;
	add.s32 	%r1717, %r1717, 8;
	setp.ne.s32 	%p297, %r1717, %r42;
	mov.u32 	%r1719, %r42;
	@%p297 bra 	$L__BB0_456;
$L__BB0_457:
	setp.eq.s32 	%p298, %r38, 0;
	@%p298 bra 	$L__BB0_465;
	setp.lt.u32 	%p299, %r39, 3;
	@%p299 bra 	$L__BB0_460;
	add.s32 	%r1335, %r1719, %r35;
	shl.b32 	%r1336, %r1335, 2;
	mov.u32 	%r1337, sram;
	add.s32 	%r1338, %r1337, %r1336;
	ld.shared.f32 	%f2128, [%r1338];
	mad.lo.s32 	%r1339, %r359, 24, %r1719;
	shl.b32 	%r1340, %r1339, 2;
	add.s32 	%r1341, %r33, %r1340;
	ld.shared.f32 	%f2129, [%r1341];
	fma.rn.f32 	%f2130, %f2128, %f2129, %f3104;
	ld.shared.f32 	%f2131, [%r1338+4];
	ld.shared.f32 	%f2132, [%r1341+4];
	fma.rn.f32 	%f2133, %f2131, %f2132, %f2130;
	ld.shared.f32 	%f2134, [%r1338+8];
	ld.shared.f32 	%f2135, [%r1341+8];
	fma.rn.f32 	%f2136, %f2134, %f2135, %f2133;
	ld.shared.f32 	%f2137, [%r1338+12];
	ld.shared.f32 	%f2138, [%r1341+12];
	fma.rn.f32 	%f3104, %f2137, %f2138, %f2136;
	add.s32 	%r1719, %r1719, 4;
$L__BB0_460:
	setp.eq.s32 	%p300, %r4, 0;
	@%p300 bra 	$L__BB0_465;
	setp.eq.s32 	%p301, %r40, 0;
	@%p301 bra 	$L__BB0_463;
	add.s32 	%r1342, %r1719, %r35;
	shl.b32 	%r1343, %r1342, 2;
	mov.u32 	%r1344, sram;
	add.s32 	%r1345, %r1344, %r1343;
	ld.shared.f32 	%f2140, [%r1345];
	mad.lo.s32 	%r1346, %r359, 24, %r1719;
	shl.b32 	%r1347, %r1346, 2;
	add.s32 	%r1348, %r33, %r1347;
	ld.shared.f32 	%f2141, [%r1348];
	fma.rn.f32 	%f2142, %f2140, %f2141, %f3104;
	ld.shared.f32 	%f2143, [%r1345+4];
	ld.shared.f32 	%f2144, [%r1348+4];
	fma.rn.f32 	%f3104, %f2143, %f2144, %f2142;
	add.s32 	%r1719, %r1719, 2;
$L__BB0_463:
	setp.eq.s32 	%p302, %r43, 0;
	@%p302 bra 	$L__BB0_465;
	add.s32 	%r1349, %r1719, %r35;
	shl.b32 	%r1350, %r1349, 2;
	mov.u32 	%r1351, sram;
	add.s32 	%r1352, %r1351, %r1350;
	ld.shared.f32 	%f2145, [%r1352];
	mad.lo.s32 	%r1353, %r359, 24, %r1719;
	shl.b32 	%r1354, %r1353, 2;
	add.s32 	%r1355, %r33, %r1354;
	ld.shared.f32 	%f2146, [%r1355];
	fma.rn.f32 	%f3104, %f2145, %f2146, %f3104;
$L__BB0_465:
	mul.f32 	%f3247, %f699, %f3104;
	max.f32 	%f2877, %f2877, %f3247;
	st.local.f32 	[%rd5+96], %f3247;
$L__BB0_466:
	add.s32 	%r1356, %r88, 25;
	cvt.rn.f32.u32 	%f2147, %r1356;
	setp.lt.f32 	%p303, %f2147, %f1;
	@%p303 bra 	$L__BB0_468;
	mov.b32 	%r1357, -246811958;
	st.local.u32 	[%rd5+100], %r1357;
	mov.f32 	%f3246, 0fF149F2CA;
	bra.uni 	$L__BB0_480;
$L__BB0_468:
	setp.lt.u32 	%p304, %r37, 7;
	mov.f32 	%f3114, 0f00000000;
	mov.b32 	%r1723, 0;
	@%p304 bra 	$L__BB0_471;
	mov.f32 	%f3114, 0f00000000;
	mov.b32 	%r1721, 0;
$L__BB0_470:
	.pragma "nounroll";
	add.s32 	%r1360, %r1721, %r35;
	shl.b32 	%r1361, %r1360, 2;
	mov.u32 	%r1362, sram;
	add.s32 	%r1363, %r1362, %r1361;
	ld.shared.f32 	%f2152, [%r1363];
	mad.lo.s32 	%r1364, %r359, 25, %r1721;
	shl.b32 	%r1365, %r1364, 2;
	add.s32 	%r1366, %r33, %r1365;
	ld.shared.f32 	%f2153, [%r1366];
	fma.rn.f32 	%f2154, %f2152, %f2153, %f3114;
	ld.shared.f32 	%f2155, [%r1363+4];
	ld.shared.f32 	%f2156, [%r1366+4];
	fma.rn.f32 	%f2157, %f2155, %f2156, %f2154;
	ld.shared.f32 	%f2158, [%r1363+8];
	ld.shared.f32 	%f2159, [%r1366+8];
	fma.rn.f32 	%f2160, %f2158, %f2159, %f2157;
	ld.shared.f32 	%f2161, [%r1363+12];
	ld.shared.f32 	%f2162, [%r1366+12];
	fma.rn.f32 	%f2163, %f2161, %f2162, %f2160;
	ld.shared.f32 	%f2164, [%r1363+16];
	ld.shared.f32 	%f2165, [%r1366+16];
	fma.rn.f32 	%f2166, %f2164, %f2165, %f2163;
	ld.shared.f32 	%f2167, [%r1363+20];
	ld.shared.f32 	%f2168, [%r1366+20];
	fma.rn.f32 	%f2169, %f2167, %f2168, %f2166;
	ld.shared.f32 	%f2170, [%r1363+24];
	ld.shared.f32 	%f2171, [%r1366+24];
	fma.rn.f32 	%f2172, %f2170, %f2171, %f2169;
	ld.shared.f32 	%f2173, [%r1363+28];
	ld.shared.f32 	%f2174, [%r1366+28];
	fma.rn.f32 	%f3114, %f2173, %f2174, %f2172;
	add.s32 	%r1721, %r1721, 8;
	setp.ne.s32 	%p305, %r1721, %r42;
	mov.u32 	%r1723, %r42;
	@%p305 bra 	$L__BB0_470;
$L__BB0_471:
	setp.eq.s32 	%p306, %r38, 0;
	@%p306 bra 	$L__BB0_479;
	setp.lt.u32 	%p307, %r39, 3;
	@%p307 bra 	$L__BB0_474;
	add.s32 	%r1367, %r1723, %r35;
	shl.b32 	%r1368, %r1367, 2;
	mov.u32 	%r1369, sram;
	add.s32 	%r1370, %r1369, %r1368;
	ld.shared.f32 	%f2176, [%r1370];
	mad.lo.s32 	%r1371, %r359, 25, %r1723;
	shl.b32 	%r1372, %r1371, 2;
	add.s32 	%r1373, %r33, %r1372;
	ld.shared.f32 	%f2177, [%r1373];
	fma.rn.f32 	%f2178, %f2176, %f2177, %f3114;
	ld.shared.f32 	%f2179, [%r1370+4];
	ld.shared.f32 	%f2180, [%r1373+4];
	fma.rn.f32 	%f2181, %f2179, %f2180, %f2178;
	ld.shared.f32 	%f2182, [%r1370+8];
	ld.shared.f32 	%f2183, [%r1373+8];
	fma.rn.f32 	%f2184, %f2182, %f2183, %f2181;
	ld.shared.f32 	%f2185, [%r1370+12];
	ld.shared.f32 	%f2186, [%r1373+12];
	fma.rn.f32 	%f3114, %f2185, %f2186, %f2184;
	add.s32 	%r1723, %r1723, 4;
$L__BB0_474:
	setp.eq.s32 	%p308, %r4, 0;
	@%p308 bra 	$L__BB0_479;
	setp.eq.s32 	%p309, %r40, 0;
	@%p309 bra 	$L__BB0_477;
	add.s32 	%r1374, %r1723, %r35;
	shl.b32 	%r1375, %r1374, 2;
	mov.u32 	%r1376, sram;
	add.s32 	%r1377, %r1376, %r1375;
	ld.shared.f32 	%f2188, [%r1377];
	mad.lo.s32 	%r1378, %r359, 25, %r1723;
	shl.b32 	%r1379, %r1378, 2;
	add.s32 	%r1380, %r33, %r1379;
	ld.shared.f32 	%f2189, [%r1380];
	fma.rn.f32 	%f2190, %f2188, %f2189, %f3114;
	ld.shared.f32 	%f2191, [%r1377+4];
	ld.shared.f32 	%f2192, [%r1380+4];
	fma.rn.f32 	%f3114, %f2191, %f2192, %f2190;
	add.s32 	%r1723, %r1723, 2;
$L__BB0_477:
	setp.eq.s32 	%p310, %r43, 0;
	@%p310 bra 	$L__BB0_479;
	add.s32 	%r1381, %r1723, %r35;
	shl.b32 	%r1382, %r1381, 2;
	mov.u32 	%r1383, sram;
	add.s32 	%r1384, %r1383, %r1382;
	ld.shared.f32 	%f2193, [%r1384];
	mad.lo.s32 	%r1385, %r359, 25, %r1723;
	shl.b32 	%r1386, %r1385, 2;
	add.s32 	%r1387, %r33, %r1386;
	ld.shared.f32 	%f2194, [%r1387];
	fma.rn.f32 	%f3114, %f2193, %f2194, %f3114;
$L__BB0_479:
	mul.f32 	%f3246, %f699, %f3114;
	max.f32 	%f2877, %f2877, %f3246;
	st.local.f32 	[%rd5+100], %f3246;
$L__BB0_480:
	add.s32 	%r1388, %r88, 26;
	cvt.rn.f32.u32 	%f2195, %r1388;
	setp.lt.f32 	%p311, %f2195, %f1;
	@%p311 bra 	$L__BB0_482;
	mov.b32 	%r1389, -246811958;
	st.local.u32 	[%rd5+104], %r1389;
	mov.f32 	%f3245, 0fF149F2CA;
	bra.uni 	$L__BB0_494;
$L__BB0_482:
	setp.lt.u32 	%p312, %r37, 7;
	mov.f32 	%f3124, 0f00000000;
	mov.b32 	%r1727, 0;
	@%p312 bra 	$L__BB0_485;
	mov.f32 	%f3124, 0f00000000;
	mov.b32 	%r1725, 0;
$L__BB0_484:
	.pragma "nounroll";
	add.s32 	%r1392, %r1725, %r35;
	shl.b32 	%r1393, %r1392, 2;
	mov.u32 	%r1394, sram;
	add.s32 	%r1395, %r1394, %r1393;
	ld.shared.f32 	%f2200, [%r1395];
	mad.lo.s32 	%r1396, %r359, 26, %r1725;
	shl.b32 	%r1397, %r1396, 2;
	add.s32 	%r1398, %r33, %r1397;
	ld.shared.v2.f32 	{%f2201, %f2202}, [%r1398];
	fma.rn.f32 	%f2203, %f2200, %f2201, %f3124;
	ld.shared.f32 	%f2204, [%r1395+4];
	fma.rn.f32 	%f2205, %f2204, %f2202, %f2203;
	ld.shared.f32 	%f2206, [%r1395+8];
	ld.shared.v2.f32 	{%f2207, %f2208}, [%r1398+8];
	fma.rn.f32 	%f2209, %f2206, %f2207, %f2205;
	ld.shared.f32 	%f2210, [%r1395+12];
	fma.rn.f32 	%f2211, %f2210, %f2208, %f2209;
	ld.shared.f32 	%f2212, [%r1395+16];
	ld.shared.v2.f32 	{%f2213, %f2214}, [%r1398+16];
	fma.rn.f32 	%f2215, %f2212, %f2213, %f2211;
	ld.shared.f32 	%f2216, [%r1395+20];
	fma.rn.f32 	%f2217, %f2216, %f2214, %f2215;
	ld.shared.f32 	%f2218, [%r1395+24];
	ld.shared.v2.f32 	{%f2219, %f2220}, [%r1398+24];
	fma.rn.f32 	%f2221, %f2218, %f2219, %f2217;
	ld.shared.f32 	%f2222, [%r1395+28];
	fma.rn.f32 	%f3124, %f2222, %f2220, %f2221;
	add.s32 	%r1725, %r1725, 8;
	setp.ne.s32 	%p313, %r1725, %r42;
	mov.u32 	%r1727, %r42;
	@%p313 bra 	$L__BB0_484;
$L__BB0_485:
	setp.eq.s32 	%p314, %r38, 0;
	@%p314 bra 	$L__BB0_493;
	setp.lt.u32 	%p315, %r39, 3;
	@%p315 bra 	$L__BB0_488;
	add.s32 	%r1399, %r1727, %r35;
	shl.b32 	%r1400, %r1399, 2;
	mov.u32 	%r1401, sram;
	add.s32 	%r1402, %r1401, %r1400;
	ld.shared.f32 	%f2224, [%r1402];
	mad.lo.s32 	%r1403, %r359, 26, %r1727;
	shl.b32 	%r1404, %r1403, 2;
	add.s32 	%r1405, %r33, %r1404;
	ld.shared.f32 	%f2225, [%r1405];
	fma.rn.f32 	%f2226, %f2224, %f2225, %f3124;
	ld.shared.f32 	%f2227, [%r1402+4];
	ld.shared.f32 	%f2228, [%r1405+4];
	fma.rn.f32 	%f2229, %f2227, %f2228, %f2226;
	ld.shared.f32 	%f2230, [%r1402+8];
	ld.shared.f32 	%f2231, [%r1405+8];
	fma.rn.f32 	%f2232, %f2230, %f2231, %f2229;
	ld.shared.f32 	%f2233, [%r1402+12];
	ld.shared.f32 	%f2234, [%r1405+12];
	fma.rn.f32 	%f3124, %f2233, %f2234, %f2232;
	add.s32 	%r1727, %r1727, 4;
$L__BB0_488:
	setp.eq.s32 	%p316, %r4, 0;
	@%p316 bra 	$L__BB0_493;
	setp.eq.s32 	%p317, %r40, 0;
	@%p317 bra 	$L__BB0_491;
	add.s32 	%r1406, %r1727, %r35;
	shl.b32 	%r1407, %r1406, 2;
	mov.u32 	%r1408, sram;
	add.s32 	%r1409, %r1408, %r1407;
	ld.shared.f32 	%f2236, [%r1409];
	mad.lo.s32 	%r1410, %r359, 26, %r1727;
	shl.b32 	%r1411, %r1410, 2;
	add.s32 	%r1412, %r33, %r1411;
	ld.shared.f32 	%f2237, [%r1412];
	fma.rn.f32 	%f2238, %f2236, %f2237, %f3124;
	ld.shared.f32 	%f2239, [%r1409+4];
	ld.shared.f32 	%f2240, [%r1412+4];
	fma.rn.f32 	%f3124, %f2239, %f2240, %f2238;
	add.s32 	%r1727, %r1727, 2;
$L__BB0_491:
	setp.eq.s32 	%p318, %r43, 0;
	@%p318 bra 	$L__BB0_493;
	add.s32 	%r1413, %r1727, %r35;
	shl.b32 	%r1414, %r1413, 2;
	mov.u32 	%r1415, sram;
	add.s32 	%r1416, %r1415, %r1414;
	ld.shared.f32 	%f2241, [%r1416];
	mad.lo.s32 	%r1417, %r359, 26, %r1727;
	shl.b32 	%r1418, %r1417, 2;
	add.s32 	%r1419, %r33, %r1418;
	ld.shared.f32 	%f2242, [%r1419];
	fma.rn.f32 	%f3124, %f2241, %f2242, %f3124;
$L__BB0_493:
	mul.f32 	%f3245, %f699, %f3124;
	max.f32 	%f2877, %f2877, %f3245;
	st.local.f32 	[%rd5+104], %f3245;
$L__BB0_494:
	add.s32 	%r1420, %r88, 27;
	cvt.rn.f32.u32 	%f2243, %r1420;
	setp.lt.f32 	%p319, %f2243, %f1;
	@%p319 bra 	$L__BB0_496;
	mov.b32 	%r1421, -246811958;
	st.local.u32 	[%rd5+108], %r1421;
	mov.f32 	%f3244, 0fF149F2CA;
	bra.uni 	$L__BB0_508;
$L__BB0_496:
	setp.lt.u32 	%p320, %r37, 7;
	mov.f32 	%f3134, 0f00000000;
	mov.b32 	%r1731, 0;
	@%p320 bra 	$L__BB0_499;
	mov.f32 	%f3134, 0f00000000;
	mov.b32 	%r1729, 0;
$L__BB0_498:
	.pragma "nounroll";
	add.s32 	%r1424, %r1729, %r35;
	shl.b32 	%r1425, %r1424, 2;
	mov.u32 	%r1426, sram;
	add.s32 	%r1427, %r1426, %r1425;
	ld.shared.f32 	%f2248, [%r1427];
	mad.lo.s32 	%r1428, %r359, 27, %r1729;
	shl.b32 	%r1429, %r1428, 2;
	add.s32 	%r1430, %r33, %r1429;
	ld.shared.f32 	%f2249, [%r1430];
	fma.rn.f32 	%f2250, %f2248, %f2249, %f3134;
	ld.shared.f32 	%f2251, [%r1427+4];
	ld.shared.f32 	%f2252, [%r1430+4];
	fma.rn.f32 	%f2253, %f2251, %f2252, %f2250;
	ld.shared.f32 	%f2254, [%r1427+8];
	ld.shared.f32 	%f2255, [%r1430+8];
	fma.rn.f32 	%f2256, %f2254, %f2255, %f2253;
	ld.shared.f32 	%f2257, [%r1427+12];
	ld.shared.f32 	%f2258, [%r1430+12];
	fma.rn.f32 	%f2259, %f2257, %f2258, %f2256;
	ld.shared.f32 	%f2260, [%r1427+16];
	ld.shared.f32 	%f2261, [%r1430+16];
	fma.rn.f32 	%f2262, %f2260, %f2261, %f2259;
	ld.shared.f32 	%f2263, [%r1427+20];
	ld.shared.f32 	%f2264, [%r1430+20];
	fma.rn.f32 	%f2265, %f2263, %f2264, %f2262;
	ld.shared.f32 	%f2266, [%r1427+24];
	ld.shared.f32 	%f2267, [%r1430+24];
	fma.rn.f32 	%f2268, %f2266, %f2267, %f2265;
	ld.shared.f32 	%f2269, [%r1427+28];
	ld.shared.f32 	%f2270, [%r1430+28];
	fma.rn.f32 	%f3134, %f2269, %f2270, %f2268;
	add.s32 	%r1729, %r1729, 8;
	setp.ne.s32 	%p321, %r1729, %r42;
	mov.u32 	%r1731, %r42;
	@%p321 bra 	$L__BB0_498;
$L__BB0_499:
	setp.eq.s32 	%p322, %r38, 0;
	@%p322 bra 	$L__BB0_507;
	setp.lt.u32 	%p323, %r39, 3;
	@%p323 bra 	$L__BB0_502;
	add.s32 	%r1431, %r1731, %r35;
	shl.b32 	%r1432, %r1431, 2;
	mov.u32 	%r1433, sram;
	add.s32 	%r1434, %r1433, %r1432;
	ld.shared.f32 	%f2272, [%r1434];
	mad.lo.s32 	%r1435, %r359, 27, %r1731;
	shl.b32 	%r1436, %r1435, 2;
	add.s32 	%r1437, %r33, %r1436;
	ld.shared.f32 	%f2273, [%r1437];
	fma.rn.f32 	%f2274, %f2272, %f2273, %f3134;
	ld.shared.f32 	%f2275, [%r1434+4];
	ld.shared.f32 	%f2276, [%r1437+4];
	fma.rn.f32 	%f2277, %f2275, %f2276, %f2274;
	ld.shared.f32 	%f2278, [%r1434+8];
	ld.shared.f32 	%f2279, [%r1437+8];
	fma.rn.f32 	%f2280, %f2278, %f2279, %f2277;
	ld.shared.f32 	%f2281, [%r1434+12];
	ld.shared.f32 	%f2282, [%r1437+12];
	fma.rn.f32 	%f3134, %f2281, %f2282, %f2280;
	add.s32 	%r1731, %r1731, 4;
$L__BB0_502:
	setp.eq.s32 	%p324, %r4, 0;
	@%p324 bra 	$L__BB0_507;
	setp.eq.s32 	%p325, %r40, 0;
	@%p325 bra 	$L__BB0_505;
	add.s32 	%r1438, %r1731, %r35;
	shl.b32 	%r1439, %r1438, 2;
	mov.u32 	%r1440, sram;
	add.s32 	%r1441, %r1440, %r1439;
	ld.shared.f32 	%f2284, [%r1441];
	mad.lo.s32 	%r1442, %r359, 27, %r1731;
	shl.b32 	%r1443, %r1442, 2;
	add.s32 	%r1444, %r33, %r1443;
	ld.shared.f32 	%f2285, [%r1444];
	fma.rn.f32 	%f2286, %f2284, %f2285, %f3134;
	ld.shared.f32 	%f2287, [%r1441+4];
	ld.shared.f32 	%f2288, [%r1444+4];
	fma.rn.f32 	%f3134, %f2287, %f2288, %f2286;
	add.s32 	%r1731, %r1731, 2;
$L__BB0_505:
	setp.eq.s32 	%p326, %r43, 0;
	@%p326 bra 	$L__BB0_507;
	add.s32 	%r1445, %r1731, %r35;
	shl.b32 	%r1446, %r1445, 2;
	mov.u32 	%r1447, sram;
	add.s32 	%r1448, %r1447, %r1446;
	ld.shared.f32 	%f2289, [%r1448];
	mad.lo.s32 	%r1449, %r359, 27, %r1731;
	shl.b32 	%r1450, %r1449, 2;
	add.s32 	%r1451, %r33, %r1450;
	ld.shared.f32 	%f2290, [%r1451];
	fma.rn.f32 	%f3134, %f2289, %f2290, %f3134;
$L__BB0_507:
	mul.f32 	%f3244, %f699, %f3134;
	max.f32 	%f2877, %f2877, %f3244;
	st.local.f32 	[%rd5+108], %f3244;
$L__BB0_508:
	add.s32 	%r1452, %r88, 28;
	cvt.rn.f32.u32 	%f2291, %r1452;
	setp.lt.f32 	%p327, %f2291, %f1;
	@%p327 bra 	$L__BB0_510;
	mov.b32 	%r1453, -246811958;
	st.local.u32 	[%rd5+112], %r1453;
	mov.f32 	%f3243, 0fF149F2CA;
	bra.uni 	$L__BB0_522;
$L__BB0_510:
	setp.lt.u32 	%p328, %r37, 7;
	mov.f32 	%f3144, 0f00000000;
	mov.b32 	%r1735, 0;
	@%p328 bra 	$L__BB0_513;
	mov.f32 	%f3144, 0f00000000;
	mov.b32 	%r1733, 0;
$L__BB0_512:
	.pragma "nounroll";
	add.s32 	%r1456, %r1733, %r35;
	shl.b32 	%r1457, %r1456, 2;
	mov.u32 	%r1458, sram;
	add.s32 	%r1459, %r1458, %r1457;
	ld.shared.f32 	%f2296, [%r1459];
	mad.lo.s32 	%r1460, %r359, 28, %r1733;
	shl.b32 	%r1461, %r1460, 2;
	add.s32 	%r1462, %r33, %r1461;
	ld.shared.v4.f32 	{%f2297, %f2298, %f2299, %f2300}, [%r1462];
	fma.rn.f32 	%f2301, %f2296, %f2297, %f3144;
	ld.shared.f32 	%f2302, [%r1459+4];
	fma.rn.f32 	%f2303, %f2302, %f2298, %f2301;
	ld.shared.f32 	%f2304, [%r1459+8];
	fma.rn.f32 	%f2305, %f2304, %f2299, %f2303;
	ld.shared.f32 	%f2306, [%r1459+12];
	fma.rn.f32 	%f2307, %f2306, %f2300, %f2305;
	ld.shared.f32 	%f2308, [%r1459+16];
	ld.shared.v4.f32 	{%f2309, %f2310, %f2311, %f2312}, [%r1462+16];
	fma.rn.f32 	%f2313, %f2308, %f2309, %f2307;
	ld.shared.f32 	%f2314, [%r1459+20];
	fma.rn.f32 	%f2315, %f2314, %f2310, %f2313;
	ld.shared.f32 	%f2316, [%r1459+24];
	fma.rn.f32 	%f2317, %f2316, %f2311, %f2315;
	ld.shared.f32 	%f2318, [%r1459+28];
	fma.rn.f32 	%f3144, %f2318, %f2312, %f2317;
	add.s32 	%r1733, %r1733, 8;
	setp.ne.s32 	%p329, %r1733, %r42;
	mov.u32 	%r1735, %r42;
	@%p329 bra 	$L__BB0_512;
$L__BB0_513:
	setp.eq.s32 	%p330, %r38, 0;
	@%p330 bra 	$L__BB0_521;
	setp.lt.u32 	%p331, %r39, 3;
	@%p331 bra 	$L__BB0_516;
	add.s32 	%r1463, %r1735, %r35;
	shl.b32 	%r1464, %r1463, 2;
	mov.u32 	%r1465, sram;
	add.s32 	%r1466, %r1465, %r1464;
	ld.shared.f32 	%f2320, [%r1466];
	mad.lo.s32 	%r1467, %r359, 28, %r1735;
	shl.b32 	%r1468, %r1467, 2;
	add.s32 	%r1469, %r33, %r1468;
	ld.shared.f32 	%f2321, [%r1469];
	fma.rn.f32 	%f2322, %f2320, %f2321, %f3144;
	ld.shared.f32 	%f2323, [%r1466+4];
	ld.shared.f32 	%f2324, [%r1469+4];
	fma.rn.f32 	%f2325, %f2323, %f2324, %f2322;
	ld.shared.f32 	%f2326, [%r1466+8];
	ld.shared.f32 	%f2327, [%r1469+8];
	fma.rn.f32 	%f2328, %f2326, %f2327, %f2325;
	ld.shared.f32 	%f2329, [%r1466+12];
	ld.shared.f32 	%f2330, [%r1469+12];
	fma.rn.f32 	%f3144, %f2329, %f2330, %f2328;
	add.s32 	%r1735, %r1735, 4;
$L__BB0_516:
	setp.eq.s32 	%p332, %r4, 0;
	@%p332 bra 	$L__BB0_521;
	setp.eq.s32 	%p333, %r40, 0;
	@%p333 bra 	$L__BB0_519;
	add.s32 	%r1470, %r1735, %r35;
	shl.b32 	%r1471, %r1470, 2;
	mov.u32 	%r1472, sram;
	add.s32 	%r1473, %r1472, %r1471;
	ld.shared.f32 	%f2332, [%r1473];
	mad.lo.s32 	%r1474, %r359, 28, %r1735;
	shl.b32 	%r1475, %r1474, 2;
	add.s32 	%r1476, %r33, %r1475;
	ld.shared.f32 	%f2333, [%r1476];
	fma.rn.f32 	%f2334, %f2332, %f2333, %f3144;
	ld.shared.f32 	%f2335, [%r1473+4];
	ld.shared.f32 	%f2336, [%r1476+4];
	fma.rn.f32 	%f3144, %f2335, %f2336, %f2334;
	add.s32 	%r1735, %r1735, 2;
$L__BB0_519:
	setp.eq.s32 	%p334, %r43, 0;
	@%p334 bra 	$L__BB0_521;
	add.s32 	%r1477, %r1735, %r35;
	shl.b32 	%r1478, %r1477, 2;
	mov.u32 	%r1479, sram;
	add.s32 	%r1480, %r1479, %r1478;
	ld.shared.f32 	%f2337, [%r1480];
	mad.lo.s32 	%r1481, %r359, 28, %r1735;
	shl.b32 	%r1482, %r1481, 2;
	add.s32 	%r1483, %r33, %r1482;
	ld.shared.f32 	%f2338, [%r1483];
	fma.rn.f32 	%f3144, %f2337, %f2338, %f3144;
$L__BB0_521:
	mul.f32 	%f3243, %f699, %f3144;
	max.f32 	%f2877, %f2877, %f3243;
	st.local.f32 	[%rd5+112], %f3243;
$L__BB0_522:
	add.s32 	%r1484, %r88, 29;
	cvt.rn.f32.u32 	%f2339, %r1484;
	setp.lt.f32 	%p335, %f2339, %f1;
	@%p335 bra 	$L__BB0_524;
	mov.b32 	%r1485, -246811958;
	st.local.u32 	[%rd5+116], %r1485;
	mov.f32 	%f3242, 0fF149F2CA;
	bra.uni 	$L__BB0_536;
$L__BB0_524:
	setp.lt.u32 	%p336, %r37, 7;
	mov.f32 	%f3154, 0f00000000;
	mov.b32 	%r1739, 0;
	@%p336 bra 	$L__BB0_527;
	mov.f32 	%f3154, 0f00000000;
	mov.b32 	%r1737, 0;
$L__BB0_526:
	.pragma "nounroll";
	add.s32 	%r1488, %r1737, %r35;
	shl.b32 	%r1489, %r1488, 2;
	mov.u32 	%r1490, sram;
	add.s32 	%r1491, %r1490, %r1489;
	ld.shared.f32 	%f2344, [%r1491];
	mad.lo.s32 	%r1492, %r359, 29, %r1737;
	shl.b32 	%r1493, %r1492, 2;
	add.s32 	%r1494, %r33, %r1493;
	ld.shared.f32 	%f2345, [%r1494];
	fma.rn.f32 	%f2346, %f2344, %f2345, %f3154;
	ld.shared.f32 	%f2347, [%r1491+4];
	ld.shared.f32 	%f2348, [%r1494+4];
	fma.rn.f32 	%f2349, %f2347, %f2348, %f2346;
	ld.shared.f32 	%f2350, [%r1491+8];
	ld.shared.f32 	%f2351, [%r1494+8];
	fma.rn.f32 	%f2352, %f2350, %f2351, %f2349;
	ld.shared.f32 	%f2353, [%r1491+12];
	ld.shared.f32 	%f2354, [%r1494+12];
	fma.rn.f32 	%f2355, %f2353, %f2354, %f2352;
	ld.shared.f32 	%f2356, [%r1491+16];
	ld.shared.f32 	%f2357, [%r1494+16];
	fma.rn.f32 	%f2358, %f2356, %f2357, %f2355;
	ld.shared.f32 	%f2359, [%r1491+20];
	ld.shared.f32 	%f2360, [%r1494+20];
	fma.rn.f32 	%f2361, %f2359, %f2360, %f2358;
	ld.shared.f32 	%f2362, [%r1491+24];
	ld.shared.f32 	%f2363, [%r1494+24];
	fma.rn.f32 	%f2364, %f2362, %f2363, %f2361;
	ld.shared.f32 	%f2365, [%r1491+28];
	ld.shared.f32 	%f2366, [%r1494+28];
	fma.rn.f32 	%f3154, %f2365, %f2366, %f2364;
	add.s32 	%r1737, %r1737, 8;
	setp.ne.s32 	%p337, %r1737, %r42;
	mov.u32 	%r1739, %r42;
	@%p337 bra 	$L__BB0_526;
$L__BB0_527:
	setp.eq.s32 	%p338, %r38, 0;
	@%p338 bra 	$L__BB0_535;
	setp.lt.u32 	%p339, %r39, 3;
	@%p339 bra 	$L__BB0_530;
	add.s32 	%r1495, %r1739, %r35;
	shl.b32 	%r1496, %r1495, 2;
	mov.u32 	%r1497, sram;
	add.s32 	%r1498, %r1497, %r1496;
	ld.shared.f32 	%f2368, [%r1498];
	mad.lo.s32 	%r1499, %r359, 29, %r1739;
	shl.b32 	%r1500, %r1499, 2;
	add.s32 	%r1501, %r33, %r1500;
	ld.shared.f32 	%f2369, [%r1501];
	fma.rn.f32 	%f2370, %f2368, %f2369, %f3154;
	ld.shared.f32 	%f2371, [%r1498+4];
	ld.shared.f32 	%f2372, [%r1501+4];
	fma.rn.f32 	%f2373, %f2371, %f2372, %f2370;
	ld.shared.f32 	%f2374, [%r1498+8];
	ld.shared.f32 	%f2375, [%r1501+8];
	fma.rn.f32 	%f2376, %f2374, %f2375, %f2373;
	ld.shared.f32 	%f2377, [%r1498+12];
	ld.shared.f32 	%f2378, [%r1501+12];
	fma.rn.f32 	%f3154, %f2377, %f2378, %f2376;
	add.s32 	%r1739, %r1739, 4;
$L__BB0_530:
	setp.eq.s32 	%p340, %r4, 0;
	@%p340 bra 	$L__BB0_535;
	setp.eq.s32 	%p341, %r40, 0;
	@%p341 bra 	$L__BB0_533;
	add.s32 	%r1502, %r1739, %r35;
	shl.b32 	%r1503, %r1502, 2;
	mov.u32 	%r1504, sram;
	add.s32 	%r1505, %r1504, %r1503;
	ld.shared.f32 	%f2380, [%r1505];
	mad.lo.s32 	%r1506, %r359, 29, %r1739;
	shl.b32 	%r1507, %r1506, 2;
	add.s32 	%r1508, %r33, %r1507;
	ld.shared.f32 	%f2381, [%r1508];
	fma.rn.f32 	%f2382, %f2380, %f2381, %f3154;
	ld.shared.f32 	%f2383, [%r1505+4];
	ld.shared.f32 	%f2384, [%r1508+4];
	fma.rn.f32 	%f3154, %f2383, %f2384, %f2382;
	add.s32 	%r1739, %r1739, 2;
$L__BB0_533:
	setp.eq.s32 	%p342, %r43, 0;
	@%p342 bra 	$L__BB0_535;
	add.s32 	%r1509, %r1739, %r35;
	shl.b32 	%r1510, %r1509, 2;
	mov.u32 	%r1511, sram;
	add.s32 	%r1512, %r1511, %r1510;
	ld.shared.f32 	%f2385, [%r1512];
	mad.lo.s32 	%r1513, %r359, 29, %r1739;
	shl.b32 	%r1514, %r1513, 2;
	add.s32 	%r1515, %r33, %r1514;
	ld.shared.f32 	%f2386, [%r1515];
	fma.rn.f32 	%f3154, %f2385, %f2386, %f3154;
$L__BB0_535:
	mul.f32 	%f3242, %f699, %f3154;
	max.f32 	%f2877, %f2877, %f3242;
	st.local.f32 	[%rd5+116], %f3242;
$L__BB0_536:
	add.s32 	%r1516, %r88, 30;
	cvt.rn.f32.u32 	%f2388, %r1516;
	setp.geu.f32 	%p343, %f2388, %f1;
	mov.f32 	%f3241, 0fF149F2CA;
	@%p343 bra 	$L__BB0_549;
	setp.lt.u32 	%p344, %r37, 7;
	mov.f32 	%f3164, 0f00000000;
	mov.b32 	%r1743, 0;
	@%p344 bra 	$L__BB0_540;
	mov.f32 	%f3164, 0f00000000;
	mov.b32 	%r1741, 0;
$L__BB0_539:
	.pragma "nounroll";
	add.s32 	%r1519, %r1741, %r35;
	shl.b32 	%r1520, %r1519, 2;
	mov.u32 	%r1521, sram;
	add.s32 	%r1522, %r1521, %r1520;
	ld.shared.f32 	%f2392, [%r1522];
	mad.lo.s32 	%r1523, %r359, 30, %r1741;
	shl.b32 	%r1524, %r1523, 2;
	add.s32 	%r1525, %r33, %r1524;
	ld.shared.v2.f32 	{%f2393, %f2394}, [%r1525];
	fma.rn.f32 	%f2395, %f2392, %f2393, %f3164;
	ld.shared.f32 	%f2396, [%r1522+4];
	fma.rn.f32 	%f2397, %f2396, %f2394, %f2395;
	ld.shared.f32 	%f2398, [%r1522+8];
	ld.shared.v2.f32 	{%f2399, %f2400}, [%r1525+8];
	fma.rn.f32 	%f2401, %f2398, %f2399, %f2397;
	ld.shared.f32 	%f2402, [%r1522+12];
	fma.rn.f32 	%f2403, %f2402, %f2400, %f2401;
	ld.shared.f32 	%f2404, [%r1522+16];
	ld.shared.v2.f32 	{%f2405, %f2406}, [%r1525+16];
	fma.rn.f32 	%f2407, %f2404, %f2405, %f2403;
	ld.shared.f32 	%f2408, [%r1522+20];
	fma.rn.f32 	%f2409, %f2408, %f2406, %f2407;
	ld.shared.f32 	%f2410, [%r1522+24];
	ld.shared.v2.f32 	{%f2411, %f2412}, [%r1525+24];
	fma.rn.f32 	%f2413, %f2410, %f2411, %f2409;
	ld.shared.f32 	%f2414, [%r1522+28];
	fma.rn.f32 	%f3164, %f2414, %f2412, %f2413;
	add.s32 	%r1741, %r1741, 8;
	setp.ne.s32 	%p345, %r1741, %r42;
	mov.u32 	%r1743, %r42;
	@%p345 bra 	$L__BB0_539;
$L__BB0_540:
	setp.eq.s32 	%p346, %r38, 0;
	@%p346 bra 	$L__BB0_548;
	setp.lt.u32 	%p347, %r39, 3;
	@%p347 bra 	$L__BB0_543;
	add.s32 	%r1526, %r1743, %r35;
	shl.b32 	%r1527, %r1526, 2;
	mov.u32 	%r1528, sram;
	add.s32 	%r1529, %r1528, %r1527;
	ld.shared.f32 	%f2416, [%r1529];
	mad.lo.s32 	%r1530, %r359, 30, %r1743;
	shl.b32 	%r1531, %r1530, 2;
	add.s32 	%r1532, %r33, %r1531;
	ld.shared.f32 	%f2417, [%r1532];
	fma.rn.f32 	%f2418, %f2416, %f2417, %f3164;
	ld.shared.f32 	%f2419, [%r1529+4];
	ld.shared.f32 	%f2420, [%r1532+4];
	fma.rn.f32 	%f2421, %f2419, %f2420, %f2418;
	ld.shared.f32 	%f2422, [%r1529+8];
	ld.shared.f32 	%f2423, [%r1532+8];
	fma.rn.f32 	%f2424, %f2422, %f2423, %f2421;
	ld.shared.f32 	%f2425, [%r1529+12];
	ld.shared.f32 	%f2426, [%r1532+12];
	fma.rn.f32 	%f3164, %f2425, %f2426, %f2424;
	add.s32 	%r1743, %r1743, 4;
$L__BB0_543:
	setp.eq.s32 	%p348, %r4, 0;
	@%p348 bra 	$L__BB0_548;
	setp.eq.s32 	%p349, %r40, 0;
	@%p349 bra 	$L__BB0_546;
	add.s32 	%r1533, %r1743, %r35;
	shl.b32 	%r1534, %r1533, 2;
	mov.u32 	%r1535, sram;
	add.s32 	%r1536, %r1535, %r1534;
	ld.shared.f32 	%f2428, [%r1536];
	mad.lo.s32 	%r1537, %r359, 30, %r1743;
	shl.b32 	%r1538, %r1537, 2;
	add.s32 	%r1539, %r33, %r1538;
	ld.shared.f32 	%f2429, [%r1539];
	fma.rn.f32 	%f2430, %f2428, %f2429, %f3164;
	ld.shared.f32 	%f2431, [%r1536+4];
	ld.shared.f32 	%f2432, [%r1539+4];
	fma.rn.f32 	%f3164, %f2431, %f2432, %f2430;
	add.s32 	%r1743, %r1743, 2;
$L__BB0_546:
	setp.eq.s32 	%p350, %r43, 0;
	@%p350 bra 	$L__BB0_548;
	add.s32 	%r1540, %r1743, %r35;
	shl.b32 	%r1541, %r1540, 2;
	mov.u32 	%r1542, sram;
	add.s32 	%r1543, %r1542, %r1541;
	ld.shared.f32 	%f2433, [%r1543];
	mad.lo.s32 	%r1544, %r359, 30, %r1743;
	shl.b32 	%r1545, %r1544, 2;
	add.s32 	%r1546, %r33, %r1545;
	ld.shared.f32 	%f2434, [%r1546];
	fma.rn.f32 	%f3164, %f2433, %f2434, %f3164;
$L__BB0_548:
	mul.f32 	%f3241, %f699, %f3164;
	max.f32 	%f2877, %f2877, %f3241;
$L__BB0_549:
	add.s32 	%r1547, %r88, 31;
	cvt.rn.f32.u32 	%f2436, %r1547;
	setp.geu.f32 	%p351, %f2436, %f1;
	mov.f32 	%f3240, 0fF149F2CA;
	@%p351 bra 	$L__BB0_666;
	setp.lt.u32 	%p352, %r37, 7;
	mov.f32 	%f3174, 0f00000000;
	mov.b32 	%r1747, 0;
	@%p352 bra 	$L__BB0_553;
	mov.f32 	%f3174, 0f00000000;
	mov.b32 	%r1745, 0;
$L__BB0_552:
	.pragma "nounroll";
	add.s32 	%r1550, %r1745, %r35;
	shl.b32 	%r1551, %r1550, 2;
	mov.u32 	%r1552, sram;
	add.s32 	%r1553, %r1552, %r1551;
	ld.shared.f32 	%f2440, [%r1553];
	mad.lo.s32 	%r1554, %r359, 31, %r1745;
	shl.b32 	%r1555, %r1554, 2;
	add.s32 	%r1556, %r33, %r1555;
	ld.shared.f32 	%f2441, [%r1556];
	fma.rn.f32 	%f2442, %f2440, %f2441, %f3174;
	ld.shared.f32 	%f2443, [%r1553+4];
	ld.shared.f32 	%f2444, [%r1556+4];
	fma.rn.f32 	%f2445, %f2443, %f2444, %f2442;
	ld.shared.f32 	%f2446, [%r1553+8];
	ld.shared.f32 	%f2447, [%r1556+8];
	fma.rn.f32 	%f2448, %f2446, %f2447, %f2445;
	ld.shared.f32 	%f2449, [%r1553+12];
	ld.shared.f32 	%f2450, [%r1556+12];
	fma.rn.f32 	%f2451, %f2449, %f2450, %f2448;
	ld.shared.f32 	%f2452, [%r1553+16];
	ld.shared.f32 	%f2453, [%r1556+16];
	fma.rn.f32 	%f2454, %f2452, %f2453, %f2451;
	ld.shared.f32 	%f2455, [%r1553+20];
	ld.shared.f32 	%f2456, [%r1556+20];
	fma.rn.f32 	%f2457, %f2455, %f2456, %f2454;
	ld.shared.f32 	%f2458, [%r1553+24];
	ld.shared.f32 	%f2459, [%r1556+24];
	fma.rn.f32 	%f2460, %f2458, %f2459, %f2457;
	ld.shared.f32 	%f2461, [%r1553+28];
	ld.shared.f32 	%f2462, [%r1556+28];
	fma.rn.f32 	%f3174, %f2461, %f2462, %f2460;
	add.s32 	%r1745, %r1745, 8;
	setp.ne.s32 	%p353, %r1745, %r42;
	mov.u32 	%r1747, %r42;
	@%p353 bra 	$L__BB0_552;
$L__BB0_553:
	setp.eq.s32 	%p354, %r38, 0;
	@%p354 bra 	$L__BB0_561;
	setp.lt.u32 	%p355, %r39, 3;
	@%p355 bra 	$L__BB0_556;
	add.s32 	%r1557, %r1747, %r35;
	shl.b32 	%r1558, %r1557, 2;
	mov.u32 	%r1559, sram;
	add.s32 	%r1560, %r1559, %r1558;
	ld.shared.f32 	%f2464, [%r1560];
	mad.lo.s32 	%r1561, %r359, 31, %r1747;
	shl.b32 	%r1562, %r1561, 2;
	add.s32 	%r1563, %r33, %r1562;
	ld.shared.f32 	%f2465, [%r1563];
	fma.rn.f32 	%f2466, %f2464, %f2465, %f3174;
	ld.shared.f32 	%f2467, [%r1560+4];
	ld.shared.f32 	%f2468, [%r1563+4];
	fma.rn.f32 	%f2469, %f2467, %f2468, %f2466;
	ld.shared.f32 	%f2470, [%r1560+8];
	ld.shared.f32 	%f2471, [%r1563+8];
	fma.rn.f32 	%f2472, %f2470, %f2471, %f2469;
	ld.shared.f32 	%f2473, [%r1560+12];
	ld.shared.f32 	%f2474, [%r1563+12];
	fma.rn.f32 	%f3174, %f2473, %f2474, %f2472;
	add.s32 	%r1747, %r1747, 4;
$L__BB0_556:
	setp.eq.s32 	%p356, %r4, 0;
	@%p356 bra 	$L__BB0_561;
	setp.eq.s32 	%p357, %r40, 0;
	@%p357 bra 	$L__BB0_559;
	add.s32 	%r1564, %r1747, %r35;
	shl.b32 	%r1565, %r1564, 2;
	mov.u32 	%r1566, sram;
	add.s32 	%r1567, %r1566, %r1565;
	ld.shared.f32 	%f2476, [%r1567];
	mad.lo.s32 	%r1568, %r359, 31, %r1747;
	shl.b32 	%r1569, %r1568, 2;
	add.s32 	%r1570, %r33, %r1569;
	ld.shared.f32 	%f2477, [%r1570];
	fma.rn.f32 	%f2478, %f2476, %f2477, %f3174;
	ld.shared.f32 	%f2479, [%r1567+4];
	ld.shared.f32 	%f2480, [%r1570+4];
	fma.rn.f32 	%f3174, %f2479, %f2480, %f2478;
	add.s32 	%r1747, %r1747, 2;
$L__BB0_559:
	setp.eq.s32 	%p358, %r43, 0;
	@%p358 bra 	$L__BB0_561;
	add.s32 	%r1571, %r1747, %r35;
	shl.b32 	%r1572, %r1571, 2;
	mov.u32 	%r1573, sram;
	add.s32 	%r1574, %r1573, %r1572;
	ld.shared.f32 	%f2481, [%r1574];
	mad.lo.s32 	%r1575, %r359, 31, %r1747;
	shl.b32 	%r1576, %r1575, 2;
	add.s32 	%r1577, %r33, %r1576;
	ld.shared.f32 	%f2482, [%r1577];
	fma.rn.f32 	%f3174, %f2481, %f2482, %f3174;
$L__BB0_561:
	mul.f32 	%f3240, %f699, %f3174;
	max.f32 	%f2877, %f2877, %f3240;
	bra.uni 	$L__BB0_666;
$L__BB0_562:
	setp.lt.u32 	%p104, %r37, 7;
	mov.f32 	%f3181, 0f00000000;
	mov.b32 	%r1750, 0;
	@%p104 bra 	$L__BB0_565;
	mov.f32 	%f3181, 0f00000000;
	mov.b32 	%r1624, 0;
$L__BB0_564:
	.pragma "nounroll";
	add.s32 	%r564, %r1624, %r35;
	shl.b32 	%r565, %r564, 2;
	mov.u32 	%r566, sram;
	add.s32 	%r567, %r566, %r565;
	ld.shared.f32 	%f952, [%r567];
	shl.b32 	%r568, %r1624, 2;
	add.s32 	%r569, %r33, %r568;
	ld.shared.v4.f32 	{%f953, %f954, %f955, %f956}, [%r569];
	fma.rn.f32 	%f957, %f952, %f953, %f3181;
	ld.shared.f32 	%f958, [%r567+4];
	fma.rn.f32 	%f959, %f958, %f954, %f957;
	ld.shared.f32 	%f960, [%r567+8];
	fma.rn.f32 	%f961, %f960, %f955, %f959;
	ld.shared.f32 	%f962, [%r567+12];
	fma.rn.f32 	%f963, %f962, %f956, %f961;
	ld.shared.f32 	%f964, [%r567+16];
	ld.shared.v4.f32 	{%f965, %f966, %f967, %f968}, [%r569+16];
	fma.rn.f32 	%f969, %f964, %f965, %f963;
	ld.shared.f32 	%f970, [%r567+20];
	fma.rn.f32 	%f971, %f970, %f966, %f969;
	ld.shared.f32 	%f972, [%r567+24];
	fma.rn.f32 	%f973, %f972, %f967, %f971;
	ld.shared.f32 	%f974, [%r567+28];
	fma.rn.f32 	%f3181, %f974, %f968, %f973;
	add.s32 	%r1624, %r1624, 8;
	setp.eq.s32 	%p105, %r1624, %r42;
	mov.u32 	%r1750, %r42;
	@%p105 bra 	$L__BB0_565;
	bra.uni 	$L__BB0_564;
$L__BB0_565:
	setp.eq.s32 	%p106, %r38, 0;
	@%p106 bra 	$L__BB0_573;
	setp.lt.u32 	%p107, %r39, 3;
	@%p107 bra 	$L__BB0_568;
	add.s32 	%r570, %r1750, %r35;
	shl.b32 	%r571, %r570, 2;
	mov.u32 	%r572, sram;
	add.s32 	%r573, %r572, %r571;
	ld.shared.f32 	%f976, [%r573];
	shl.b32 	%r574, %r1750, 2;
	add.s32 	%r575, %r33, %r574;
	ld.shared.f32 	%f977, [%r575];
	fma.rn.f32 	%f978, %f976, %f977, %f3181;
	ld.shared.f32 	%f979, [%r573+4];
	ld.shared.f32 	%f980, [%r575+4];
	fma.rn.f32 	%f981, %f979, %f980, %f978;
	ld.shared.f32 	%f982, [%r573+8];
	ld.shared.f32 	%f983, [%r575+8];
	fma.rn.f32 	%f984, %f982, %f983, %f981;
	ld.shared.f32 	%f985, [%r573+12];
	ld.shared.f32 	%f986, [%r575+12];
	fma.rn.f32 	%f3181, %f985, %f986, %f984;
	add.s32 	%r1750, %r1750, 4;
$L__BB0_568:
	setp.eq.s32 	%p108, %r4, 0;
	@%p108 bra 	$L__BB0_573;
	setp.eq.s32 	%p109, %r40, 0;
	@%p109 bra 	$L__BB0_571;
	add.s32 	%r576, %r1750, %r35;
	shl.b32 	%r577, %r576, 2;
	mov.u32 	%r578, sram;
	add.s32 	%r579, %r578, %r577;
	ld.shared.f32 	%f988, [%r579];
	shl.b32 	%r580, %r1750, 2;
	add.s32 	%r581, %r33, %r580;
	ld.shared.f32 	%f989, [%r581];
	fma.rn.f32 	%f990, %f988, %f989, %f3181;
	ld.shared.f32 	%f991, [%r579+4];
	ld.shared.f32 	%f992, [%r581+4];
	fma.rn.f32 	%f3181, %f991, %f992, %f990;
	add.s32 	%r1750, %r1750, 2;
$L__BB0_571:
	setp.eq.s32 	%p110, %r43, 0;
	@%p110 bra 	$L__BB0_573;
	add.s32 	%r582, %r1750, %r35;
	shl.b32 	%r583, %r582, 2;
	mov.u32 	%r584, sram;
	add.s32 	%r585, %r584, %r583;
	ld.shared.f32 	%f993, [%r585];
	shl.b32 	%r586, %r1750, 2;
	add.s32 	%r587, %r33, %r586;
	ld.shared.f32 	%f994, [%r587];
	fma.rn.f32 	%f3181, %f993, %f994, %f3181;
$L__BB0_573:
	mul.f32 	%f2867, %f699, %f3181;
	max.f32 	%f2877, %f2867, 0fF149F2CA;
	bra.uni 	$L__BB0_130;
$L__BB0_574:
	cvt.rn.f32.u32 	%f885, %r88;
	setp.lt.f32 	%p71, %f885, %f1;
	selp.f32 	%f886, %f2, 0fF149F2CA, %p71;
	selp.f32 	%f2877, %f3, 0fF149F2CA, %p71;
	st.local.f32 	[%rd5], %f886;
	add.s32 	%r501, %r88, 1;
	cvt.rn.f32.u32 	%f887, %r501;
	setp.lt.f32 	%p72, %f887, %f1;
	@%p72 bra 	$L__BB0_576;
	mov.b32 	%r502, -246811958;
	st.local.u32 	[%rd5+4], %r502;
	bra.uni 	$L__BB0_577;
$L__BB0_576:
	max.f32 	%f2877, %f2877, %f2;
	st.local.f32 	[%rd5+4], %f2;
$L__BB0_577:
	add.s32 	%r503, %r88, 2;
	cvt.rn.f32.u32 	%f888, %r503;
	setp.lt.f32 	%p73, %f888, %f1;
	@%p73 bra 	$L__BB0_579;
	mov.b32 	%r504, -246811958;
	st.local.u32 	[%rd5+8], %r504;
	bra.uni 	$L__BB0_580;
$L__BB0_579:
	max.f32 	%f2877, %f2877, %f2;
	st.local.f32 	[%rd5+8], %f2;
$L__BB0_580:
	add.s32 	%r505, %r88, 3;
	cvt.rn.f32.u32 	%f889, %r505;
	setp.lt.f32 	%p74, %f889, %f1;
	@%p74 bra 	$L__BB0_582;
	mov.b32 	%r506, -246811958;
	st.local.u32 	[%rd5+12], %r506;
	mov.f32 	%f3268, 0fF149F2CA;
	bra.uni 	$L__BB0_583;
$L__BB0_582:
	max.f32 	%f2877, %f2877, %f2;
	st.local.f32 	[%rd5+12], %f2;
	mov.f32 	%f3268, %f2;
$L__BB0_583:
	add.s32 	%r507, %r88, 4;
	cvt.rn.f32.u32 	%f891, %r507;
	setp.lt.f32 	%p75, %f891, %f1;
	@%p75 bra 	$L__BB0_585;
	mov.b32 	%r508, -246811958;
	st.local.u32 	[%rd5+16], %r508;
	mov.f32 	%f3267, 0fF149F2CA;
	bra.uni 	$L__BB0_586;
$L__BB0_585:
	max.f32 	%f2877, %f2877, %f2;
	st.local.f32 	[%rd5+16], %f2;
	mov.f32 	%f3267, %f2;
$L__BB0_586:
	add.s32 	%r509, %r88, 5;
	cvt.rn.f32.u32 	%f893, %r509;
	setp.lt.f32 	%p76, %f893, %f1;
	@%p76 bra 	$L__BB0_588;
	mov.b32 	%r510, -246811958;
	st.local.u32 	[%rd5+20], %r510;
	mov.f32 	%f3266, 0fF149F2CA;
	bra.uni 	$L__BB0_589;
$L__BB0_588:
	max.f32 	%f2877, %f2877, %f2;
	st.local.f32 	[%rd5+20], %f2;
	mov.f32 	%f3266, %f2;
$L__BB0_589:
	add.s32 	%r511, %r88, 6;
	cvt.rn.f32.u32 	%f895, %r511;
	setp.lt.f32 	%p77, %f895, %f1;
	@%p77 bra 	$L__BB0_591;
	mov.b32 	%r512, -246811958;
	st.local.u32 	[%rd5+24], %r512;
	mov.f32 	%f3265, 0fF149F2CA;
	bra.uni 	$L__BB0_592;
$L__BB0_591:
	max.f32 	%f2877, %f2877, %f2;
	st.local.f32 	[%rd5+24], %f2;
	mov.f32 	%f3265, %f2;
$L__BB0_592:
	add.s32 	%r513, %r88, 7;
	cvt.rn.f32.u32 	%f897, %r513;
	setp.lt.f32 	%p78, %f897, %f1;
	@%p78 bra 	$L__BB0_594;
	mov.b32 	%r514, -246811958;
	st.local.u32 	[%rd5+28], %r514;
	mov.f32 	%f3264, 0fF149F2CA;
	bra.uni 	$L__BB0_595;
$L__BB0_594:
	max.f32 	%f2877, %f2877, %f2;
	st.local.f32 	[%rd5+28], %f2;
	mov.f32 	%f3264, %f2;
$L__BB0_595:
	add.s32 	%r515, %r88, 8;
	cvt.rn.f32.u32 	%f899, %r515;
	setp.lt.f32 	%p79, %f899, %f1;
	@%p79 bra 	$L__BB0_597;
	mov.b32 	%r516, -246811958;
	st.local.u32 	[%rd5+32], %r516;
	mov.f32 	%f3263, 0fF149F2CA;
	bra.uni 	$L__BB0_598;
$L__BB0_597:
	max.f32 	%f2877, %f2877, %f2;
	st.local.f32 	[%rd5+32], %f2;
	mov.f32 	%f3263, %f2;
$L__BB0_598:
	add.s32 	%r517, %r88, 9;
	cvt.rn.f32.u32 	%f901, %r517;
	setp.lt.f32 	%p80, %f901, %f1;
	@%p80 bra 	$L__BB0_600;
	mov.b32 	%r518, -246811958;
	st.local.u32 	[%rd5+36], %r518;
	mov.f32 	%f3262, 0fF149F2CA;
	bra.uni 	$L__BB0_601;
$L__BB0_600:
	max.f32 	%f2877, %f2877, %f2;
	st.local.f32 	[%rd5+36], %f2;
	mov.f32 	%f3262, %f2;
$L__BB0_601:
	add.s32 	%r519, %r88, 10;
	cvt.rn.f32.u32 	%f903, %r519;
	setp.lt.f32 	%p81, %f903, %f1;
	@%p81 bra 	$L__BB0_603;
	mov.b32 	%r520, -246811958;
	st.local.u32 	[%rd5+40], %r520;
	mov.f32 	%f3261, 0fF149F2CA;
	bra.uni 	$L__BB0_604;
$L__BB0_603:
	max.f32 	%f2877, %f2877, %f2;
	st.local.f32 	[%rd5+40], %f2;
	mov.f32 	%f3261, %f2;
$L__BB0_604:
	add.s32 	%r521, %r88, 11;
	cvt.rn.f32.u32 	%f905, %r521;
	setp.lt.f32 	%p82, %f905, %f1;
	@%p82 bra 	$L__BB0_606;
	mov.b32 	%r522, -246811958;
	st.local.u32 	[%rd5+44], %r522;
	mov.f32 	%f3260, 0fF149F2CA;
	bra.uni 	$L__BB0_607;
$L__BB0_606:
	max.f32 	%f2877, %f2877, %f2;
	st.local.f32 	[%rd5+44], %f2;
	mov.f32 	%f3260, %f2;
$L__BB0_607:
	add.s32 	%r523, %r88, 12;
	cvt.rn.f32.u32 	%f907, %r523;
	setp.lt.f32 	%p83, %f907, %f1;
	@%p83 bra 	$L__BB0_609;
	mov.b32 	%r524, -246811958;
	st.local.u32 	[%rd5+48], %r524;
	mov.f32 	%f3259, 0fF149F2CA;
	bra.uni 	$L__BB0_610;
$L__BB0_609:
	max.f32 	%f2877, %f2877, %f2;
	st.local.f32 	[%rd5+48], %f2;
	mov.f32 	%f3259, %f2;
$L__BB0_610:
	add.s32 	%r525, %r88, 13;
	cvt.rn.f32.u32 	%f909, %r525;
	setp.lt.f32 	%p84, %f909, %f1;
	@%p84 bra 	$L__BB0_612;
	mov.b32 	%r526, -246811958;
	st.local.u32 	[%rd5+52], %r526;
	mov.f32 	%f3258, 0fF149F2CA;
	bra.uni 	$L__BB0_613;
$L__BB0_612:
	max.f32 	%f2877, %f2877, %f2;
	st.local.f32 	[%rd5+52], %f2;
	mov.f32 	%f3258, %f2;
$L__BB0_613:
	add.s32 	%r527, %r88, 14;
	cvt.rn.f32.u32 	%f911, %r527;
	setp.lt.f32 	%p85, %f911, %f1;
	@%p85 bra 	$L__BB0_615;
	mov.b32 	%r528, -246811958;
	st.local.u32 	[%rd5+56], %r528;
	mov.f32 	%f3257, 0fF149F2CA;
	bra.uni 	$L__BB0_616;
$L__BB0_615:
	max.f32 	%f2877, %f2877, %f2;
	st.local.f32 	[%rd5+56], %f2;
	mov.f32 	%f3257, %f2;
$L__BB0_616:
	add.s32 	%r529, %r88, 15;
	cvt.rn.f32.u32 	%f913, %r529;
	setp.lt.f32 	%p86, %f913, %f1;
	@%p86 bra 	$L__BB0_618;
	mov.b32 	%r530, -246811958;
	st.local.u32 	[%rd5+60], %r530;
	mov.f32 	%f3256, 0fF149F2CA;
	bra.uni 	$L__BB0_619;
$L__BB0_618:
	max.f32 	%f2877, %f2877, %f2;
	st.local.f32 	[%rd5+60], %f2;
	mov.f32 	%f3256, %f2;
$L__BB0_619:
	add.s32 	%r531, %r88, 16;
	cvt.rn.f32.u32 	%f915, %r531;
	setp.lt.f32 	%p87, %f915, %f1;
	@%p87 bra 	$L__BB0_621;
	mov.b32 	%r532, -246811958;
	st.local.u32 	[%rd5+64], %r532;
	mov.f32 	%f3255, 0fF149F2CA;
	bra.uni 	$L__BB0_622;
$L__BB0_621:
	max.f32 	%f2877, %f2877, %f2;
	st.local.f32 	[%rd5+64], %f2;
	mov.f32 	%f3255, %f2;
$L__BB0_622:
	add.s32 	%r533, %r88, 17;
	cvt.rn.f32.u32 	%f917, %r533;
	setp.lt.f32 	%p88, %f917, %f1;
	@%p88 bra 	$L__BB0_624;
	mov.b32 	%r534, -246811958;
	st.local.u32 	[%rd5+68], %r534;
	mov.f32 	%f3254, 0fF149F2CA;
	bra.uni 	$L__BB0_625;
$L__BB0_624:
	max.f32 	%f2877, %f2877, %f2;
	st.local.f32 	[%rd5+68], %f2;
	mov.f32 	%f3254, %f2;
$L__BB0_625:
	add.s32 	%r535, %r88, 18;
	cvt.rn.f32.u32 	%f919, %r535;
	setp.lt.f32 	%p89, %f919, %f1;
	@%p89 bra 	$L__BB0_627;
	mov.b32 	%r536, -246811958;
	st.local.u32 	[%rd5+72], %r536;
	mov.f32 	%f3253, 0fF149F2CA;
	bra.uni 	$L__BB0_628;
$L__BB0_627:
	max.f32 	%f2877, %f2877, %f2;
	st.local.f32 	[%rd5+72], %f2;
	mov.f32 	%f3253, %f2;
$L__BB0_628:
	add.s32 	%r537, %r88, 19;
	cvt.rn.f32.u32 	%f921, %r537;
	setp.lt.f32 	%p90, %f921, %f1;
	@%p90 bra 	$L__BB0_630;
	mov.b32 	%r538, -246811958;
	st.local.u32 	[%rd5+76], %r538;
	mov.f32 	%f3252, 0fF149F2CA;
	bra.uni 	$L__BB0_631;
$L__BB0_630:
	max.f32 	%f2877, %f2877, %f2;
	st.local.f32 	[%rd5+76], %f2;
	mov.f32 	%f3252, %f2;
$L__BB0_631:
	add.s32 	%r539, %r88, 20;
	cvt.rn.f32.u32 	%f923, %r539;
	setp.lt.f32 	%p91, %f923, %f1;
	@%p91 bra 	$L__BB0_633;
	mov.b32 	%r540, -246811958;
	st.local.u32 	[%rd5+80], %r540;
	mov.f32 	%f3251, 0fF149F2CA;
	bra.uni 	$L__BB0_634;
$L__BB0_633:
	max.f32 	%f2877, %f2877, %f2;
	st.local.f32 	[%rd5+80], %f2;
	mov.f32 	%f3251, %f2;
$L__BB0_634:
	add.s32 	%r541, %r88, 21;
	cvt.rn.f32.u32 	%f925, %r541;
	setp.lt.f32 	%p92, %f925, %f1;
	@%p92 bra 	$L__BB0_636;
	mov.b32 	%r542, -246811958;
	st.local.u32 	[%rd5+84], %r542;
	mov.f32 	%f3250, 0fF149F2CA;
	bra.uni 	$L__BB0_637;
$L__BB0_636:
	max.f32 	%f2877, %f2877, %f2;
	st.local.f32 	[%rd5+84], %f2;
	mov.f32 	%f3250, %f2;
$L__BB0_637:
	add.s32 	%r543, %r88, 22;
	cvt.rn.f32.u32 	%f927, %r543;
	setp.lt.f32 	%p93, %f927, %f1;
	@%p93 bra 	$L__BB0_639;
	mov.b32 	%r544, -246811958;
	st.local.u32 	[%rd5+88], %r544;
	mov.f32 	%f3249, 0fF149F2CA;
	bra.uni 	$L__BB0_640;
$L__BB0_639:
	max.f32 	%f2877, %f2877, %f2;
	st.local.f32 	[%rd5+88], %f2;
	mov.f32 	%f3249, %f2;
$L__BB0_640:
	add.s32 	%r545, %r88, 23;
	cvt.rn.f32.u32 	%f929, %r545;
	setp.lt.f32 	%p94, %f929, %f1;
	@%p94 bra 	$L__BB0_642;
	mov.b32 	%r546, -246811958;
	st.local.u32 	[%rd5+92], %r546;
	mov.f32 	%f3248, 0fF149F2CA;
	bra.uni 	$L__BB0_643;
$L__BB0_642:
	max.f32 	%f2877, %f2877, %f2;
	st.local.f32 	[%rd5+92], %f2;
	mov.f32 	%f3248, %f2;
$L__BB0_643:
	add.s32 	%r547, %r88, 24;
	cvt.rn.f32.u32 	%f931, %r547;
	setp.lt.f32 	%p95, %f931, %f1;
	@%p95 bra 	$L__BB0_645;
	mov.b32 	%r548, -246811958;
	st.local.u32 	[%rd5+96], %r548;
	mov.f32 	%f3247, 0fF149F2CA;
	bra.uni 	$L__BB0_646;
$L__BB0_645:
	max.f32 	%f2877, %f2877, %f2;
	st.local.f32 	[%rd5+96], %f2;
	mov.f32 	%f3247, %f2;
$L__BB0_646:
	add.s32 	%r549, %r88, 25;
	cvt.rn.f32.u32 	%f933, %r549;
	setp.lt.f32 	%p96, %f933, %f1;
	@%p96 bra 	$L__BB0_648;
	mov.b32 	%r550, -246811958;
	st.local.u32 	[%rd5+100], %r550;
	mov.f32 	%f3246, 0fF149F2CA;
	bra.uni 	$L__BB0_649;
$L__BB0_648:
	max.f32 	%f2877, %f2877, %f2;
	st.local.f32 	[%rd5+100], %f2;
	mov.f32 	%f3246, %f2;
$L__BB0_649:
	add.s32 	%r551, %r88, 26;
	cvt.rn.f32.u32 	%f935, %r551;
	setp.lt.f32 	%p97, %f935, %f1;
	@%p97 bra 	$L__BB0_651;
	mov.b32 	%r552, -246811958;
	st.local.u32 	[%rd5+104], %r552;
	mov.f32 	%f3245, 0fF149F2CA;
	bra.uni 	$L__BB0_652;
$L__BB0_651:
	max.f32 	%f2877, %f2877, %f2;
	st.local.f32 	[%rd5+104], %f2;
	mov.f32 	%f3245, %f2;
$L__BB0_652:
	add.s32 	%r553, %r88, 27;
	cvt.rn.f32.u32 	%f937, %r553;
	setp.lt.f32 	%p98, %f937, %f1;
	@%p98 bra 	$L__BB0_654;
	mov.b32 	%r554, -246811958;
	st.local.u32 	[%rd5+108], %r554;
	mov.f32 	%f3244, 0fF149F2CA;
	bra.uni 	$L__BB0_655;
$L__BB0_654:
	max.f32 	%f2877, %f2877, %f2;
	st.local.f32 	[%rd5+108], %f2;
	mov.f32 	%f3244, %f2;
$L__BB0_655:
	add.s32 	%r555, %r88, 28;
	cvt.rn.f32.u32 	%f939, %r555;
	setp.lt.f32 	%p99, %f939, %f1;
	@%p99 bra 	$L__BB0_657;
	mov.b32 	%r556, -246811958;
	st.local.u32 	[%rd5+112], %r556;
	mov.f32 	%f3243, 0fF149F2CA;
	bra.uni 	$L__BB0_658;
$L__BB0_657:
	max.f32 	%f2877, %f2877, %f2;
	st.local.f32 	[%rd5+112], %f2;
	mov.f32 	%f3243, %f2;
$L__BB0_658:
	add.s32 	%r557, %r88, 29;
	cvt.rn.f32.u32 	%f941, %r557;
	setp.lt.f32 	%p100, %f941, %f1;
	@%p100 bra 	$L__BB0_660;
	mov.b32 	%r558, -246811958;
	st.local.u32 	[%rd5+116], %r558;
	mov.f32 	%f3242, 0fF149F2CA;
	bra.uni 	$L__BB0_661;
$L__BB0_660:
	max.f32 	%f2877, %f2877, %f2;
	st.local.f32 	[%rd5+116], %f2;
	mov.f32 	%f3242, %f2;
$L__BB0_661:
	add.s32 	%r559, %r88, 30;
	cvt.rn.f32.u32 	%f943, %r559;
	setp.lt.f32 	%p101, %f943, %f1;
	@%p101 bra 	$L__BB0_663;
	mov.b32 	%r560, -246811958;
	st.local.u32 	[%rd5+120], %r560;
	mov.f32 	%f3241, 0fF149F2CA;
	bra.uni 	$L__BB0_664;
$L__BB0_663:
	max.f32 	%f2877, %f2877, %f2;
	st.local.f32 	[%rd5+120], %f2;
	mov.f32 	%f3241, %f2;
$L__BB0_664:
	add.s32 	%r561, %r88, 31;
	cvt.rn.f32.u32 	%f946, %r561;
	setp.geu.f32 	%p102, %f946, %f1;
	mov.f32 	%f3240, 0fF149F2CA;
	@%p102 bra 	$L__BB0_666;
	max.f32 	%f2877, %f2877, %f2;
	mov.f32 	%f3240, %f2;
$L__BB0_666:
	setp.lt.s32 	%p359, %r359, 1;
	.pragma "used_bytes_mask 4095";
	ld.local.v4.f32 	{%f2483, %f2484, %f2485, %f2486}, [%rd5];
	sub.f32 	%f2487, %f2483, %f2877;
	mul.f32 	%f2488, %f2487, 0f3FB8AA3B;
	ex2.approx.f32 	%f2489, %f2488;
	add.f32 	%f2490, %f2489, 0f00000000;
	sub.f32 	%f2491, %f2484, %f2877;
	mul.f32 	%f2492, %f2491, 0f3FB8AA3B;
	ex2.approx.f32 	%f2493, %f2492;
	add.f32 	%f2494, %f2490, %f2493;
	sub.f32 	%f2495, %f2485, %f2877;
	mul.f32 	%f2496, %f2495, 0f3FB8AA3B;
	ex2.approx.f32 	%f2497, %f2496;
	add.f32 	%f2498, %f2494, %f2497;
	sub.f32 	%f2499, %f3268, %f2877;
	mul.f32 	%f2500, %f2499, 0f3FB8AA3B;
	ex2.approx.f32 	%f2501, %f2500;
	st.local.v4.f32 	[%rd5], {%f2489, %f2493, %f2497, %f2501};
	add.f32 	%f2502, %f2498, %f2501;
	sub.f32 	%f2503, %f3267, %f2877;
	mul.f32 	%f2504, %f2503, 0f3FB8AA3B;
	ex2.approx.f32 	%f2505, %f2504;
	add.f32 	%f2506, %f2502, %f2505;
	sub.f32 	%f2507, %f3266, %f2877;
	mul.f32 	%f2508, %f2507, 0f3FB8AA3B;
	ex2.approx.f32 	%f2509, %f2508;
	add.f32 	%f2510, %f2506, %f2509;
	sub.f32 	%f2511, %f3265, %f2877;
	mul.f32 	%f2512, %f2511, 0f3FB8AA3B;
	ex2.approx.f32 	%f2513, %f2512;
	add.f32 	%f2514, %f2510, %f2513;
	sub.f32 	%f2515, %f3264, %f2877;
	mul.f32 	%f2516, %f2515, 0f3FB8AA3B;
	ex2.approx.f32 	%f2517, %f2516;
	st.local.v4.f32 	[%rd5+16], {%f2505, %f2509, %f2513, %f2517};
	add.f32 	%f2518, %f2514, %f2517;
	sub.f32 	%f2519, %f3263, %f2877;
	mul.f32 	%f2520, %f2519, 0f3FB8AA3B;
	ex2.approx.f32 	%f2521, %f2520;
	add.f32 	%f2522, %f2518, %f2521;
	sub.f32 	%f2523, %f3262, %f2877;
	mul.f32 	%f2524, %f2523, 0f3FB8AA3B;
	ex2.approx.f32 	%f2525, %f2524;
	add.f32 	%f2526, %f2522, %f2525;
	sub.f32 	%f2527, %f3261, %f2877;
	mul.f32 	%f2528, %f2527, 0f3FB8AA3B;
	ex2.approx.f32 	%f2529, %f2528;
	add.f32 	%f2530, %f2526, %f2529;
	sub.f32 	%f2531, %f3260, %f2877;
	mul.f32 	%f2532, %f2531, 0f3FB8AA3B;
	ex2.approx.f32 	%f2533, %f2532;
	st.local.v4.f32 	[%rd5+32], {%f2521, %f2525, %f2529, %f2533};
	add.f32 	%f2534, %f2530, %f2533;
	sub.f32 	%f2535, %f3259, %f2877;
	mul.f32 	%f2536, %f2535, 0f3FB8AA3B;
	ex2.approx.f32 	%f2537, %f2536;
	add.f32 	%f2538, %f2534, %f2537;
	sub.f32 	%f2539, %f3258, %f2877;
	mul.f32 	%f2540, %f2539, 0f3FB8AA3B;
	ex2.approx.f32 	%f2541, %f2540;
	add.f32 	%f2542, %f2538, %f2541;
	sub.f32 	%f2543, %f3257, %f2877;
	mul.f32 	%f2544, %f2543, 0f3FB8AA3B;
	ex2.approx.f32 	%f2545, %f2544;
	add.f32 	%f2546, %f2542, %f2545;
	sub.f32 	%f2547, %f3256, %f2877;
	mul.f32 	%f2548, %f2547, 0f3FB8AA3B;
	ex2.approx.f32 	%f2549, %f2548;
	st.local.v4.f32 	[%rd5+48], {%f2537, %f2541, %f2545, %f2549};
	add.f32 	%f2550, %f2546, %f2549;
	sub.f32 	%f2551, %f3255, %f2877;
	mul.f32 	%f2552, %f2551, 0f3FB8AA3B;
	ex2.approx.f32 	%f2553, %f2552;
	add.f32 	%f2554, %f2550, %f2553;
	sub.f32 	%f2555, %f3254, %f2877;
	mul.f32 	%f2556, %f2555, 0f3FB8AA3B;
	ex2.approx.f32 	%f2557, %f2556;
	add.f32 	%f2558, %f2554, %f2557;
	sub.f32 	%f2559, %f3253, %f2877;
	mul.f32 	%f2560, %f2559, 0f3FB8AA3B;
	ex2.approx.f32 	%f2561, %f2560;
	add.f32 	%f2562, %f2558, %f2561;
	sub.f32 	%f2563, %f3252, %f2877;
	mul.f32 	%f2564, %f2563, 0f3FB8AA3B;
	ex2.approx.f32 	%f2565, %f2564;
	st.local.v4.f32 	[%rd5+64], {%f2553, %f2557, %f2561, %f2565};
	add.f32 	%f2566, %f2562, %f2565;
	sub.f32 	%f2567, %f3251, %f2877;
	mul.f32 	%f2568, %f2567, 0f3FB8AA3B;
	ex2.approx.f32 	%f2569, %f2568;
	add.f32 	%f2570, %f2566, %f2569;
	sub.f32 	%f2571, %f3250, %f2877;
	mul.f32 	%f2572, %f2571, 0f3FB8AA3B;
	ex2.approx.f32 	%f2573, %f2572;
	add.f32 	%f2574, %f2570, %f2573;
	sub.f32 	%f2575, %f3249, %f2877;
	mul.f32 	%f2576, %f2575, 0f3FB8AA3B;
	ex2.approx.f32 	%f2577, %f2576;
	add.f32 	%f2578, %f2574, %f2577;
	sub.f32 	%f2579, %f3248, %f2877;
	mul.f32 	%f2580, %f2579, 0f3FB8AA3B;
	ex2.approx.f32 	%f2581, %f2580;
	st.local.v4.f32 	[%rd5+80], {%f2569, %f2573, %f2577, %f2581};
	add.f32 	%f2582, %f2578, %f2581;
	sub.f32 	%f2583, %f3247, %f2877;
	mul.f32 	%f2584, %f2583, 0f3FB8AA3B;
	ex2.approx.f32 	%f2585, %f2584;
	add.f32 	%f2586, %f2582, %f2585;
	sub.f32 	%f2587, %f3246, %f2877;
	mul.f32 	%f2588, %f2587, 0f3FB8AA3B;
	ex2.approx.f32 	%f2589, %f2588;
	add.f32 	%f2590, %f2586, %f2589;
	sub.f32 	%f2591, %f3245, %f2877;
	mul.f32 	%f2592, %f2591, 0f3FB8AA3B;
	ex2.approx.f32 	%f2593, %f2592;
	add.f32 	%f2594, %f2590, %f2593;
	sub.f32 	%f2595, %f3244, %f2877;
	mul.f32 	%f2596, %f2595, 0f3FB8AA3B;
	ex2.approx.f32 	%f2597, %f2596;
	st.local.v4.f32 	[%rd5+96], {%f2585, %f2589, %f2593, %f2597};
	add.f32 	%f2598, %f2594, %f2597;
	sub.f32 	%f2599, %f3243, %f2877;
	mul.f32 	%f2600, %f2599, 0f3FB8AA3B;
	ex2.approx.f32 	%f2601, %f2600;
	add.f32 	%f2602, %f2598, %f2601;
	sub.f32 	%f2603, %f3242, %f2877;
	mul.f32 	%f2604, %f2603, 0f3FB8AA3B;
	ex2.approx.f32 	%f2605, %f2604;
	add.f32 	%f2606, %f2602, %f2605;
	sub.f32 	%f2607, %f3241, %f2877;
	mul.f32 	%f2608, %f2607, 0f3FB8AA3B;
	ex2.approx.f32 	%f2609, %f2608;
	add.f32 	%f2610, %f2606, %f2609;
	sub.f32 	%f2611, %f3240, %f2877;
	mul.f32 	%f2612, %f2611, 0f3FB8AA3B;
	ex2.approx.f32 	%f2613, %f2612;
	st.local.v4.f32 	[%rd5+112], {%f2601, %f2605, %f2609, %f2613};
	add.f32 	%f2614, %f2610, %f2613;
	max.f32 	%f692, %f2835, %f2877;
	sub.f32 	%f2615, %f2835, %f692;
	mul.f32 	%f2616, %f2615, 0f3FB8AA3B;
	ex2.approx.f32 	%f693, %f2616;
	sub.f32 	%f2617, %f2877, %f692;
	mul.f32 	%f2618, %f2617, 0f3FB8AA3B;
	ex2.approx.f32 	%f694, %f2618;
	mul.f32 	%f2619, %f2614, %f694;
	fma.rn.f32 	%f3270, %f3270, %f693, %f2619;
	@%p359 bra 	$L__BB0_695;
	setp.lt.u32 	%p360, %r37, 15;
	mov.b32 	%r1753, 0;
	@%p360 bra 	$L__BB0_670;
	mov.b32 	%r1760, 0;
$L__BB0_669:
	.pragma "nounroll";
	mul.wide.u32 	%rd108, %r1760, 4;
	add.s64 	%rd109, %rd4, %rd108;
	ld.local.v4.f32 	{%f2620, %f2621, %f2622, %f2623}, [%rd109];
	mul.f32 	%f2624, %f693, %f2620;
	mul.f32 	%f2625, %f693, %f2621;
	mul.f32 	%f2626, %f693, %f2622;
	mul.f32 	%f2627, %f693, %f2623;
	st.local.v4.f32 	[%rd109], {%f2624, %f2625, %f2626, %f2627};
	ld.local.v4.f32 	{%f2628, %f2629, %f2630, %f2631}, [%rd109+16];
	mul.f32 	%f2632, %f693, %f2628;
	mul.f32 	%f2633, %f693, %f2629;
	mul.f32 	%f2634, %f693, %f2630;
	mul.f32 	%f2635, %f693, %f2631;
	st.local.v4.f32 	[%rd109+16], {%f2632, %f2633, %f2634, %f2635};
	ld.local.v4.f32 	{%f2636, %f2637, %f2638, %f2639}, [%rd109+32];
	mul.f32 	%f2640, %f693, %f2636;
	mul.f32 	%f2641, %f693, %f2637;
	mul.f32 	%f2642, %f693, %f2638;
	mul.f32 	%f2643, %f693, %f2639;
	st.local.v4.f32 	[%rd109+32], {%f2640, %f2641, %f2642, %f2643};
	ld.local.v4.f32 	{%f2644, %f2645, %f2646, %f2647}, [%rd109+48];
	mul.f32 	%f2648, %f693, %f2644;
	mul.f32 	%f2649, %f693, %f2645;
	mul.f32 	%f2650, %f693, %f2646;
	mul.f32 	%f2651, %f693, %f2647;
	st.local.v4.f32 	[%rd109+48], {%f2648, %f2649, %f2650, %f2651};
	add.s32 	%r1760, %r1760, 16;
	setp.eq.s32 	%p361, %r1760, %r54;
	mov.u32 	%r1753, %r54;
	@%p361 bra 	$L__BB0_670;
	bra.uni 	$L__BB0_669;
$L__BB0_670:
	setp.eq.s32 	%p362, %r41, 0;
	@%p362 bra 	$L__BB0_680;
	add.s32 	%r1580, %r41, -1;
	setp.lt.u32 	%p363, %r1580, 7;
	@%p363 bra 	$L__BB0_673;
	mul.wide.u32 	%rd110, %r1753, 4;
	add.s64 	%rd111, %rd4, %rd110;
	ld.local.f32 	%f2652, [%rd111];
	mul.f32 	%f2653, %f693, %f2652;
	st.local.f32 	[%rd111], %f2653;
	ld.local.f32 	%f2654, [%rd111+4];
	mul.f32 	%f2655, %f693, %f2654;
	st.local.f32 	[%rd111+4], %f2655;
	ld.local.f32 	%f2656, [%rd111+8];
	mul.f32 	%f2657, %f693, %f2656;
	st.local.f32 	[%rd111+8], %f2657;
	ld.local.f32 	%f2658, [%rd111+12];
	mul.f32 	%f2659, %f693, %f2658;
	st.local.f32 	[%rd111+12], %f2659;
	ld.local.f32 	%f2660, [%rd111+16];
	mul.f32 	%f2661, %f693, %f2660;
	st.local.f32 	[%rd111+16], %f2661;
	ld.local.f32 	%f2662, [%rd111+20];
	mul.f32 	%f2663, %f693, %f2662;
	st.local.f32 	[%rd111+20], %f2663;
	ld.local.f32 	%f2664, [%rd111+24];
	mul.f32 	%f2665, %f693, %f2664;
	st.local.f32 	[%rd111+24], %f2665;
	ld.local.f32 	%f2666, [%rd111+28];
	mul.f32 	%f2667, %f693, %f2666;
	st.local.f32 	[%rd111+28], %f2667;
	add.s32 	%r1753, %r1753, 8;
$L__BB0_673:
	setp.eq.s32 	%p364, %r38, 0;
	@%p364 bra 	$L__BB0_680;
	setp.lt.u32 	%p365, %r39, 3;
	@%p365 bra 	$L__BB0_676;
	mul.wide.u32 	%rd112, %r1753, 4;
	add.s64 	%rd113, %rd4, %rd112;
	ld.local.f32 	%f2668, [%rd113];
	mul.f32 	%f2669, %f693, %f2668;
	st.local.f32 	[%rd113], %f2669;
	ld.local.f32 	%f2670, [%rd113+4];
	mul.f32 	%f2671, %f693, %f2670;
	st.local.f32 	[%rd113+4], %f2671;
	ld.local.f32 	%f2672, [%rd113+8];
	mul.f32 	%f2673, %f693, %f2672;
	st.local.f32 	[%rd113+8], %f2673;
	ld.local.f32 	%f2674, [%rd113+12];
	mul.f32 	%f2675, %f693, %f2674;
	st.local.f32 	[%rd113+12], %f2675;
	add.s32 	%r1753, %r1753, 4;
$L__BB0_676:
	setp.eq.s32 	%p366, %r4, 0;
	@%p366 bra 	$L__BB0_680;
	setp.eq.s32 	%p367, %r4, 1;
	mul.wide.u32 	%rd114, %r1753, 4;
	add.s64 	%rd15, %rd4, %rd114;
	ld.local.f32 	%f2676, [%rd15];
	mul.f32 	%f2677, %f693, %f2676;
	st.local.f32 	[%rd15], %f2677;
	@%p367 bra 	$L__BB0_680;
	setp.eq.s32 	%p368, %r4, 2;
	ld.local.f32 	%f2678, [%rd15+4];
	mul.f32 	%f2679, %f693, %f2678;
	st.local.f32 	[%rd15+4], %f2679;
	@%p368 bra 	$L__BB0_680;
	ld.local.f32 	%f2680, [%rd15+8];
	mul.f32 	%f2681, %f693, %f2680;
	st.local.f32 	[%rd15+8], %f2681;
$L__BB0_680:
	mov.b32 	%r1755, 0;
$L__BB0_681:
	setp.lt.u32 	%p369, %r37, 15;
	mul.wide.u32 	%rd115, %r1755, 4;
	add.s64 	%rd116, %rd5, %rd115;
	ld.local.f32 	%f2682, [%rd116];
	mul.f32 	%f696, %f694, %f2682;
	mul.lo.s32 	%r324, %r1755, %r359;
	mov.b32 	%r1758, 0;
	@%p369 bra 	$L__BB0_684;
	mov.b32 	%r1756, 0;
$L__BB0_683:
	.pragma "nounroll";
	add.s32 	%r1584, %r1756, %r324;
	shl.b32 	%r1585, %r1584, 2;
	add.s32 	%r1586, %r34, %r1585;
	ld.shared.f32 	%f2683, [%r1586];
	mul.wide.u32 	%rd117, %r1756, 4;
	add.s64 	%rd118, %rd4, %rd117;
	ld.local.v4.f32 	{%f2684, %f2685, %f2686, %f2687}, [%rd118];
	fma.rn.f32 	%f2688, %f696, %f2683, %f2684;
	ld.shared.f32 	%f2689, [%r1586+4];
	fma.rn.f32 	%f2690, %f696, %f2689, %f2685;
	ld.shared.f32 	%f2691, [%r1586+8];
	fma.rn.f32 	%f2692, %f696, %f2691, %f2686;
	ld.shared.f32 	%f2693, [%r1586+12];
	fma.rn.f32 	%f2694, %f696, %f2693, %f2687;
	st.local.v4.f32 	[%rd118], {%f2688, %f2690, %f2692, %f2694};
	ld.shared.f32 	%f2695, [%r1586+16];
	ld.local.v4.f32 	{%f2696, %f2697, %f2698, %f2699}, [%rd118+16];
	fma.rn.f32 	%f2700, %f696, %f2695, %f2696;
	ld.shared.f32 	%f2701, [%r1586+20];
	fma.rn.f32 	%f2702, %f696, %f2701, %f2697;
	ld.shared.f32 	%f2703, [%r1586+24];
	fma.rn.f32 	%f2704, %f696, %f2703, %f2698;
	ld.shared.f32 	%f2705, [%r1586+28];
	fma.rn.f32 	%f2706, %f696, %f2705, %f2699;
	st.local.v4.f32 	[%rd118+16], {%f2700, %f2702, %f2704, %f2706};
	ld.shared.f32 	%f2707, [%r1586+32];
	ld.local.v4.f32 	{%f2708, %f2709, %f2710, %f2711}, [%rd118+32];
	fma.rn.f32 	%f2712, %f696, %f2707, %f2708;
	ld.shared.f32 	%f2713, [%r1586+36];
	fma.rn.f32 	%f2714, %f696, %f2713, %f2709;
	ld.shared.f32 	%f2715, [%r1586+40];
	fma.rn.f32 	%f2716, %f696, %f2715, %f2710;
	ld.shared.f32 	%f2717, [%r1586+44];
	fma.rn.f32 	%f2718, %f696, %f2717, %f2711;
	st.local.v4.f32 	[%rd118+32], {%f2712, %f2714, %f2716, %f2718};
	ld.shared.f32 	%f2719, [%r1586+48];
	ld.local.v4.f32 	{%f2720, %f2721, %f2722, %f2723}, [%rd118+48];
	fma.rn.f32 	%f2724, %f696, %f2719, %f2720;
	ld.shared.f32 	%f2725, [%r1586+52];
	fma.rn.f32 	%f2726, %f696, %f2725, %f2721;
	ld.shared.f32 	%f2727, [%r1586+56];
	fma.rn.f32 	%f2728, %f696, %f2727, %f2722;
	ld.shared.f32 	%f2729, [%r1586+60];
	fma.rn.f32 	%f2730, %f696, %f2729, %f2723;
	st.local.v4.f32 	[%rd118+48], {%f2724, %f2726, %f2728, %f2730};
	add.s32 	%r1756, %r1756, 16;
	setp.ne.s32 	%p370, %r1756, %r54;
	mov.u32 	%r1758, %r54;
	@%p370 bra 	$L__BB0_683;
$L__BB0_684:
	setp.eq.s32 	%p371, %r41, 0;
	@%p371 bra 	$L__BB0_694;
	add.s32 	%r1587, %r41, -1;
	setp.lt.u32 	%p372, %r1587, 7;
	@%p372 bra 	$L__BB0_687;
	add.s32 	%r1588, %r1758, %r324;
	shl.b32 	%r1589, %r1588, 2;
	add.s32 	%r1590, %r34, %r1589;
	ld.shared.f32 	%f2731, [%r1590];
	mul.wide.u32 	%rd119, %r1758, 4;
	add.s64 	%rd120, %rd4, %rd119;
	ld.local.f32 	%f2732, [%rd120];
	fma.rn.f32 	%f2733, %f696, %f2731, %f2732;
	st.local.f32 	[%rd120], %f2733;
	ld.shared.f32 	%f2734, [%r1590+4];
	ld.local.f32 	%f2735, [%rd120+4];
	fma.rn.f32 	%f2736, %f696, %f2734, %f2735;
	st.local.f32 	[%rd120+4], %f2736;
	ld.shared.f32 	%f2737, [%r1590+8];
	ld.local.f32 	%f2738, [%rd120+8];
	fma.rn.f32 	%f2739, %f696, %f2737, %f2738;
	st.local.f32 	[%rd120+8], %f2739;
	ld.shared.f32 	%f2740, [%r1590+12];
	ld.local.f32 	%f2741, [%rd120+12];
	fma.rn.f32 	%f2742, %f696, %f2740, %f2741;
	st.local.f32 	[%rd120+12], %f2742;
	ld.shared.f32 	%f2743, [%r1590+16];
	ld.local.f32 	%f2744, [%rd120+16];
	fma.rn.f32 	%f2745, %f696, %f2743, %f2744;
	st.local.f32 	[%rd120+16], %f2745;
	ld.shared.f32 	%f2746, [%r1590+20];
	ld.local.f32 	%f2747, [%rd120+20];
	fma.rn.f32 	%f2748, %f696, %f2746, %f2747;
	st.local.f32 	[%rd120+20], %f2748;
	ld.shared.f32 	%f2749, [%r1590+24];
	ld.local.f32 	%f2750, [%rd120+24];
	fma.rn.f32 	%f2751, %f696, %f2749, %f2750;
	st.local.f32 	[%rd120+24], %f2751;
	ld.shared.f32 	%f2752, [%r1590+28];
	ld.local.f32 	%f2753, [%rd120+28];
	fma.rn.f32 	%f2754, %f696, %f2752, %f2753;
	st.local.f32 	[%rd120+28], %f2754;
	add.s32 	%r1758, %r1758, 8;
$L__BB0_687:
	setp.eq.s32 	%p373, %r38, 0;
	@%p373 bra 	$L__BB0_694;
	setp.lt.u32 	%p374, %r39, 3;
	@%p374 bra 	$L__BB0_690;
	add.s32 	%r1591, %r1758, %r324;
	shl.b32 	%r1592, %r1591, 2;
	add.s32 	%r1593, %r34, %r1592;
	ld.shared.f32 	%f2755, [%r1593];
	mul.wide.u32 	%rd121, %r1758, 4;
	add.s64 	%rd122, %rd4, %rd121;
	ld.local.f32 	%f2756, [%rd122];
	fma.rn.f32 	%f2757, %f696, %f2755, %f2756;
	st.local.f32 	[%rd122], %f2757;
	ld.shared.f32 	%f2758, [%r1593+4];
	ld.local.f32 	%f2759, [%rd122+4];
	fma.rn.f32 	%f2760, %f696, %f2758, %f2759;
	st.local.f32 	[%rd122+4], %f2760;
	ld.shared.f32 	%f2761, [%r1593+8];
	ld.local.f32 	%f2762, [%rd122+8];
	fma.rn.f32 	%f2763, %f696, %f2761, %f2762;
	st.local.f32 	[%rd122+8], %f2763;
	ld.shared.f32 	%f2764, [%r1593+12];
	ld.local.f32 	%f2765, [%rd122+12];
	fma.rn.f32 	%f2766, %f696, %f2764, %f2765;
	st.local.f32 	[%rd122+12], %f2766;
	add.s32 	%r1758, %r1758, 4;
$L__BB0_690:
	setp.eq.s32 	%p375, %r4, 0;
	@%p375 bra 	$L__BB0_694;
	setp.eq.s32 	%p376, %r4, 1;
	add.s32 	%r1594, %r1758, %r324;
	shl.b32 	%r1595, %r1594, 2;
	add.s32 	%r332, %r34, %r1595;
	ld.shared.f32 	%f2767, [%r332];
	mul.wide.u32 	%rd123, %r1758, 4;
	add.s64 	%rd16, %rd4, %rd123;
	ld.local.f32 	%f2768, [%rd16];
	fma.rn.f32 	%f2769, %f696, %f2767, %f2768;
	st.local.f32 	[%rd16], %f2769;
	@%p376 bra 	$L__BB0_694;
	setp.eq.s32 	%p377, %r4, 2;
	ld.shared.f32 	%f2770, [%r332+4];
	ld.local.f32 	%f2771, [%rd16+4];
	fma.rn.f32 	%f2772, %f696, %f2770, %f2771;
	st.local.f32 	[%rd16+4], %f2772;
	@%p377 bra 	$L__BB0_694;
	ld.shared.f32 	%f2773, [%r332+8];
	ld.local.f32 	%f2774, [%rd16+8];
	fma.rn.f32 	%f2775, %f696, %f2773, %f2774;
	st.local.f32 	[%rd16+8], %f2775;
$L__BB0_694:
	add.s32 	%r1755, %r1755, 1;
	setp.eq.s32 	%p378, %r1755, 32;
	@%p378 bra 	$L__BB0_695;
	bra.uni 	$L__BB0_681;
$L__BB0_695:
	ld.param.u32 	%r1602, [_Z15flash_attentionPKfS0_S0_Pfiiiiif_param_8];
	bar.sync 	0;
	add.s32 	%r1613, %r1613, 1;
	setp.ne.s32 	%p379, %r1613, %r1602;
	mov.f32 	%f2835, %f692;
	@%p379 bra 	$L__BB0_27;
$L__BB0_696:
	ld.param.u32 	%r1600, [_Z15flash_attentionPKfS0_S0_Pfiiiiif_param_4];
	setp.ge.s32 	%p380, %r2, %r1600;
	@%p380 bra 	$L__BB0_710;
	rcp.rn.f32 	%f698, %f3270;
	setp.lt.s32 	%p381, %r359, 1;
	@%p381 bra 	$L__BB0_710;
	ld.param.u64 	%rd137, [_Z15flash_attentionPKfS0_S0_Pfiiiiif_param_3];
	cvta.to.global.u64 	%rd17, %rd137;
	mul.lo.s32 	%r337, %r359, %r2;
	add.s32 	%r1597, %r359, -1;
	and.b32  	%r338, %r359, 15;
	setp.lt.u32 	%p382, %r1597, 15;
	mov.b32 	%r1764, 0;
	@%p382 bra 	$L__BB0_701;
	add.s64 	%rd139, %rd4, 32;
	and.b32  	%r1764, %r359, 2147483632;
	neg.s32 	%r1762, %r1764;
	add.s64 	%rd19, %rd17, 32;
	mov.u32 	%r1761, %r337;
$L__BB0_700:
	.pragma "nounroll";
	mul.wide.s32 	%rd124, %r1761, 4;
	add.s64 	%rd125, %rd19, %rd124;
	ld.local.v4.f32 	{%f2776, %f2777, %f2778, %f2779}, [%rd139+-32];
	mul.f32 	%f2780, %f698, %f2776;
	st.global.f32 	[%rd125+-32], %f2780;
	mul.f32 	%f2781, %f698, %f2777;
	st.global.f32 	[%rd125+-28], %f2781;
	mul.f32 	%f2782, %f698, %f2778;
	st.global.f32 	[%rd125+-24], %f2782;
	mul.f32 	%f2783, %f698, %f2779;
	st.global.f32 	[%rd125+-20], %f2783;
	ld.local.v4.f32 	{%f2784, %f2785, %f2786, %f2787}, [%rd139+-16];
	mul.f32 	%f2788, %f698, %f2784;
	st.global.f32 	[%rd125+-16], %f2788;
	mul.f32 	%f2789, %f698, %f2785;
	st.global.f32 	[%rd125+-12], %f2789;
	mul.f32 	%f2790, %f698, %f2786;
	st.global.f32 	[%rd125+-8], %f2790;
	mul.f32 	%f2791, %f698, %f2787;
	st.global.f32 	[%rd125+-4], %f2791;
	ld.local.v4.f32 	{%f2792, %f2793, %f2794, %f2795}, [%rd139];
	mul.f32 	%f2796, %f698, %f2792;
	st.global.f32 	[%rd125], %f2796;
	mul.f32 	%f2797, %f698, %f2793;
	st.global.f32 	[%rd125+4], %f2797;
	mul.f32 	%f2798, %f698, %f2794;
	st.global.f32 	[%rd125+8], %f2798;
	mul.f32 	%f2799, %f698, %f2795;
	st.global.f32 	[%rd125+12], %f2799;
	ld.local.v4.f32 	{%f2800, %f2801, %f2802, %f2803}, [%rd139+16];
	mul.f32 	%f2804, %f698, %f2800;
	st.global.f32 	[%rd125+16], %f2804;
	mul.f32 	%f2805, %f698, %f2801;
	st.global.f32 	[%rd125+20], %f2805;
	mul.f32 	%f2806, %f698, %f2802;
	st.global.f32 	[%rd125+24], %f2806;
	mul.f32 	%f2807, %f698, %f2803;
	st.global.f32 	[%rd125+28], %f2807;
	add.s32 	%r1762, %r1762, 16;
	add.s64 	%rd139, %rd139, 64;
	add.s32 	%r1761, %r1761, 16;
	setp.ne.s32 	%p383, %r1762, 0;
	@%p383 bra 	$L__BB0_700;
$L__BB0_701:
	setp.eq.s32 	%p384, %r338, 0;
	@%p384 bra 	$L__BB0_710;
	and.b32  	%r346, %r359, 7;
	setp.lt.u32 	%p385, %r338, 8;
	@%p385 bra 	$L__BB0_704;
	mul.wide.u32 	%rd126, %r1764, 4;
	add.s64 	%rd127, %rd4, %rd126;
	ld.local.f32 	%f2808, [%rd127];
	mul.f32 	%f2809, %f698, %f2808;
	add.s32 	%r1598, %r1764, %r337;
	mul.wide.s32 	%rd128, %r1598, 4;
	add.s64 	%rd129, %rd17, %rd128;
	st.global.f32 	[%rd129], %f2809;
	ld.local.f32 	%f2810, [%rd127+4];
	mul.f32 	%f2811, %f698, %f2810;
	st.global.f32 	[%rd129+4], %f2811;
	ld.local.f32 	%f2812, [%rd127+8];
	mul.f32 	%f2813, %f698, %f2812;
	st.global.f32 	[%rd129+8], %f2813;
	ld.local.f32 	%f2814, [%rd127+12];
	mul.f32 	%f2815, %f698, %f2814;
	st.global.f32 	[%rd129+12], %f2815;
	ld.local.f32 	%f2816, [%rd127+16];
	mul.f32 	%f2817, %f698, %f2816;
	st.global.f32 	[%rd129+16], %f2817;
	ld.local.f32 	%f2818, [%rd127+20];
	mul.f32 	%f2819, %f698, %f2818;
	st.global.f32 	[%rd129+20], %f2819;
	ld.local.f32 	%f2820, [%rd127+24];
	mul.f32 	%f2821, %f698, %f2820;
	st.global.f32 	[%rd129+24], %f2821;
	ld.local.f32 	%f2822, [%rd127+28];
	mul.f32 	%f2823, %f698, %f2822;
	st.global.f32 	[%rd129+28], %f2823;
	add.s32 	%r1764, %r1764, 8;
$L__BB0_704:
	setp.eq.s32 	%p386, %r346, 0;
	@%p386 bra 	$L__BB0_710;
	setp.lt.u32 	%p387, %r346, 4;
	@%p387 bra 	$L__BB0_707;
	mul.wide.u32 	%rd130, %r1764, 4;
	add.s64 	%rd131, %rd4, %rd130;
	ld.local.f32 	%f2824, [%rd131];
	mul.f32 	%f2825, %f698, %f2824;
	add.s32 	%r1599, %r1764, %r337;
	mul.wide.s32 	%rd132, %r1599, 4;
	add.s64 	%rd133, %rd17, %rd132;
	st.global.f32 	[%rd133], %f2825;
	ld.local.f32 	%f2826, [%rd131+4];
	mul.f32 	%f2827, %f698, %f2826;
	st.global.f32 	[%rd133+4], %f2827;
	ld.local.f32 	%f2828, [%rd131+8];
	mul.f32 	%f2829, %f698, %f2828;
	st.global.f32 	[%rd133+8], %f2829;
	ld.local.f32 	%f2830, [%rd131+12];
	mul.f32 	%f2831, %f698, %f2830;
	st.global.f32 	[%rd133+12], %f2831;
	add.s32 	%r1764, %r1764, 4;
$L__BB0_707:
	setp.eq.s32 	%p388, %r4, 0;
	@%p388 bra 	$L__BB0_710;
	add.s32 	%r1767, %r1764, %r337;
	mul.wide.u32 	%rd134, %r1764, 4;
	add.s64 	%rd140, %rd4, %rd134;
	neg.s32 	%r1766, %r4;
$L__BB0_709:
	.pragma "nounroll";
	mul.wide.s32 	%rd135, %r1767, 4;
	add.s64 	%rd136, %rd17, %rd135;
	ld.local.f32 	%f2832, [%rd140];
	mul.f32 	%f2833, %f698, %f2832;
	st.global.f32 	[%rd136], %f2833;
	add.s32 	%r1767, %r1767, 1;
	add.s64 	%rd140, %rd140, 4;
	add.s32 	%r1766, %r1766, 1;
	setp.ne.s32 	%p389, %r1766, 0;
	@%p389 bra 	$L__BB0_709;
$L__BB0_710:
	ret;

}


// ===== COMPILED SASS (sm_100) =====

	.target	sm_100

	.elftype	@"ET_EXEC"


//--------------------- .note.nv.tkinfo           --------------------------
	.section	.note.nv.tkinfo,"",@"SHT_NOTE"
	.sectionflags	@"SHF_NOTE_NV_TKINFO"
	.tkinfo
        /*0018*/ 	.word	0x00000002
        /*0030*/ 	.string	""
        /*0030*/ 	.string	"ptxas"
        /*0030*/ 	.string	"Cuda compilation tools, release 13.0, V13.0.88"
        /*0030*/ 	.string	"Build cuda_13.0.r13.0/compiler.36424714_0"
        /*0030*/ 	.string	"-arch sm_100 -m 64 "



//--------------------- .note.nv.cuinfo           --------------------------
	.section	.note.nv.cuinfo,"",@"SHT_NOTE"
	.sectionflags	@"SHF_NOTE_NV_CUINFO"
        /*0018*/ 	.short	0x0002
        /*001a*/ 	.short	0x0064
        /*001c*/ 	.short	0x0082
	.zero		2


//--------------------- .nv.info                  --------------------------
	.section	.nv.info,"",@"SHT_CUDA_INFO"
	.align	4


	//----- nvinfo : EIATTR_REGCOUNT
	.align		4
        /*0000*/ 	.byte	0x04, 0x2f
        /*0002*/ 	.short	(.L_1 - .L_0)
	.align		4
.L_0:
        /*0004*/ 	.word	index@(_Z15flash_attentionPKfS0_S0_Pfiiiiif)
        /*0008*/ 	.word	0x00000030


	//----- nvinfo : EIATTR_FRAME_SIZE
	.align		4
.L_1:
        /*000c*/ 	.byte	0x04, 0x11
        /*000e*/ 	.short	(.L_3 - .L_2)
	.align		4
.L_2:
        /*0010*/ 	.word	index@($__internal_0_$__cuda_sm20_rcp_rn_f32_slowpath)
        /*0014*/ 	.word	0x00000280


	//----- nvinfo : EIATTR_FRAME_SIZE
	.align		4
.L_3:
        /*0018*/ 	.byte	0x04, 0x11
        /*001a*/ 	.short	(.L_5 - .L_4)
	.align		4
.L_4:
        /*001c*/ 	.word	index@(_Z15flash_attentionPKfS0_S0_Pfiiiiif)
        /*0020*/ 	.word	0x00000280


	//----- nvinfo : EIATTR_MIN_STACK_SIZE
	.align		4
.L_5:
        /*0024*/ 	.byte	0x04, 0x12
        /*0026*/ 	.short	(.L_7 - .L_6)
	.align		4
.L_6:
        /*0028*/ 	.word	index@(_Z15flash_attentionPKfS0_S0_Pfiiiiif)
        /*002c*/ 	.word	0x00000280
.L_7:


//--------------------- .nv.compat                --------------------------
	.section	.nv.compat,"",@"SHT_CUDA_COMPAT_INFO"
	.align	4
        /*0000*/ 	.byte	0x02, 0x09, 0x00, 0x00, 0x02, 0x02, 0x01, 0x00, 0x02, 0x05, 0x05, 0x00, 0x03, 0x07, 0x01, 0x01
        /*0010*/ 	.byte	0x02, 0x03, 0x00, 0x00, 0x02, 0x06, 0x01, 0x00, 0x04, 0x0b, 0x08, 0x00, 0x01, 0x00, 0x00, 0x00
        /*0020*/ 	.byte	0x00, 0x00, 0x00, 0x00


//--------------------- .nv.info._Z15flash_attentionPKfS0_S0_Pfiiiiif --------------------------
	.section	.nv.info._Z15flash_attentionPKfS0_S0_Pfiiiiif,"",@"SHT_CUDA_INFO"
	.sectionflags	@""
	.align	4


	//----- nvinfo : EIATTR_CUDA_API_VERSION
	.align		4
        /*0000*/ 	.byte	0x04, 0x37
        /*0002*/ 	.short	(.L_9 - .L_8)
.L_8:
        /*0004*/ 	.word	0x00000082


	//----- nvinfo : EIATTR_KPARAM_INFO
	.align		4
.L_9:
        /*0008*/ 	.byte	0x04, 0x17
        /*000a*/ 	.short	(.L_11 - .L_10)
.L_10:
        /*000c*/ 	.word	0x00000000
        /*0010*/ 	.short	0x0009
        /*0012*/ 	.short	0x0034
        /*0014*/ 	.byte	0x00, 0xf0, 0x11, 0x00


	//----- nvinfo : EIATTR_KPARAM_INFO
	.align		4
.L_11:
        /*0018*/ 	.byte	0x04, 0x17
        /*001a*/ 	.short	(.L_13 - .L_12)
.L_12:
        /*001c*/ 	.word	0x00000000
        /*0020*/ 	.short	0x0008
        /*0022*/ 	.short	0x0030
        /*0024*/ 	.byte	0x00, 0xf0, 0x11, 0x00


	//----- nvinfo : EIATTR_KPARAM_INFO
	.align		4
.L_13:
        /*0028*/ 	.byte	0x04, 0x17
        /*002a*/ 	.short	(.L_15 - .L_14)
.L_14:
        /*002c*/ 	.word	0x00000000
        /*0030*/ 	.short	0x0007
        /*0032*/ 	.short	0x002c
        /*0034*/ 	.byte	0x00, 0xf0, 0x11, 0x00


	//----- nvinfo : EIATTR_KPARAM_INFO
	.align		4
.L_15:
        /*0038*/ 	.byte	0x04, 0x17
        /*003a*/ 	.short	(.L_17 - .L_16)
.L_16:
        /*003c*/ 	.word	0x00000000
        /*0040*/ 	.short	0x0006
        /*0042*/ 	.short	0x0028
        /*0044*/ 	.byte	0x00, 0xf0, 0x11, 0x00


	//----- nvinfo : EIATTR_KPARAM_INFO
	.align		4
.L_17:
        /*0048*/ 	.byte	0x04, 0x17
        /*004a*/ 	.short	(.L_19 - .L_18)
.L_18:
        /*004c*/ 	.word	0x00000000
        /*0050*/ 	.short	0x0005
        /*0052*/ 	.short	0x0024
        /*0054*/ 	.byte	0x00, 0xf0, 0x11, 0x00


	//----- nvinfo : EIATTR_KPARAM_INFO
	.align		4
.L_19:
        /*0058*/ 	.byte	0x04, 0x17
        /*005a*/ 	.short	(.L_21 - .L_20)
.L_20:
        /*005c*/ 	.word	0x00000000
        /*0060*/ 	.short	0x0004
        /*0062*/ 	.short	0x0020
        /*0064*/ 	.byte	0x00, 0xf0, 0x11, 0x00


	//----- nvinfo : EIATTR_KPARAM_INFO
	.align		4
.L_21:
        /*0068*/ 	.byte	0x04, 0x17
        /*006a*/ 	.short	(.L_23 - .L_22)
.L_22:
        /*006c*/ 	.word	0x00000000
        /*0070*/ 	.short	0x0003
        /*0072*/ 	.short	0x0018
        /*0074*/ 	.byte	0x00, 0xf5, 0x21, 0x00


	//----- nvinfo : EIATTR_KPARAM_INFO
	.align		4
.L_23:
        /*0078*/ 	.byte	0x04, 0x17
        /*007a*/ 	.short	(.L_25 - .L_24)
.L_24:
        /*007c*/ 	.word	0x00000000
        /*0080*/ 	.short	0x0002
        /*0082*/ 	.short	0x0010
        /*0084*/ 	.byte	0x00, 0xf5, 0x21, 0x00


	//----- nvinfo : EIATTR_KPARAM_INFO
	.align		4
.L_25:
        /*0088*/ 	.byte	0x04, 0x17
        /*008a*/ 	.short	(.L_27 - .L_26)
.L_26:
        /*008c*/ 	.word	0x00000000
        /*0090*/ 	.short	0x0001
        /*0092*/ 	.short	0x0008
        /*0094*/ 	.byte	0x00, 0xf5, 0x21, 0x00


	//----- nvinfo : EIATTR_KPARAM_INFO
	.align		4
.L_27:
        /*0098*/ 	.byte	0x04, 0x17
        /*009a*/ 	.short	(.L_29 - .L_28)
.L_28:
        /*009c*/ 	.word	0x00000000
        /*00a0*/ 	.short	0x0000
        /*00a2*/ 	.short	0x0000
        /*00a4*/ 	.byte	0x00, 0xf5, 0x21, 0x00


	//----- nvinfo : EIATTR_SPARSE_MMA_MASK
	.align		4
.L_29:
        /*00a8*/ 	.byte	0x03, 0x50
        /*00aa*/ 	.short	0x0000


	//----- nvinfo : EIATTR_MAXREG_COUNT
	.align		4
        /*00ac*/ 	.byte	0x03, 0x1b
        /*00ae*/ 	.short	0x00ff


	//----- nvinfo : EIATTR_NUM_BARRIERS
	.align		4
        /*00b0*/ 	.byte	0x02, 0x4c
        /*00b2*/ 	.byte	0x01
	.zero		1


	//----- nvinfo : EIATTR_MERCURY_ISA_VERSION
	.align		4
        /*00b4*/ 	.byte	0x03, 0x5f
        /*00b6*/ 	.short	0x0101


	//----- nvinfo : EIATTR_VRC_CTA_INIT_COUNT
	.align		4
        /*00b8*/ 	.byte	0x02, 0x4a
	.zero		1
	.zero		1


	//----- nvinfo : EIATTR_EXIT_INSTR_OFFSETS
	.align		4
        /*00bc*/ 	.byte	0x04, 0x1c
        /*00be*/ 	.short	(.L_31 - .L_30)


	//   ....[0]....
.L_30:
        /*00c0*/ 	.word	0x00012470


	//   ....[1]....
        /*00c4*/ 	.word	0x00012590


	//   ....[2]....
        /*00c8*/ 	.word	0x00012940


	//   ....[3]....
        /*00cc*/ 	.word	0x00012b00


	//   ....[4]....
        /*00d0*/ 	.word	0x00012c20


	//   ....[5]....
        /*00d4*/ 	.word	0x00012d00


	//----- nvinfo : EIATTR_CRS_STACK_SIZE
	.align		4
.L_31:
        /*00d8*/ 	.byte	0x04, 0x1e
        /*00da*/ 	.short	(.L_33 - .L_32)
.L_32:
        /*00dc*/ 	.word	0x00000000


	//----- nvinfo : EIATTR_CBANK_PARAM_SIZE
	.align		4
.L_33:
        /*00e0*/ 	.byte	0x03, 0x19
        /*00e2*/ 	.short	0x0038


	//----- nvinfo : EIATTR_PARAM_CBANK
	.align		4
        /*00e4*/ 	.byte	0x04, 0x0a
        /*00e6*/ 	.short	(.L_35 - .L_34)
	.align		4
.L_34:
        /*00e8*/ 	.word	index@(.nv.constant0._Z15flash_attentionPKfS0_S0_Pfiiiiif)
        /*00ec*/ 	.short	0x0380
        /*00ee*/ 	.short	0x0038


	//----- nvinfo : EIATTR_SW_WAR
	.align		4
.L_35:
        /*00f0*/ 	.byte	0x04, 0x36
        /*00f2*/ 	.short	(.L_37 - .L_36)
.L_36:
        /*00f4*/ 	.word	0x00000008
.L_37:


//--------------------- .nv.callgraph             --------------------------
	.section	.nv.callgraph,"",@"SHT_CUDA_CALLGRAPH"
	.align	4
	.sectionentsize	8
	.align		4
        /*0000*/ 	.word	0x00000000
	.align		4
        /*0004*/ 	.word	0xffffffff
	.align		4
        /*0008*/ 	.word	0x00000000
	.align		4
        /*000c*/ 	.word	0xfffffffe
	.align		4
        /*0010*/ 	.word	0x00000000
	.align		4
        /*0014*/ 	.word	0xfffffffd
	.align		4
        /*0018*/ 	.word	0x00000000
	.align		4
        /*001c*/ 	.word	0xfffffffc


//--------------------- .text._Z15flash_attentionPKfS0_S0_Pfiiiiif --------------------------
	.section	.text._Z15flash_attentionPKfS0_S0_Pfiiiiif,"ax",@progbits
	.align	128
        .global         _Z15flash_attentionPKfS0_S0_Pfiiiiif
        .type           _Z15flash_attentionPKfS0_S0_Pfiiiiif,@function
        .size           _Z15flash_attentionPKfS0_S0_Pfiiiiif,(.L_x_240 - _Z15flash_attentionPKfS0_S0_Pfiiiiif)
        .other          _Z15flash_attentionPKfS0_S0_Pfiiiiif,@"STO_CUDA_ENTRY STV_DEFAULT"
_Z15flash_attentionPKfS0_S0_Pfiiiiif:
.text._Z15flash_attentionPKfS0_S0_Pfiiiiif:
[----:B------:R-:W0:Y:S01]  /*0000*/  LDC R1, c[0x0][0x37c] ;  /* 0x0000df00ff017b82 */ /* 0x000e220000000800 */
[----:B------:R-:W1:Y:S01]  /*0010*/  S2R R3, SR_CTAID.X ;  /* 0x0000000000037919 */ /* 0x000e620000002500 */
[----:B------:R-:W2:Y:S01]  /*0020*/  LDCU UR8, c[0x0][0x3a8] ;  /* 0x00007500ff0877ac */ /* 0x000ea20008000800 */
[----:B0-----:R-:W-:Y:S01]  /*0030*/  IADD3 R1, PT, PT, R1, -0x280, RZ ;  /* 0xfffffd8001017810 */ /* 0x001fe20007ffe0ff */
[----:B------:R-:W1:Y:S01]  /*0040*/  S2R R2, SR_TID.X ;  /* 0x0000000000027919 */ /* 0x000e620000002100 */
[----:B------:R-:W1:Y:S02]  /*0050*/  LDCU UR4, c[0x0][0x360] ;  /* 0x00006c00ff0477ac */ /* 0x000e640008000800 */
[C---:B------:R-:W-:Y:S02]  /*0060*/  R2UR UR15, R1.reuse ;  /* 0x00000000010f72ca */ /* 0x040fe400000e0000 */
[----:B------:R-:W-:Y:S01]  /*0070*/  R2UR UR13, R1 ;  /* 0x00000000010d72ca */ /* 0x000fe200000e0000 */
[----:B------:R-:W0:Y:S01]  /*0080*/  LDCU.64 UR10, c[0x0][0x358] ;  /* 0x00006b00ff0a77ac */ /* 0x000e220008000a00 */
[----:B--2---:R-:W-:Y:S01]  /*0090*/  ULOP3.LUT UP0, UR14, UR8, 0x3, URZ, 0xc0, !UPT ;  /* 0x00000003080e7892 */ /* 0x004fe2000f80c0ff */
[----:B-1----:R-:W-:-:S08]  /*00a0*/  IMAD R36, R3, UR4, R2 ;  /* 0x0000000403247c24 */ /* 0x002fd0000f8e0202 */
[----:B0-----:R-:W-:Y:S05]  /*00b0*/  BRA.U !UP0, `(.L_x_0) ;  /* 0x0000000508e87547 */ /* 0x001fea000b800000 */
[----:B------:R-:W-:-:S09]  /*00c0*/  UISETP.GE.AND UP0, UPT, UR8, 0x1, UPT ;  /* 0x000000010800788c */ /* 0x000fd2000bf06270 */
[----:B------:R-:W-:Y:S05]  /*00d0*/  BRA.U !UP0, `(.L_x_1) ;  /* 0x0000000d08507547 */ /* 0x000fea000b800000 */
[----:B------:R-:W-:Y:S02]  /*00e0*/  UIADD3 UR4, UPT, UPT, UR8, -0x1, URZ ;  /* 0xffffffff08047890 */ /* 0x000fe4000fffe0ff */
[----:B------:R-:W-:Y:S02]  /*00f0*/  ULOP3.LUT UR7, UR8, 0xf, URZ, 0xc0, !UPT ;  /* 0x0000000f08077892 */ /* 0x000fe4000f8ec0ff */
[----:B------:R-:W-:Y:S02]  /*0100*/  UISETP.GE.U32.AND UP0, UPT, UR4, 0xf, UPT ;  /* 0x0000000f0400788c */ /* 0x000fe4000bf06070 */
[----:B------:R-:W-:Y:S01]  /*0110*/  UISETP.NE.AND UP1, UPT, UR7, URZ, UPT ;  /* 0x000000ff0700728c */ /* 0x000fe2000bf25270 */
[----:B------:R-:W-:-:S06]  /*0120*/  UMOV UR4, URZ ;  /* 0x000000ff00047c82 */ /* 0x000fcc0008000000 */
[----:B------:R-:W-:Y:S05]  /*0130*/  BRA.U !UP0, `(.L_x_2) ;  /* 0x0000000108b87547 */ /* 0x000fea000b800000 */
[----:B------:R-:W0:Y:S01]  /*0140*/  S2UR UR6, SR_CgaCtaId ;  /* 0x00000000000679c3 */ /* 0x000e220000008800 */
[----:B------:R-:W-:Y:S01]  /*0150*/  UMOV UR5, 0x400 ;  /* 0x0000040000057882 */ /* 0x000fe20000000000 */
[----:B------:R-:W-:Y:S02]  /*0160*/  ULOP3.LUT UR4, UR8, 0x7ffffff0, URZ, 0xc0, !UPT ;  /* 0x7ffffff008047892 */ /* 0x000fe4000f8ec0ff */
[----:B0-----:R-:W-:-:S03]  /*0170*/  ULEA UR6, UR6, UR5, 0x18 ;  /* 0x0000000506067291 */ /* 0x001fc6000f8ec0ff */
[----:B------:R-:W-:-:S09]  /*0180*/  UMOV UR5, URZ ;  /* 0x000000ff00057c82 */ /* 0x000fd20008000000 */
.L_x_3:
[----:B0-----:R-:W0:Y:S01]  /*0190*/  LDC.64 R4, c[0x0][0x380] ;  /* 0x0000e000ff047b82 */ /* 0x001e220000000a00 */
[----:B------:R-:W-:-:S05]  /*01a0*/  MOV R7, UR5 ;  /* 0x0000000500077c02 */ /* 0x000fca0008000f00 */
[----:B------:R-:W-:-:S04]  /*01b0*/  IMAD R3, R36, UR8, R7 ;  /* 0x0000000824037c24 */ /* 0x000fc8000f8e0207 */
[----:B0-----:R-:W-:-:S05]  /*01c0*/  IMAD.WIDE R4, R3, 0x4, R4 ;  /* 0x0000000403047825 */ /* 0x001fca00078e0204 */
[----:B------:R-:W2:Y:S04]  /*01d0*/  LDG.E R0, desc[UR10][R4.64] ;  /* 0x0000000a04007981 */ /* 0x000ea8000c1e1900 */
[----:B------:R-:W3:Y:S04]  /*01e0*/  LDG.E R6, desc[UR10][R4.64+0x4] ;  /* 0x0000040a04067981 */ /* 0x000ee8000c1e1900 */
[----:B------:R-:W4:Y:S04]  /*01f0*/  LDG.E R8, desc[UR10][R4.64+0x8] ;  /* 0x0000080a04087981 */ /* 0x000f28000c1e1900 */
[----:B------:R-:W5:Y:S04]  /*0200*/  LDG.E R10, desc[UR10][R4.64+0xc] ;  /* 0x00000c0a040a7981 */ /* 0x000f68000c1e1900 */
        /* <DEDUP_REMOVED lines=11> */
[----:B------:R-:W5:Y:S01]  /*02c0*/  LDG.E R34, desc[UR10][R4.64+0x3c] ;  /* 0x00003c0a04227981 */ /* 0x000f62000c1e1900 */
[----:B------:R-:W-:Y:S01]  /*02d0*/  IMAD R3, R2, UR8, R7 ;  /* 0x0000000802037c24 */ /* 0x000fe2000f8e0207 */
[----:B------:R-:W-:-:S04]  /*02e0*/  UIADD3 UR5, UPT, UPT, UR5, 0x10, URZ ;  /* 0x0000001005057890 */ /* 0x000fc8000fffe0ff */
[----:B------:R-:W-:Y:S01]  /*02f0*/  LEA R3, R3, UR6, 0x2 ;  /* 0x0000000603037c11 */ /* 0x000fe2000f8e10ff */
[----:B------:R-:W-:-:S04]  /*0300*/  UISETP.NE.AND UP0, UPT, UR5, UR4, UPT ;  /* 0x000000040500728c */ /* 0x000fc8000bf05270 */
[----:B--2---:R0:W-:Y:S04]  /*0310*/  STS [R3], R0 ;  /* 0x0000000003007388 */ /* 0x0041e80000000800 */
[----:B---3--:R0:W-:Y:S04]  /*0320*/  STS [R3+0x4], R6 ;  /* 0x0000040603007388 */ /* 0x0081e80000000800 */
[----:B----4-:R0:W-:Y:S04]  /*0330*/  STS [R3+0x8], R8 ;  /* 0x0000080803007388 */ /* 0x0101e80000000800 */
[----:B-----5:R0:W-:Y:S04]  /*0340*/  STS [R3+0xc], R10 ;  /* 0x00000c0a03007388 */ /* 0x0201e80000000800 */
[----:B------:R0:W-:Y:S04]  /*0350*/  STS [R3+0x10], R12 ;  /* 0x0000100c03007388 */ /* 0x0001e80000000800 */
        /* <DEDUP_REMOVED lines=10> */
[----:B------:R0:W-:Y:S01]  /*0400*/  STS [R3+0x3c], R34 ;  /* 0x00003c2203007388 */ /* 0x0001e20000000800 */
[----:B------:R-:W-:Y:S05]  /*0410*/  BRA.U UP0, `(.L_x_3) ;  /* 0xfffffffd005c7547 */ /* 0x000fea000b83ffff */
.L_x_2:
[----:B------:R-:W-:Y:S05]  /*0420*/  BRA.U !UP1, `(.L_x_1) ;  /* 0x00000009097c7547 */ /* 0x000fea000b800000 */
[----:B------:R-:W-:Y:S02]  /*0430*/  UISETP.GE.U32.AND UP0, UPT, UR7, 0x8, UPT ;  /* 0x000000080700788c */ /* 0x000fe4000bf06070 */
[----:B------:R-:W-:-:S04]  /*0440*/  ULOP3.LUT UR9, UR8, 0x7, URZ, 0xc0, !UPT ;  /* 0x0000000708097892 */ /* 0x000fc8000f8ec0ff */
[----:B------:R-:W-:-:S03]  /*0450*/  UISETP.NE.AND UP1, UPT, UR9, URZ, UPT ;  /* 0x000000ff0900728c */ /* 0x000fc6000bf25270 */
[----:B------:R-:W-:Y:S08]  /*0460*/  BRA.U !UP0, `(.L_x_4) ;  /* 0x0000000108687547 */ /* 0x000ff0000b800000 */
[----:B------:R-:W1:Y:S01]  /*0470*/  LDC.64 R4, c[0x0][0x380] ;  /* 0x0000e000ff047b82 */ /* 0x000e620000000a00 */
[----:B------:R-:W-:-:S05]  /*0480*/  MOV R7, UR4 ;  /* 0x0000000400077c02 */ /* 0x000fca0008000f00 */
[----:B0-----:R-:W-:-:S04]  /*0490*/  IMAD R3, R36, UR8, R7 ;  /* 0x0000000824037c24 */ /* 0x001fc8000f8e0207 */
[----:B-1----:R-:W-:-:S05]  /*04a0*/  IMAD.WIDE R4, R3, 0x4, R4 ;  /* 0x0000000403047825 */ /* 0x002fca00078e0204 */
[----:B------:R-:W2:Y:S04]  /*04b0*/  LDG.E R0, desc[UR10][R4.64] ;  /* 0x0000000a04007981 */ /* 0x000ea8000c1e1900 */
[----:B------:R-:W3:Y:S04]  /*04c0*/  LDG.E R6, desc[UR10][R4.64+0x4] ;  /* 0x0000040a04067981 */ /* 0x000ee8000c1e1900 */
[----:B------:R-:W4:Y:S04]  /*04d0*/  LDG.E R8, desc[UR10][R4.64+0x8] ;  /* 0x0000080a04087981 */ /* 0x000f28000c1e1900 */
[----:B------:R-:W5:Y:S04]  /*04e0*/  LDG.E R10, desc[UR10][R4.64+0xc] ;  /* 0x00000c0a040a7981 */ /* 0x000f68000c1e1900 */
[----:B------:R-:W5:Y:S04]  /*04f0*/  LDG.E R12, desc[UR10][R4.64+0x10] ;  /* 0x0000100a040c7981 */ /* 0x000f68000c1e1900 */
[----:B------:R-:W5:Y:S04]  /*0500*/  LDG.E R14, desc[UR10][R4.64+0x14] ;  /* 0x0000140a040e7981 */ /* 0x000f68000c1e1900 */
[----:B------:R-:W5:Y:S04]  /*0510*/  LDG.E R16, desc[UR10][R4.64+0x18] ;  /* 0x0000180a04107981 */ /* 0x000f68000c1e1900 */
[----:B------:R-:W5:Y:S01]  /*0520*/  LDG.E R18, desc[UR10][R4.64+0x1c] ;  /* 0x00001c0a04127981 */ /* 0x000f62000c1e1900 */
[----:B------:R-:W0:Y:S01]  /*0530*/  S2UR UR6, SR_CgaCtaId ;  /* 0x00000000000679c3 */ /* 0x000e220000008800 */
[----:B------:R-:W-:Y:S01]  /*0540*/  UMOV UR5, 0x400 ;  /* 0x0000040000057882 */ /* 0x000fe20000000000 */
[----:B------:R-:W-:Y:S01]  /*0550*/  IMAD R3, R2, UR8, R7 ;  /* 0x0000000802037c24 */ /* 0x000fe2000f8e0207 */
[----:B------:R-:W-:-:S02]  /*0560*/  UIADD3 UR4, UPT, UPT, UR4, 0x8, URZ ;  /* 0x0000000804047890 */ /* 0x000fc4000fffe0ff */
[----:B0-----:R-:W-:-:S06]  /*0570*/  ULEA UR5, UR6, UR5, 0x18 ;  /* 0x0000000506057291 */ /* 0x001fcc000f8ec0ff */
[----:B------:R-:W-:-:S05]  /*0580*/  LEA R3, R3, UR5, 0x2 ;  /* 0x0000000503037c11 */ /* 0x000fca000f8e10ff */
[----:B--2---:R1:W-:Y:S04]  /*0590*/  STS [R3], R0 ;  /* 0x0000000003007388 */ /* 0x0043e80000000800 */
[----:B---3--:R1:W-:Y:S04]  /*05a0*/  STS [R3+0x4], R6 ;  /* 0x0000040603007388 */ /* 0x0083e80000000800 */
[----:B----4-:R1:W-:Y:S04]  /*05b0*/  STS [R3+0x8], R8 ;  /* 0x0000080803007388 */ /* 0x0103e80000000800 */
[----:B-----5:R1:W-:Y:S04]  /*05c0*/  STS [R3+0xc], R10 ;  /* 0x00000c0a03007388 */ /* 0x0203e80000000800 */
[----:B------:R1:W-:Y:S04]  /*05d0*/  STS [R3+0x10], R12 ;  /* 0x0000100c03007388 */ /* 0x0003e80000000800 */
[----:B------:R1:W-:Y:S04]  /*05e0*/  STS [R3+0x14], R14 ;  /* 0x0000140e03007388 */ /* 0x0003e80000000800 */
[----:B------:R1:W-:Y:S04]  /*05f0*/  STS [R3+0x18], R16 ;  /* 0x0000181003007388 */ /* 0x0003e80000000800 */
[----:B------:R1:W-:Y:S02]  /*0600*/  STS [R3+0x1c], R18 ;  /* 0x00001c1203007388 */ /* 0x0003e40000000800 */
.L_x_4:
[----:B------:R-:W-:Y:S05]  /*0610*/  BRA.U !UP1, `(.L_x_1) ;  /* 0x0000000909007547 */ /* 0x000fea000b800000 */
[----:B------:R-:W-:Y:S01]  /*0620*/  UISETP.GE.U32.AND UP0, UPT, UR9, 0x4, UPT ;  /* 0x000000040900788c */ /* 0x000fe2000bf06070 */
[----:B------:R-:W-:-:S05]  /*0630*/  MOV R7, UR4 ;  /* 0x0000000400077c02 */ /* 0x000fca0008000f00 */
[----:B------:R-:W-:-:S05]  /*0640*/  PLOP3.LUT P0, PT, PT, PT, UP0, 0x80, 0x8 ;  /* 0x000000000008781c */ /* 0x000fca0003f0f008 */
[----:B------:R-:W2:Y:S08]  /*0650*/  @UP0 LDCU.64 UR6, c[0x0][0x380] ;  /* 0x00007000ff0607ac */ /* 0x000eb00008000a00 */
[----:B01----:R-:W-:Y:S01]  /*0660*/  @P0 IMAD R3, R36, UR8, R7 ;  /* 0x0000000824030c24 */ /* 0x003fe2000f8e0207 */
[----:B--2---:R-:W-:Y:S02]  /*0670*/  MOV R4, UR6 ;  /* 0x0000000600047c02 */ /* 0x004fe40008000f00 */
[----:B------:R-:W-:-:S03]  /*0680*/  MOV R5, UR7 ;  /* 0x0000000700057c02 */ /* 0x000fc60008000f00 */
[----:B------:R-:W-:-:S05]  /*0690*/  @P0 IMAD.WIDE R4, R3, 0x4, R4 ;  /* 0x0000000403040825 */ /* 0x000fca00078e0204 */
[----:B------:R-:W2:Y:S04]  /*06a0*/  @P0 LDG.E R0, desc[UR10][R4.64] ;  /* 0x0000000a04000981 */ /* 0x000ea8000c1e1900 */
[----:B------:R-:W3:Y:S04]  /*06b0*/  @P0 LDG.E R8, desc[UR10][R4.64+0x4] ;  /* 0x0000040a04080981 */ /* 0x000ee8000c1e1900 */
[----:B------:R-:W4:Y:S04]  /*06c0*/  @P0 LDG.E R10, desc[UR10][R4.64+0x8] ;  /* 0x0000080a040a0981 */ /* 0x000f28000c1e1900 */
[----:B------:R-:W5:Y:S01]  /*06d0*/  @P0 LDG.E R12, desc[UR10][R4.64+0xc] ;  /* 0x00000c0a040c0981 */ /* 0x000f62000c1e1900 */
[----:B------:R-:W0:Y:S01]  /*06e0*/  S2UR UR6, SR_CgaCtaId ;  /* 0x00000000000679c3 */ /* 0x000e220000008800 */
[----:B------:R-:W-:Y:S01]  /*06f0*/  UMOV UR5, 0x400 ;  /* 0x0000040000057882 */ /* 0x000fe20000000000 */
[----:B------:R-:W-:Y:S01]  /*0700*/  @P0 IMAD R3, R2, UR8, R7 ;  /* 0x0000000802030c24 */ /* 0x000fe2000f8e0207 */
[----:B------:R-:W-:-:S05]  /*0710*/  @UP0 UIADD3 UR4, UPT, UPT, UR4, 0x4, URZ ;  /* 0x0000000404040890 */ /* 0x000fca000fffe0ff */
[----:B------:R-:W1:Y:S01]  /*0720*/  LDC.64 R6, c[0x0][0x380] ;  /* 0x0000e000ff067b82 */ /* 0x000e620000000a00 */
[----:B0-----:R-:W-:-:S03]  /*0730*/  ULEA UR6, UR6, UR5, 0x18 ;  /* 0x0000000506067291 */ /* 0x001fc6000f8ec0ff */
[----:B------:R-:W-:-:S03]  /*0740*/  UMOV UR5, URZ ;  /* 0x000000ff00057c82 */ /* 0x000fc60008000000 */
[----:B------:R-:W-:-:S05]  /*0750*/  @P0 LEA R3, R3, UR6, 0x2 ;  /* 0x0000000603030c11 */ /* 0x000fca000f8e10ff */
[----:B--2---:R0:W-:Y:S04]  /*0760*/  @P0 STS [R3], R0 ;  /* 0x0000000003000388 */ /* 0x0041e80000000800 */
[----:B---3--:R0:W-:Y:S04]  /*0770*/  @P0 STS [R3+0x4], R8 ;  /* 0x0000040803000388 */ /* 0x0081e80000000800 */
[----:B----4-:R0:W-:Y:S04]  /*0780*/  @P0 STS [R3+0x8], R10 ;  /* 0x0000080a03000388 */ /* 0x0101e80000000800 */
[----:B-1---5:R0:W-:Y:S02]  /*0790*/  @P0 STS [R3+0xc], R12 ;  /* 0x00000c0c03000388 */ /* 0x0221e40000000800 */
.L_x_5:
[----:B01----:R-:W-:-:S05]  /*07a0*/  MOV R3, UR4 ;  /* 0x0000000400037c02 */ /* 0x003fca0008000f00 */
[----:B------:R-:W-:-:S04]  /*07b0*/  IMAD R5, R36, UR8, R3 ;  /* 0x0000000824057c24 */ /* 0x000fc8000f8e0203 */
[----:B------:R-:W-:-:S06]  /*07c0*/  IMAD.WIDE R4, R5, 0x4, R6 ;  /* 0x0000000405047825 */ /* 0x000fcc00078e0206 */
[----:B------:R-:W2:Y:S01]  /*07d0*/  LDG.E R4, desc[UR10][R4.64] ;  /* 0x0000000a04047981 */ /* 0x000ea2000c1e1900 */
[----:B------:R-:W-:Y:S01]  /*07e0*/  IMAD R0, R2, UR8, R3 ;  /* 0x0000000802007c24 */ /* 0x000fe2000f8e0203 */
[----:B------:R-:W-:Y:S02]  /*07f0*/  UIADD3 UR5, UPT, UPT, UR5, 0x1, URZ ;  /* 0x0000000105057890 */ /* 0x000fe4000fffe0ff */
[----:B------:R-:W-:Y:S02]  /*0800*/  UIADD3 UR4, UPT, UPT, UR4, 0x1, URZ ;  /* 0x0000000104047890 */ /* 0x000fe4000fffe0ff */
[----:B------:R-:W-:Y:S01]  /*0810*/  LEA R3, R0, UR6, 0x2 ;  /* 0x0000000600037c11 */ /* 0x000fe2000f8e10ff */
[----:B------:R-:W-:-:S04]  /*0820*/  UISETP.NE.AND UP0, UPT, UR5, UR14, UPT ;  /* 0x0000000e0500728c */ /* 0x000fc8000bf05270 */
[----:B--2---:R1:W-:Y:S05]  /*0830*/  STS [R3], R4 ;  /* 0x0000000403007388 */ /* 0x0043ea0000000800 */
[----:B------:R-:W-:Y:S05]  /*0840*/  BRA.U UP0, `(.L_x_5) ;  /* 0xfffffffd00d47547 */ /* 0x000fea000b83ffff */
[----:B------:R-:W-:Y:S05]  /*0850*/  BRA `(.L_x_1) ;  /* 0x0000000400707947 */ /* 0x000fea0003800000 */
.L_x_0:
[----:B------:R-:W-:-:S04]  /*0860*/  USHF.R.S32.HI UR6, URZ, 0x2, UR8 ;  /* 0x00000002ff067899 */ /* 0x000fc80008011408 */
[----:B------:R-:W-:-:S09]  /*0870*/  UISETP.GE.AND UP0, UPT, UR6, 0x1, UPT ;  /* 0x000000010600788c */ /* 0x000fd2000bf06270 */
[----:B------:R-:W-:Y:S05]  /*0880*/  BRA.U !UP0, `(.L_x_1) ;  /* 0x0000000508647547 */ /* 0x000fea000b800000 */
[----:B------:R-:W-:Y:S02]  /*0890*/  UISETP.GE.U32.AND UP0, UPT, UR6, 0x8, UPT ;  /* 0x000000080600788c */ /* 0x000fe4000bf06070 */
[----:B------:R-:W-:Y:S01]  /*08a0*/  IMAD R0, R2, UR6, RZ ;  /* 0x0000000602007c24 */ /* 0x000fe2000f8e02ff */
[----:B------:R-:W-:Y:S02]  /*08b0*/  ULOP3.LUT UR9, UR6, 0x7, URZ, 0xc0, !UPT ;  /* 0x0000000706097892 */ /* 0x000fe4000f8ec0ff */
[----:B------:R-:W-:Y:S01]  /*08c0*/  IMAD R3, R36, UR6, RZ ;  /* 0x0000000624037c24 */ /* 0x000fe2000f8e02ff */
[----:B------:R-:W-:Y:S01]  /*08d0*/  UMOV UR4, URZ ;  /* 0x000000ff00047c82 */ /* 0x000fe20008000000 */
[----:B------:R-:W-:Y:S02]  /*08e0*/  UISETP.NE.AND UP1, UPT, UR9, URZ, UPT ;  /* 0x000000ff0900728c */ /* 0x000fe4000bf25270 */
[----:B------:R-:W-:Y:S09]  /*08f0*/  BRA.U !UP0, `(.L_x_6) ;  /* 0x0000000108747547 */ /* 0x000ff2000b800000 */
[----:B------:R-:W0:Y:S01]  /*0900*/  S2UR UR7, SR_CgaCtaId ;  /* 0x00000000000779c3 */ /* 0x000e220000008800 */
[----:B------:R-:W-:Y:S01]  /*0910*/  UMOV UR5, 0x400 ;  /* 0x0000040000057882 */ /* 0x000fe20000000000 */
[----:B------:R-:W-:Y:S02]  /*0920*/  ULOP3.LUT UR4, UR6, 0x7ffffff8, URZ, 0xc0, !UPT ;  /* 0x7ffffff806047892 */ /* 0x000fe4000f8ec0ff */
[----:B0-----:R-:W-:-:S03]  /*0930*/  ULEA UR7, UR7, UR5, 0x18 ;  /* 0x0000000507077291 */ /* 0x001fc6000f8ec0ff */
[----:B------:R-:W-:-:S09]  /*0940*/  UMOV UR5, URZ ;  /* 0x000000ff00057c82 */ /* 0x000fd20008000000 */
.L_x_7:
[----:B0-----:R-:W0:Y:S01]  /*0950*/  LDC.64 R38, c[0x0][0x380] ;  /* 0x0000e000ff267b82 */ /* 0x001e220000000a00 */
[----:B------:R-:W-:-:S05]  /*0960*/  IADD3 R5, PT, PT, R3, UR5, RZ ;  /* 0x0000000503057c10 */ /* 0x000fca000fffe0ff */
[----:B0-----:R-:W-:-:S05]  /*0970*/  IMAD.WIDE R38, R5, 0x10, R38 ;  /* 0x0000001005267825 */ /* 0x001fca00078e0226 */
[----:B------:R-:W2:Y:S04]  /*0980*/  LDG.E.128 R4, desc[UR10][R38.64] ;  /* 0x0000000a26047981 */ /* 0x000ea8000c1e1d00 */
[----:B------:R-:W3:Y:S04]  /*0990*/  LDG.E.128 R8, desc[UR10][R38.64+0x10] ;  /* 0x0000100a26087981 */ /* 0x000ee8000c1e1d00 */
[----:B------:R-:W4:Y:S04]  /*09a0*/  LDG.E.128 R12, desc[UR10][R38.64+0x20] ;  /* 0x0000200a260c7981 */ /* 0x000f28000c1e1d00 */
[----:B------:R-:W5:Y:S04]  /*09b0*/  LDG.E.128 R16, desc[UR10][R38.64+0x30] ;  /* 0x0000300a26107981 */ /* 0x000f68000c1e1d00 */
[----:B------:R-:W5:Y:S04]  /*09c0*/  LDG.E.128 R20, desc[UR10][R38.64+0x40] ;  /* 0x0000400a26147981 */ /* 0x000f68000c1e1d00 */
[----:B------:R-:W5:Y:S04]  /*09d0*/  LDG.E.128 R24, desc[UR10][R38.64+0x50] ;  /* 0x0000500a26187981 */ /* 0x000f68000c1e1d00 */
[----:B------:R-:W5:Y:S04]  /*09e0*/  LDG.E.128 R28, desc[UR10][R38.64+0x60] ;  /* 0x0000600a261c7981 */ /* 0x000f68000c1e1d00 */
[----:B------:R-:W5:Y:S01]  /*09f0*/  LDG.E.128 R32, desc[UR10][R38.64+0x70] ;  /* 0x0000700a26207981 */ /* 0x000f62000c1e1d00 */
[----:B------:R-:W-:Y:S01]  /*0a00*/  IADD3 R37, PT, PT, R0, UR5, RZ ;  /* 0x0000000500257c10 */ /* 0x000fe2000fffe0ff */
[----:B------:R-:W-:-:S03]  /*0a10*/  UIADD3 UR5, UPT, UPT, UR5, 0x8, URZ ;  /* 0x0000000805057890 */ /* 0x000fc6000fffe0ff */
[----:B------:R-:W-:Y:S01]  /*0a20*/  LEA R37, R37, UR7, 0x4 ;  /* 0x0000000725257c11 */ /* 0x000fe2000f8e20ff */
[----:B------:R-:W-:-:S04]  /*0a30*/  UISETP.NE.AND UP0, UPT, UR5, UR4, UPT ;  /* 0x000000040500728c */ /* 0x000fc8000bf05270 */
[----:B--2---:R0:W-:Y:S04]  /*0a40*/  STS.128 [R37], R4 ;  /* 0x0000000425007388 */ /* 0x0041e80000000c00 */
[----:B---3--:R0:W-:Y:S04]  /*0a50*/  STS.128 [R37+0x10], R8 ;  /* 0x0000100825007388 */ /* 0x0081e80000000c00 */
[----:B----4-:R0:W-:Y:S04]  /*0a60*/  STS.128 [R37+0x20], R12 ;  /* 0x0000200c25007388 */ /* 0x0101e80000000c00 */
[----:B-----5:R0:W-:Y:S04]  /*0a70*/  STS.128 [R37+0x30], R16 ;  /* 0x0000301025007388 */ /* 0x0201e80000000c00 */
[----:B------:R0:W-:Y:S04]  /*0a80*/  STS.128 [R37+0x40], R20 ;  /* 0x0000401425007388 */ /* 0x0001e80000000c00 */
[----:B------:R0:W-:Y:S04]  /*0a90*/  STS.128 [R37+0x50], R24 ;  /* 0x0000501825007388 */ /* 0x0001e80000000c00 */
[----:B------:R0:W-:Y:S04]  /*0aa0*/  STS.128 [R37+0x60], R28 ;  /* 0x0000601c25007388 */ /* 0x0001e80000000c00 */
[----:B------:R0:W-:Y:S01]  /*0ab0*/  STS.128 [R37+0x70], R32 ;  /* 0x0000702025007388 */ /* 0x0001e20000000c00 */
[----:B------:R-:W-:Y:S05]  /*0ac0*/  BRA.U UP0, `(.L_x_7) ;  /* 0xfffffffd00a07547 */ /* 0x000fea000b83ffff */
.L_x_6:
[----:B------:R-:W-:Y:S05]  /*0ad0*/  BRA.U !UP1, `(.L_x_1) ;  /* 0x0000000109d07547 */ /* 0x000fea000b800000 */
[----:B------:R-:W-:Y:S02]  /*0ae0*/  UISETP.GE.U32.AND UP0, UPT, UR9, 0x4, UPT ;  /* 0x000000040900788c */ /* 0x000fe4000bf06070 */
[----:B------:R-:W-:-:S07]  /*0af0*/  ULOP3.LUT UP1, UR6, UR6, 0x3, URZ, 0xc0, !UPT ;  /* 0x0000000306067892 */ /* 0x000fce000f82c0ff */
[----:B------:R-:W-:Y:S05]  /*0b00*/  BRA.U !UP0, `(.L_x_8) ;  /* 0x0000000108447547 */ /* 0x000fea000b800000 */
[----:B0-----:R-:W0:Y:S01]  /*0b10*/  LDC.64 R16, c[0x0][0x380] ;  /* 0x0000e000ff107b82 */ /* 0x001e220000000a00 */
[----:B------:R-:W-:-:S05]  /*0b20*/  IADD3 R5, PT, PT, R3, UR4, RZ ;  /* 0x0000000403057c10 */ /* 0x000fca000fffe0ff */
[----:B0-----:R-:W-:-:S05]  /*0b30*/  IMAD.WIDE R16, R5, 0x10, R16 ;  /* 0x0000001005107825 */ /* 0x001fca00078e0210 */
[----:B------:R-:W2:Y:S04]  /*0b40*/  LDG.E.128 R12, desc[UR10][R16.64] ;  /* 0x0000000a100c7981 */ /* 0x000ea8000c1e1d00 */
[----:B------:R-:W3:Y:S04]  /*0b50*/  LDG.E.128 R8, desc[UR10][R16.64+0x10] ;  /* 0x0000100a10087981 */ /* 0x000ee8000c1e1d00 */
[----:B------:R-:W4:Y:S04]  /*0b60*/  LDG.E.128 R4, desc[UR10][R16.64+0x20] ;  /* 0x0000200a10047981 */ /* 0x000f28000c1e1d00 */
[----:B------:R-:W5:Y:S01]  /*0b70*/  LDG.E.128 R20, desc[UR10][R16.64+0x30] ;  /* 0x0000300a10147981 */ /* 0x000f62000c1e1d00 */
[----:B------:R-:W0:Y:S01]  /*0b80*/  S2UR UR7, SR_CgaCtaId ;  /* 0x00000000000779c3 */ /* 0x000e220000008800 */
[----:B------:R-:W-:Y:S01]  /*0b90*/  UMOV UR5, 0x400 ;  /* 0x0000040000057882 */ /* 0x000fe20000000000 */
[----:B------:R-:W-:Y:S01]  /*0ba0*/  VIADD R18, R0, UR4 ;  /* 0x0000000400127c36 */ /* 0x000fe20008000000 */
[----:B------:R-:W-:-:S02]  /*0bb0*/  UIADD3 UR4, UPT, UPT, UR4, 0x4, URZ ;  /* 0x0000000404047890 */ /* 0x000fc4000fffe0ff */
[----:B0-----:R-:W-:-:S06]  /*0bc0*/  ULEA UR5, UR7, UR5, 0x18 ;  /* 0x0000000507057291 */ /* 0x001fcc000f8ec0ff */
[----:B------:R-:W-:-:S05]  /*0bd0*/  LEA R18, R18, UR5, 0x4 ;  /* 0x0000000512127c11 */ /* 0x000fca000f8e20ff */
[----:B--2---:R1:W-:Y:S04]  /*0be0*/  STS.128 [R18], R12 ;  /* 0x0000000c12007388 */ /* 0x0043e80000000c00 */
[----:B---3--:R1:W-:Y:S04]  /*0bf0*/  STS.128 [R18+0x10], R8 ;  /* 0x0000100812007388 */ /* 0x0083e80000000c00 */
[----:B----4-:R1:W-:Y:S04]  /*0c00*/  STS.128 [R18+0x20], R4 ;  /* 0x0000200412007388 */ /* 0x0103e80000000c00 */
[----:B-----5:R1:W-:Y:S02]  /*0c10*/  STS.128 [R18+0x30], R20 ;  /* 0x0000301412007388 */ /* 0x0203e40000000c00 */
.L_x_8:
[----:B------:R-:W-:Y:S05]  /*0c20*/  BRA.U !UP1, `(.L_x_1) ;  /* 0x00000001097c7547 */ /* 0x000fea000b800000 */
[----:B------:R-:W-:Y:S02]  /*0c30*/  UISETP.NE.AND UP0, UPT, UR6, 0x1, UPT ;  /* 0x000000010600788c */ /* 0x000fe4000bf05270 */
[----:B------:R-:W-:-:S04]  /*0c40*/  ULOP3.LUT UP1, URZ, UR8, 0x4, URZ, 0xc0, !UPT ;  /* 0x0000000408ff7892 */ /* 0x000fc8000f82c0ff */
[----:B------:R-:W-:Y:S02]  /*0c50*/  PLOP3.LUT P0, PT, PT, PT, UP0, 0x80, 0x8 ;  /* 0x000000000008781c */ /* 0x000fe40003f0f008 */
[----:B------:R-:W-:-:S03]  /*0c60*/  PLOP3.LUT P1, PT, PT, PT, UP1, 0x80, 0x8 ;  /* 0x000000000008781c */ /* 0x000fc60003f2f018 */
[----:B------:R-:W2:Y:S02]  /*0c70*/  @UP0 LDCU.64 UR6, c[0x0][0x380] ;  /* 0x00007000ff0607ac */ /* 0x000ea40008000a00 */
[----:B------:R-:W3:Y:S06]  /*0c80*/  @UP1 LDCU.64 UR16, c[0x0][0x380] ;  /* 0x00007000ff1017ac */ /* 0x000eec0008000a00 */
[----:B01----:R-:W-:Y:S02]  /*0c90*/  @P0 IADD3 R5, PT, PT, R3, UR4, RZ ;  /* 0x0000000403050c10 */ /* 0x003fe4000fffe0ff */
[----:B------:R-:W-:Y:S01]  /*0ca0*/  @P0 IADD3 R20, PT, PT, R0, UR4, RZ ;  /* 0x0000000400140c10 */ /* 0x000fe2000fffe0ff */
[----:B------:R-:W-:-:S06]  /*0cb0*/  @UP0 UIADD3 UR4, UPT, UPT, UR4, 0x2, URZ ;  /* 0x0000000204040890 */ /* 0x000fcc000fffe0ff */
[----:B------:R-:W-:Y:S02]  /*0cc0*/  @P1 IADD3 R3, PT, PT, R3, UR4, RZ ;  /* 0x0000000403031c10 */ /* 0x000fe4000fffe0ff */
[----:B--2---:R-:W-:Y:S02]  /*0cd0*/  MOV R14, UR6 ;  /* 0x00000006000e7c02 */ /* 0x004fe40008000f00 */
[----:B------:R-:W-:Y:S02]  /*0ce0*/  MOV R15, UR7 ;  /* 0x00000007000f7c02 */ /* 0x000fe40008000f00 */
[----:B---3--:R-:W-:Y:S02]  /*0cf0*/  MOV R12, UR16 ;  /* 0x00000010000c7c02 */ /* 0x008fe40008000f00 */
[----:B------:R-:W-:Y:S01]  /*0d00*/  MOV R13, UR17 ;  /* 0x00000011000d7c02 */ /* 0x000fe20008000f00 */
[----:B------:R-:W-:-:S04]  /*0d10*/  @P0 IMAD.WIDE R14, R5, 0x10, R14 ;  /* 0x00000010050e0825 */ /* 0x000fc800078e020e */
[----:B------:R-:W-:Y:S01]  /*0d20*/  @P1 IMAD.WIDE R12, R3, 0x10, R12 ;  /* 0x00000010030c1825 */ /* 0x000fe200078e020c */
[----:B------:R-:W2:Y:S04]  /*0d30*/  @P0 LDG.E.128 R4, desc[UR10][R14.64] ;  /* 0x0000000a0e040981 */ /* 0x000ea8000c1e1d00 */
[----:B------:R-:W3:Y:S04]  /*0d40*/  @P0 LDG.E.128 R8, desc[UR10][R14.64+0x10] ;  /* 0x0000100a0e080981 */ /* 0x000ee8000c1e1d00 */
[----:B------:R-:W4:Y:S01]  /*0d50*/  @P1 LDG.E.128 R16, desc[UR10][R12.64] ;  /* 0x0000000a0c101981 */ /* 0x000f22000c1e1d00 */
[----:B------:R-:W0:Y:S01]  /*0d60*/  @UP0 S2UR UR6, SR_CgaCtaId ;  /* 0x00000000000609c3 */ /* 0x000e220000008800 */
[----:B------:R-:W-:Y:S01]  /*0d70*/  @UP0 UMOV UR5, 0x400 ;  /* 0x0000040000050882 */ /* 0x000fe20000000000 */
[----:B------:R-:W-:Y:S01]  /*0d80*/  @UP1 UMOV UR7, 0x400 ;  /* 0x0000040000071882 */ /* 0x000fe20000000000 */
[----:B------:R-:W-:-:S05]  /*0d90*/  @P1 IADD3 R0, PT, PT, R0, UR4, RZ ;  /* 0x0000000400001c10 */ /* 0x000fca000fffe0ff */
[----:B------:R-:W1:Y:S01]  /*0da0*/  @UP1 S2UR UR9, SR_CgaCtaId ;  /* 0x00000000000919c3 */ /* 0x000e620000008800 */
[----:B0-----:R-:W-:-:S06]  /*0db0*/  @UP0 ULEA UR5, UR6, UR5, 0x18 ;  /* 0x0000000506050291 */ /* 0x001fcc000f8ec0ff */
[----:B------:R-:W-:Y:S01]  /*0dc0*/  @P0 LEA R20, R20, UR5, 0x4 ;  /* 0x0000000514140c11 */ /* 0x000fe2000f8e20ff */
[----:B-1----:R-:W-:-:S06]  /*0dd0*/  @UP1 ULEA UR7, UR9, UR7, 0x18 ;  /* 0x0000000709071291 */ /* 0x002fcc000f8ec0ff */
[----:B------:R-:W-:Y:S01]  /*0de0*/  @P1 LEA R0, R0, UR7, 0x4 ;  /* 0x0000000700001c11 */ /* 0x000fe2000f8e20ff */
[----:B--2---:R2:W-:Y:S04]  /*0df0*/  @P0 STS.128 [R20], R4 ;  /* 0x0000000414000388 */ /* 0x0045e80000000c00 */
[----:B---3--:R2:W-:Y:S04]  /*0e00*/  @P0 STS.128 [R20+0x10], R8 ;  /* 0x0000100814000388 */ /* 0x0085e80000000c00 */
[----:B----4-:R2:W-:Y:S02]  /*0e10*/  @P1 STS.128 [R0], R16 ;  /* 0x0000001000001388 */ /* 0x0105e40000000c00 */
.L_x_1:
[----:B------:R-:W3:Y:S01]  /*0e20*/  LDCU UR4, c[0x0][0x3b0] ;  /* 0x00007600ff0477ac */ /* 0x000ee20008000800 */
[----:B------:R4:W-:Y:S01]  /*0e30*/  STL.128 [R1], RZ ;  /* 0x000000ff01007387 */ /* 0x0009e20000100c00 */
[----:B012---:R-:W-:-:S03]  /*0e40*/  HFMA2 R0, -RZ, RZ, 0, 0 ;  /* 0x00000000ff007431 */ /* 0x007fc600000001ff */
[----:B------:R4:W-:Y:S04]  /*0e50*/  STL.128 [R1+0x10], RZ ;  /* 0x000010ff01007387 */ /* 0x0009e80000100c00 */
[----:B------:R4:W-:Y:S04]  /*0e60*/  STL.128 [R1+0x20], RZ ;  /* 0x000020ff01007387 */ /* 0x0009e80000100c00 */
[----:B------:R4:W-:Y:S04]  /*0e70*/  STL.128 [R1+0x30], RZ ;  /* 0x000030ff01007387 */ /* 0x0009e80000100c00 */
[----:B------:R4:W-:Y:S01]  /*0e80*/  STL.128 [R1+0x40], RZ ;  /* 0x000040ff01007387 */ /* 0x0009e20000100c00 */
[----:B---3--:R-:W-:-:S03]  /*0e90*/  UISETP.GE.AND UP0, UPT, UR4, 0x1, UPT ;  /* 0x000000010400788c */ /* 0x008fc6000bf06270 */
[----:B------:R4:W-:Y:S04]  /*0ea0*/  STL.128 [R1+0x50], RZ ;  /* 0x000050ff01007387 */ /* 0x0009e80000100c00 */
        /* <DEDUP_REMOVED lines=25> */
[----:B------:R4:W-:Y:S01]  /*1040*/  STL.128 [R1+0x1f0], RZ ;  /* 0x0001f0ff01007387 */ /* 0x0009e20000100c00 */
[----:B------:R-:W-:Y:S06]  /*1050*/  BAR.SYNC.DEFER_BLOCKING 0x0 ;  /* 0x0000000000007b1d */ /* 0x000fec0000010000 */
[----:B------:R-:W-:Y:S05]  /*1060*/  BRA.U !UP0, `(.L_x_9) ;  /* 0x0000011108f87547 */ /* 0x000fea000b800000 */
[----:B------:R-:W0:Y:S01]  /*1070*/  S2UR UR5, SR_CgaCtaId ;  /* 0x00000000000579c3 */ /* 0x000e220000008800 */
[----:B------:R-:W-:Y:S01]  /*1080*/  UMOV UR4, 0x400 ;  /* 0x0000040000047882 */ /* 0x000fe20000000000 */
[----:B------:R-:W-:Y:S01]  /*1090*/  ULOP3.LUT UR17, UR8, 0x7, URZ, 0xc0, !UPT ;  /* 0x0000000708117892 */ /* 0x000fe2000f8ec0ff */
[----:B------:R-:W-:Y:S01]  /*10a0*/  IMAD.MOV.U32 R33, RZ, RZ, -0xeb60d36 ;  /* 0xf149f2caff217424 */ /* 0x000fe200078e00ff */
[----:B------:R-:W-:Y:S01]  /*10b0*/  MOV R0, RZ ;  /* 0x000000ff00007202 */ /* 0x000fe20000000f00 */
[----:B------:R-:W-:Y:S02]  /*10c0*/  ULOP3.LUT UR18, UR8, 0x1, URZ, 0xc0, !UPT ;  /* 0x0000000108127892 */ /* 0x000fe4000f8ec0ff */
[----:B------:R-:W-:Y:S02]  /*10d0*/  UIADD3 UR16, UPT, UPT, UR14, -0x1, URZ ;  /* 0xffffffff0e107890 */ /* 0x000fe4000fffe0ff */
[----:B------:R-:W-:Y:S02]  /*10e0*/  UIADD3 UR19, UPT, UPT, UR15, 0x200, URZ ;  /* 0x000002000f137890 */ /* 0x000fe4000fffe0ff */
[----:B------:R-:W-:-:S02]  /*10f0*/  UIADD3 UR20, UPT, UPT, UR17, -0x1, URZ ;  /* 0xffffffff11147890 */ /* 0x000fc4000fffe0ff */
[----:B0-----:R-:W-:Y:S02]  /*1100*/  ULEA UR4, UR5, UR4, 0x18 ;  /* 0x0000000405047291 */ /* 0x001fe4000f8ec0ff */
[----:B------:R-:W-:Y:S02]  /*1110*/  ULOP3.LUT UR5, UR8, 0x7ffffff8, URZ, 0xc0, !UPT ;  /* 0x7ffffff808057892 */ /* 0x000fe4000f8ec0ff */
[----:B------:R-:W-:-:S03]  /*1120*/  ULEA UR7, UR8, UR4, 0x7 ;  /* 0x0000000408077291 */ /* 0x000fc6000f8e38ff */
[----:B------:R-:W-:Y:S01]  /*1130*/  UMOV UR4, URZ ;  /* 0x000000ff00047c82 */ /* 0x000fe20008000000 */
[----:B------:R-:W-:Y:S01]  /*1140*/  MOV R3, UR5 ;  /* 0x0000000500037c02 */ /* 0x000fe20008000f00 */
[----:B------:R-:W-:-:S12]  /*1150*/  ULEA UR8, UR8, UR7, 0x7 ;  /* 0x0000000708087291 */ /* 0x000fd8000f8e38ff */
.L_x_226:
[----:B0-----:R-:W0:Y:S01]  /*1160*/  LDCU UR6, c[0x0][0x3a8] ;  /* 0x00007500ff0677ac */ /* 0x001e220008000800 */
[----:B------:R-:W-:Y:S02]  /*1170*/  UISETP.NE.AND UP0, UPT, UR14, URZ, UPT ;  /* 0x000000ff0e00728c */ /* 0x000fe4000bf05270 */
[----:B0-----:R-:W-:-:S07]  /*1180*/  UIADD3 UR21, UPT, UPT, UR6, -0x1, URZ ;  /* 0xffffffff06157890 */ /* 0x001fce000fffe0ff */
[----:B-1234-:R-:W-:Y:S05]  /*1190*/  BRA.U !UP0, `(.L_x_10) ;  /* 0x0000000d08907547 */ /* 0x01efea000b800000 */
[----:B------:R-:W0:Y:S02]  /*11a0*/  LDC R9, c[0x0][0x3a8] ;  /* 0x0000ea00ff097b82 */ /* 0x000e240000000800 */
[----:B0-----:R-:W-:-:S13]  /*11b0*/  ISETP.GE.AND P0, PT, R9, 0x1, PT ;  /* 0x000000010900780c */ /* 0x001fda0003f06270 */
[----:B------:R-:W-:Y:S05]  /*11c0*/  @!P0 BRA `(.L_x_11) ;  /* 0x0000001400988947 */ /* 0x000fea0003800000 */
[----:B------:R-:W-:Y:S01]  /*11d0*/  UISETP.GE.U32.AND UP0, UPT, UR21, 0x7, UPT ;  /* 0x000000071500788c */ /* 0x000fe2000bf06070 */
[----:B------:R-:W-:Y:S02]  /*11e0*/  MOV R5, UR4 ;  /* 0x0000000400057c02 */ /* 0x000fe40008000f00 */
[----:B------:R-:W-:Y:S02]  /*11f0*/  MOV R6, RZ ;  /* 0x000000ff00067202 */ /* 0x000fe40000000f00 */
[----:B------:R-:W-:-:S05]  /*1200*/  LEA R4, R5, R2, 0x5 ;  /* 0x0000000205047211 */ /* 0x000fca00078e28ff */
[----:B------:R-:W-:Y:S01]  /*1210*/  IMAD R5, R4, R9, RZ ;  /* 0x0000000904057224 */ /* 0x000fe200078e02ff */
[----:B------:R-:W-:Y:S06]  /*1220*/  BRA.U !UP0, `(.L_x_12) ;  /* 0x0000000508c87547 */ /* 0x000fec000b800000 */
[----:B------:R-:W0:Y:S01]  /*1230*/  S2UR UR9, SR_CgaCtaId ;  /* 0x00000000000979c3 */ /* 0x000e220000008800 */
[----:B------:R-:W1:Y:S01]  /*1240*/  LDCU UR12, c[0x0][0x3a4] ;  /* 0x00007480ff0c77ac */ /* 0x000e620008000800 */
[----:B------:R-:W-:Y:S01]  /*1250*/  SHF.L.U32 R3, R2, 0x2, RZ ;  /* 0x0000000202037819 */ /* 0x000fe200000006ff */
[----:B------:R-:W-:Y:S01]  /*1260*/  IMAD.WIDE R6, R5, 0x4, RZ ;  /* 0x0000000405067825 */ /* 0x000fe200078e02ff */
[----:B------:R-:W-:Y:S02]  /*1270*/  UMOV UR5, 0x400 ;  /* 0x0000040000057882 */ /* 0x000fe40000000000 */
[C---:B------:R-:W-:Y:S02]  /*1280*/  IADD3 R8, PT, PT, R3.reuse, 0x80, RZ ;  /* 0x0000008003087810 */ /* 0x040fe40007ffe0ff */
[----:B------:R-:W-:Y:S02]  /*1290*/  IADD3 R3, PT, PT, R3, 0x100, RZ ;  /* 0x0000010003037810 */ /* 0x000fe40007ffe0ff */
[----:B-1----:R-:W-:Y:S01]  /*12a0*/  ISETP.GE.AND P0, PT, R4, UR12, PT ;  /* 0x0000000c04007c0c */ /* 0x002fe2000bf06270 */
[----:B0-----:R-:W-:-:S06]  /*12b0*/  ULEA UR5, UR9, UR5, 0x18 ;  /* 0x0000000509057291 */ /* 0x001fcc000f8ec0ff */
[-C--:B------:R-:W-:Y:S02]  /*12c0*/  IMAD R10, R8, R9.reuse, UR5 ;  /* 0x00000005080a7e24 */ /* 0x080fe4000f8e0209 */
[----:B------:R-:W-:Y:S01]  /*12d0*/  IMAD R12, R3, R9, UR5 ;  /* 0x00000005030c7e24 */ /* 0x000fe2000f8e0209 */
[----:B------:R-:W-:Y:S01]  /*12e0*/  LOP3.LUT R3, R9, 0x7ffffff8, RZ, 0xc0, !PT ;  /* 0x7ffffff809037812 */ /* 0x000fe200078ec0ff */
[----:B------:R-:W-:Y:S01]  /*12f0*/  IMAD.MOV.U32 R8, RZ, RZ, R7 ;  /* 0x000000ffff087224 */ /* 0x000fe200078e0007 */
[----:B------:R-:W-:Y:S02]  /*1300*/  MOV R9, R6 ;  /* 0x0000000600097202 */ /* 0x000fe40000000f00 */
[----:B------:R-:W-:Y:S02]  /*1310*/  IADD3 R7, PT, PT, R10, 0x10, RZ ;  /* 0x000000100a077810 */ /* 0x000fe40007ffe0ff */
[----:B------:R-:W-:Y:S02]  /*1320*/  MOV R6, R5 ;  /* 0x0000000500067202 */ /* 0x000fe40000000f00 */
[----:B------:R-:W-:-:S02]  /*1330*/  IADD3 R11, PT, PT, -R3, RZ, RZ ;  /* 0x000000ff030b7210 */ /* 0x000fc40007ffe1ff */
[----:B------:R-:W-:-:S07]  /*1340*/  IADD3 R10, PT, PT, R12, 0x10, RZ ;  /* 0x000000100c0a7810 */ /* 0x000fce0007ffe0ff */
.L_x_13:
[----:B------:R-:W0:Y:S08]  /*1350*/  @!P0 LDC.64 R22, c[0x0][0x388] ;  /* 0x0000e200ff168b82 */ /* 0x000e300000000a00 */
[----:B------:R-:W1:Y:S08]  /*1360*/  @!P0 LDC.64 R18, c[0x0][0x390] ;  /* 0x0000e400ff128b82 */ /* 0x000e700000000a00 */
[----:B------:R-:W2:Y:S08]  /*1370*/  @!P0 LDC.64 R26, c[0x0][0x388] ;  /* 0x0000e200ff1a8b82 */ /* 0x000eb00000000a00 */
[----:B------:R-:W3:Y:S01]  /*1380*/  @!P0 LDC.64 R12, c[0x0][0x388] ;  /* 0x0000e200ff0c8b82 */ /* 0x000ee20000000a00 */
[----:B0-----:R-:W-:-:S02]  /*1390*/  @!P0 IADD3 R22, P1, PT, R9, R22, RZ ;  /* 0x0000001609168210 */ /* 0x001fc40007f3e0ff */
[----:B------:R-:W-:-:S05]  /*13a0*/  CS2R R28, SRZ ;  /* 0x00000000001c7805 */ /* 0x000fca000001ff00 */
[----:B------:R-:W0:Y:S08]  /*13b0*/  @!P0 LDC.64 R24, c[0x0][0x390] ;  /* 0x0000e400ff188b82 */ /* 0x000e300000000a00 */
[----:B------:R-:W5:Y:S08]  /*13c0*/  @!P0 LDC.64 R20, c[0x0][0x390] ;  /* 0x0000e400ff148b82 */ /* 0x000f700000000a00 */
[----:B------:R-:W4:Y:S01]  /*13d0*/  @!P0 LDC.64 R16, c[0x0][0x388] ;  /* 0x0000e200ff108b82 */ /* 0x000f220000000a00 */
[----:B------:R-:W-:-:S07]  /*13e0*/  CS2R R30, SRZ ;  /* 0x00000000001e7805 */ /* 0x000fce000001ff00 */
[----:B------:R-:W4:Y:S01]  /*13f0*/  @!P0 LDC.64 R14, c[0x0][0x390] ;  /* 0x0000e400ff0e8b82 */ /* 0x000f220000000a00 */
[----:B------:R-:W-:Y:S01]  /*1400*/  HFMA2 R32, -RZ, RZ, 0, 0 ;  /* 0x00000000ff207431 */ /* 0x000fe200000001ff */
[C---:B-1----:R-:W-:Y:S01]  /*1410*/  @!P0 IADD3 R18, P2, PT, R9.reuse, R18, RZ ;  /* 0x0000001209128210 */ /* 0x042fe20007f5e0ff */
[----:B--2---:R-:W-:Y:S01]  /*1420*/  @!P0 IMAD.WIDE R26, R6, 0x4, R26 ;  /* 0x00000004061a8825 */ /* 0x004fe200078e021a */
[C---:B------:R-:W-:Y:S02]  /*1430*/  @!P0 IADD3.X R23, PT, PT, R8.reuse, R23, RZ, P1, !PT ;  /* 0x0000001708178210 */ /* 0x040fe40000ffe4ff */
[----:B------:R-:W-:Y:S01]  /*1440*/  @!P0 IADD3.X R19, PT, PT, R8, R19, RZ, P2, !PT ;  /* 0x0000001308138210 */ /* 0x000fe200017fe4ff */
[----:B0-----:R-:W-:Y:S01]  /*1450*/  @!P0 IMAD.WIDE R24, R6, 0x4, R24 ;  /* 0x0000000406188825 */ /* 0x001fe200078e0218 */
[----:B------:R-:W2:Y:S04]  /*1460*/  @!P0 LDG.E R29, desc[UR10][R26.64] ;  /* 0x0000000a1a1d8981 */ /* 0x000ea8000c1e1900 */
[----:B------:R3:W2:Y:S04]  /*1470*/  @!P0 LDG.E R30, desc[UR10][R22.64+0x4] ;  /* 0x0000040a161e8981 */ /* 0x0006a8000c1e1900 */
[----:B------:R0:W2:Y:S04]  /*1480*/  @!P0 LDG.E R32, desc[UR10][R18.64+0x4] ;  /* 0x0000040a12208981 */ /* 0x0000a8000c1e1900 */
[----:B------:R1:W2:Y:S01]  /*1490*/  @!P0 LDG.E R28, desc[UR10][R24.64] ;  /* 0x0000000a181c8981 */ /* 0x0002a2000c1e1900 */
[----:B---3--:R-:W-:Y:S01]  /*14a0*/  @!P0 IADD3 R22, P1, PT, R9, R12, RZ ;  /* 0x0000000c09168210 */ /* 0x008fe20007f3e0ff */
[----:B0-----:R-:W0:Y:S03]  /*14b0*/  @!P0 LDC.64 R18, c[0x0][0x388] ;  /* 0x0000e200ff128b82 */ /* 0x001e260000000a00 */
[----:B------:R-:W-:-:S02]  /*14c0*/  @!P0 IADD3.X R23, PT, PT, R8, R13, RZ, P1, !PT ;  /* 0x0000000d08178210 */ /* 0x000fc40000ffe4ff */
[C---:B-----5:R-:W-:Y:S02]  /*14d0*/  @!P0 IADD3 R26, P1, PT, R9.reuse, R20, RZ ;  /* 0x00000014091a8210 */ /* 0x060fe40007f3e0ff */
[C---:B----4-:R-:W-:Y:S02]  /*14e0*/  @!P0 IADD3 R20, P2, PT, R9.reuse, R16, RZ ;  /* 0x0000001009148210 */ /* 0x050fe40007f5e0ff */
[----:B------:R-:W-:Y:S02]  /*14f0*/  CS2R R34, SRZ ;  /* 0x0000000000227805 */ /* 0x000fe4000001ff00 */
[C---:B------:R-:W-:Y:S01]  /*1500*/  @!P0 IADD3.X R27, PT, PT, R8.reuse, R21, RZ, P1, !PT ;  /* 0x00000015081b8210 */ /* 0x040fe20000ffe4ff */
[----:B-1----:R-:W1:Y:S01]  /*1510*/  @!P0 LDC.64 R24, c[0x0][0x388] ;  /* 0x0000e200ff188b82 */ /* 0x002e620000000a00 */
[----:B------:R-:W-:Y:S01]  /*1520*/  @!P0 IADD3 R14, P1, PT, R9, R14, RZ ;  /* 0x0000000e090e8210 */ /* 0x000fe20007f3e0ff */
[----:B------:R3:W4:Y:S01]  /*1530*/  @!P0 LDG.E R31, desc[UR10][R22.64+0x8] ;  /* 0x0000080a161f8981 */ /* 0x000722000c1e1900 */
[----:B------:R-:W-:Y:S01]  /*1540*/  @!P0 IMAD.X R21, R8, 0x1, R17, P2 ;  /* 0x0000000108158824 */ /* 0x000fe200010e0611 */
[----:B------:R-:W-:-:S04]  /*1550*/  MOV R37, RZ ;  /* 0x000000ff00257202 */ /* 0x000fc80000000f00 */
[----:B------:R-:W5:Y:S01]  /*1560*/  @!P0 LDC.64 R12, c[0x0][0x390] ;  /* 0x0000e400ff0c8b82 */ /* 0x000f620000000a00 */
[----:B------:R-:W-:Y:S01]  /*1570*/  @!P0 IADD3.X R15, PT, PT, R8, R15, RZ, P1, !PT ;  /* 0x0000000f080f8210 */ /* 0x000fe20000ffe4ff */
[----:B------:R3:W4:Y:S04]  /*1580*/  @!P0 LDG.E R35, desc[UR10][R20.64+0xc] ;  /* 0x00000c0a14238981 */ /* 0x000728000c1e1900 */
[----:B------:R-:W4:Y:S02]  /*1590*/  @!P0 LDG.E R34, desc[UR10][R26.64+0x8] ;  /* 0x0000080a1a228981 */ /* 0x000f24000c1e1900 */
[----:B---3--:R-:W3:Y:S02]  /*15a0*/  @!P0 LDC.64 R22, c[0x0][0x388] ;  /* 0x0000e200ff168b82 */ /* 0x008ee40000000a00 */
[----:B------:R0:W4:Y:S06]  /*15b0*/  @!P0 LDG.E R37, desc[UR10][R14.64+0xc] ;  /* 0x00000c0a0e258981 */ /* 0x00012c000c1e1900 */
[----:B------:R-:W3:Y:S08]  /*15c0*/  @!P0 LDC.64 R16, c[0x0][0x390] ;  /* 0x0000e400ff108b82 */ /* 0x000ef00000000a00 */
[----:B------:R-:W3:Y:S08]  /*15d0*/  @!P0 LDC.64 R20, c[0x0][0x390] ;  /* 0x0000e400ff148b82 */ /* 0x000ef00000000a00 */
[----:B0-----:R-:W0:Y:S08]  /*15e0*/  @!P0 LDC.64 R14, c[0x0][0x388] ;  /* 0x0000e200ff0e8b82 */ /* 0x001e300000000a00 */
[----:B------:R-:W0:Y:S01]  /*15f0*/  @!P0 LDC.64 R26, c[0x0][0x390] ;  /* 0x0000e400ff1a8b82 */ /* 0x000e220000000a00 */
[----:B------:R-:W-:-:S02]  /*1600*/  @!P0 IADD3 R18, P1, PT, R9, R18, RZ ;  /* 0x0000001209128210 */ /* 0x000fc40007f3e0ff */
[C---:B-----5:R-:W-:Y:S02]  /*1610*/  @!P0 IADD3 R12, P2, PT, R9.reuse, R12, RZ ;  /* 0x0000000c090c8210 */ /* 0x060fe40007f5e0ff */
[C---:B------:R-:W-:Y:S02]  /*1620*/  @!P0 IADD3.X R19, PT, PT, R8.reuse, R19, RZ, P1, !PT ;  /* 0x0000001308138210 */ /* 0x040fe40000ffe4ff */
[----:B-1----:R-:W-:Y:S02]  /*1630*/  @!P0 IADD3 R24, P1, PT, R9, R24, RZ ;  /* 0x0000001809188210 */ /* 0x002fe40007f3e0ff */
[----:B------:R-:W-:Y:S02]  /*1640*/  CS2R R38, SRZ ;  /* 0x0000000000267805 */ /* 0x000fe4000001ff00 */
[C---:B------:R-:W-:Y:S02]  /*1650*/  @!P0 IADD3.X R13, PT, PT, R8.reuse, R13, RZ, P2, !PT ;  /* 0x0000000d080d8210 */ /* 0x040fe400017fe4ff */
[----:B------:R-:W-:-:S02]  /*1660*/  @!P0 IADD3.X R25, PT, PT, R8, R25, RZ, P1, !PT ;  /* 0x0000001908198210 */ /* 0x000fc40000ffe4ff */
[C---:B---3--:R-:W-:Y:S02]  /*1670*/  @!P0 IADD3 R22, P1, PT, R9.reuse, R22, RZ ;  /* 0x0000001609168210 */ /* 0x048fe40007f3e0ff */
[----:B------:R-:W-:Y:S02]  /*1680*/  CS2R R40, SRZ ;  /* 0x0000000000287805 */ /* 0x000fe4000001ff00 */
[C---:B------:R-:W-:Y:S01]  /*1690*/  @!P0 IADD3 R16, P2, PT, R9.reuse, R16, RZ ;  /* 0x0000001009108210 */ /* 0x040fe20007f5e0ff */
[----:B------:R1:W3:Y:S01]  /*16a0*/  @!P0 LDG.E R38, desc[UR10][R18.64+0x10] ;  /* 0x0000100a12268981 */ /* 0x0002e2000c1e1900 */
[C---:B------:R-:W-:Y:S02]  /*16b0*/  @!P0 IADD3.X R23, PT, PT, R8.reuse, R23, RZ, P1, !PT ;  /* 0x0000001708178210 */ /* 0x040fe40000ffe4ff */
[----:B------:R-:W-:Y:S01]  /*16c0*/  @!P0 IADD3.X R17, PT, PT, R8, R17, RZ, P2, !PT ;  /* 0x0000001108118210 */ /* 0x000fe200017fe4ff */
[----:B------:R5:W3:Y:S01]  /*16d0*/  @!P0 LDG.E R39, desc[UR10][R12.64+0x10] ;  /* 0x0000100a0c278981 */ /* 0x000ae2000c1e1900 */
[----:B------:R-:W-:-:S02]  /*16e0*/  @!P0 IADD3 R20, P1, PT, R9, R20, RZ ;  /* 0x0000001409148210 */ /* 0x000fc40007f3e0ff */
[C---:B0-----:R-:W-:Y:S01]  /*16f0*/  @!P0 IADD3 R14, P2, PT, R9.reuse, R14, RZ ;  /* 0x0000000e090e8210 */ /* 0x041fe20007f5e0ff */
[----:B------:R-:W3:Y:S01]  /*1700*/  @!P0 LDG.E R40, desc[UR10][R24.64+0x14] ;  /* 0x0000140a18288981 */ /* 0x000ee2000c1e1900 */
[----:B------:R-:W-:Y:S02]  /*1710*/  @!P0 IADD3 R26, P3, PT, R9, R26, RZ ;  /* 0x0000001a091a8210 */ /* 0x000fe40007f7e0ff */
[----:B-1----:R-:W-:Y:S02]  /*1720*/  CS2R R18, SRZ ;  /* 0x0000000000127805 */ /* 0x002fe4000001ff00 */
[C---:B------:R-:W-:Y:S01]  /*1730*/  @!P0 IADD3.X R21, PT, PT, R8.reuse, R21, RZ, P1, !PT ;  /* 0x0000001508158210 */ /* 0x040fe20000ffe4ff */
[----:B------:R-:W3:Y:S01]  /*1740*/  @!P0 LDG.E R41, desc[UR10][R16.64+0x14] ;  /* 0x0000140a10298981 */ /* 0x000ee2000c1e1900 */
[----:B-----5:R-:W-:Y:S02]  /*1750*/  CS2R R12, SRZ ;  /* 0x00000000000c7805 */ /* 0x020fe4000001ff00 */
[C---:B------:R-:W-:Y:S01]  /*1760*/  @!P0 IADD3.X R15, PT, PT, R8.reuse, R15, RZ, P2, !PT ;  /* 0x0000000f080f8210 */ /* 0x040fe200017fe4ff */
[----:B------:R-:W-:Y:S01]  /*1770*/  @!P0 IMAD.X R27, R8, 0x1, R27, P3 ;  /* 0x00000001081b8824 */ /* 0x000fe200018e061b */
[----:B------:R-:W5:Y:S04]  /*1780*/  @!P0 LDG.E R18, desc[UR10][R22.64+0x18] ;  /* 0x0000180a16128981 */ /* 0x000f68000c1e1900 */
[----:B------:R-:W5:Y:S04]  /*1790*/  @!P0 LDG.E R13, desc[UR10][R20.64+0x18] ;  /* 0x0000180a140d8981 */ /* 0x000f68000c1e1900 */
[----:B------:R-:W5:Y:S04]  /*17a0*/  @!P0 LDG.E R12, desc[UR10][R14.64+0x1c] ;  /* 0x00001c0a0e0c8981 */ /* 0x000f68000c1e1900 */
[----:B------:R-:W5:Y:S01]  /*17b0*/  @!P0 LDG.E R19, desc[UR10][R26.64+0x1c] ;  /* 0x00001c0a1a138981 */ /* 0x000f62000c1e1900 */
[----:B------:R-:W-:-:S04]  /*17c0*/  IADD3 R11, PT, PT, R11, 0x8, RZ ;  /* 0x000000080b0b7810 */ /* 0x000fc80007ffe0ff */
[----:B------:R-:W-:Y:S02]  /*17d0*/  ISETP.NE.AND P1, PT, R11, RZ, PT ;  /* 0x000000ff0b00720c */ /* 0x000fe40003f25270 */
[----:B------:R-:W-:Y:S02]  /*17e0*/  IADD3 R9, P2, PT, R9, 0x20, RZ ;  /* 0x0000002009097810 */ /* 0x000fe40007f5e0ff */
[----:B------:R-:W-:Y:S02]  /*17f0*/  IADD3 R6, PT, PT, R6, 0x8, RZ ;  /* 0x0000000806067810 */ /* 0x000fe40007ffe0ff */
[----:B------:R-:W-:Y:S01]  /*1800*/  IADD3.X R8, PT, PT, RZ, R8, RZ, P2, !PT ;  /* 0x00000008ff087210 */ /* 0x000fe200017fe4ff */
[----:B--2---:R-:W-:Y:S04]  /*1810*/  STS [R7+-0x10], R29 ;  /* 0xfffff01d07007388 */ /* 0x004fe80000000800 */
[----:B------:R-:W-:Y:S04]  /*1820*/  STS [R10+-0x10], R28 ;  /* 0xfffff01c0a007388 */ /* 0x000fe80000000800 */
[----:B------:R-:W-:Y:S04]  /*1830*/  STS [R7+-0xc], R30 ;  /* 0xfffff41e07007388 */ /* 0x000fe80000000800 */
[----:B------:R-:W-:Y:S04]  /*1840*/  STS [R10+-0xc], R32 ;  /* 0xfffff4200a007388 */ /* 0x000fe80000000800 */
[----:B----4-:R-:W-:Y:S04]  /*1850*/  STS [R7+-0x8], R31 ;  /* 0xfffff81f07007388 */ /* 0x010fe80000000800 */
[----:B------:R-:W-:Y:S04]  /*1860*/  STS [R10+-0x8], R34 ;  /* 0xfffff8220a007388 */ /* 0x000fe80000000800 */
[----:B------:R-:W-:Y:S04]  /*1870*/  STS [R7+-0x4], R35 ;  /* 0xfffffc2307007388 */ /* 0x000fe80000000800 */
[----:B------:R-:W-:Y:S04]  /*1880*/  STS [R10+-0x4], R37 ;  /* 0xfffffc250a007388 */ /* 0x000fe80000000800 */
[----:B---3--:R-:W-:Y:S04]  /*1890*/  STS [R7], R38 ;  /* 0x0000002607007388 */ /* 0x008fe80000000800 */
[----:B------:R-:W-:Y:S04]  /*18a0*/  STS [R10], R39 ;  /* 0x000000270a007388 */ /* 0x000fe80000000800 */
[----:B------:R-:W-:Y:S04]  /*18b0*/  STS [R7+0x4], R40 ;  /* 0x0000042807007388 */ /* 0x000fe80000000800 */
[----:B------:R-:W-:Y:S04]  /*18c0*/  STS [R10+0x4], R41 ;  /* 0x000004290a007388 */ /* 0x000fe80000000800 */
[----:B-----5:R-:W-:Y:S04]  /*18d0*/  STS [R7+0x8], R18 ;  /* 0x0000081207007388 */ /* 0x020fe80000000800 */
[----:B------:R-:W-:Y:S04]  /*18e0*/  STS [R10+0x8], R13 ;  /* 0x0000080d0a007388 */ /* 0x000fe80000000800 */
[----:B------:R0:W-:Y:S04]  /*18f0*/  STS [R7+0xc], R12 ;  /* 0x00000c0c07007388 */ /* 0x0001e80000000800 */
[----:B------:R1:W-:Y:S01]  /*1900*/  STS [R10+0xc], R19 ;  /* 0x00000c130a007388 */ /* 0x0003e20000000800 */
[----:B0-----:R-:W-:-:S02]  /*1910*/  IADD3 R7, PT, PT, R7, 0x20, RZ ;  /* 0x0000002007077810 */ /* 0x001fc40007ffe0ff */
[----:B-1----:R-:W-:Y:S01]  /*1920*/  IADD3 R10, PT, PT, R10, 0x20, RZ ;  /* 0x000000200a0a7810 */ /* 0x002fe20007ffe0ff */
[----:B------:R-:W-:Y:S06]  /*1930*/  @P1 BRA `(.L_x_13) ;  /* 0xfffffff800841947 */ /* 0x000fec000383ffff */
[----:B------:R-:W-:-:S07]  /*1940*/  MOV R6, R3 ;  /* 0x0000000300067202 */ /* 0x000fce0000000f00 */
.L_x_12:
[----:B------:R-:W-:-:S09]  /*1950*/  UISETP.NE.AND UP0, UPT, UR17, URZ, UPT ;  /* 0x000000ff1100728c */ /* 0x000fd2000bf05270 */
[----:B------:R-:W-:Y:S05]  /*1960*/  BRA.U !UP0, `(.L_x_11) ;  /* 0x0000000d08b07547 */ /* 0x000fea000b800000 */
[----:B------:R-:W-:Y:S02]  /*1970*/  UISETP.GE.U32.AND UP0, UPT, UR20, 0x3, UPT ;  /* 0x000000031400788c */ /* 0x000fe4000bf06070 */
[----:B------:R-:W-:Y:S02]  /*1980*/  UISETP.NE.AND UP1, UPT, UR16, URZ, UPT ;  /* 0x000000ff1000728c */ /* 0x000fe4000bf25270 */
[----:B------:R-:W-:-:S05]  /*1990*/  UISETP.NE.AND UP2, UPT, UR18, URZ, UPT ;  /* 0x000000ff1200728c */ /* 0x000fca000bf45270 */
[----:B------:R-:W-:Y:S06]  /*19a0*/  BRA.U !UP0, `(.L_x_14) ;  /* 0x0000000108b07547 */ /* 0x000fec000b800000 */
[----:B------:R-:W0:Y:S01]  /*19b0*/  LDCU UR5, c[0x0][0x3a4] ;  /* 0x00007480ff0577ac */ /* 0x000e220008000800 */
[----:B------:R-:W-:Y:S02]  /*19c0*/  IADD3 R12, P0, PT, R5, R6, RZ ;  /* 0x00000006050c7210 */ /* 0x000fe40007f1e0ff */
[----:B------:R-:W-:Y:S01]  /*19d0*/  CS2R R16, SRZ ;  /* 0x0000000000107805 */ /* 0x000fe2000001ff00 */
[----:B------:R-:W1:Y:S01]  /*19e0*/  LDCU.64 UR22, c[0x0][0x388] ;  /* 0x00007100ff1677ac */ /* 0x000e620008000a00 */
[----:B------:R-:W-:Y:S01]  /*19f0*/  SHF.L.U32 R14, R12, 0x2, RZ ;  /* 0x000000020c0e7819 */ /* 0x000fe200000006ff */
[----:B------:R-:W2:Y:S01]  /*1a00*/  LDCU.64 UR24, c[0x0][0x390] ;  /* 0x00007200ff1877ac */ /* 0x000ea20008000a00 */
[----:B0-----:R-:W-:-:S13]  /*1a10*/  ISETP.GE.AND P2, PT, R4, UR5, PT ;  /* 0x0000000504007c0c */ /* 0x001fda000bf46270 */
[----:B------:R-:W0:Y:S01]  /*1a20*/  @!P2 LDC.64 R10, c[0x0][0x390] ;  /* 0x0000e400ff0aab82 */ /* 0x000e220000000a00 */
[CC--:B------:R-:W-:Y:S02]  /*1a30*/  @!P2 IADD3 R13, PT, PT, R5.reuse, R6.reuse, RZ ;  /* 0x00000006050da210 */ /* 0x0c0fe40007ffe0ff */
[----:B------:R-:W-:-:S05]  /*1a40*/  @!P2 IADD3 R7, PT, PT, R5, R6, RZ ;  /* 0x000000060507a210 */ /* 0x000fca0007ffe0ff */
[----:B------:R-:W3:Y:S01]  /*1a50*/  @!P2 LDC.64 R8, c[0x0][0x388] ;  /* 0x0000e200ff08ab82 */ /* 0x000ee20000000a00 */
[----:B------:R-:W-:Y:S02]  /*1a60*/  CS2R R18, SRZ ;  /* 0x0000000000127805 */ /* 0x000fe4000001ff00 */
[----:B------:R-:W-:Y:S01]  /*1a70*/  CS2R R20, SRZ ;  /* 0x0000000000147805 */ /* 0x000fe2000001ff00 */
[----:B0-----:R-:W-:Y:S01]  /*1a80*/  @!P2 IMAD.WIDE R10, R13, 0x4, R10 ;  /* 0x000000040d0aa825 */ /* 0x001fe200078e020a */
[----:B------:R-:W-:-:S04]  /*1a90*/  LEA.HI.X.SX32 R13, R5, RZ, 0x1, P0 ;  /* 0x000000ff050d7211 */ /* 0x000fc800000f0eff */
[----:B------:R-:W-:Y:S01]  /*1aa0*/  SHF.L.U64.HI R15, R12, 0x2, R13 ;  /* 0x000000020c0f7819 */ /* 0x000fe2000001020d */
[----:B------:R-:W5:Y:S01]  /*1ab0*/  @!P2 LDG.E R16, desc[UR10][R10.64] ;  /* 0x0000000a0a10a981 */ /* 0x000f62000c1e1900 */
[----:B-1----:R-:W-:Y:S01]  /*1ac0*/  IADD3 R12, P0, PT, R14, UR22, RZ ;  /* 0x000000160e0c7c10 */ /* 0x002fe2000ff1e0ff */
[----:B---3--:R-:W-:-:S04]  /*1ad0*/  @!P2 IMAD.WIDE R8, R7, 0x4, R8 ;  /* 0x000000040708a825 */ /* 0x008fc800078e0208 */
[----:B------:R-:W-:Y:S01]  /*1ae0*/  HFMA2 R7, -RZ, RZ, 0, 0 ;  /* 0x00000000ff077431 */ /* 0x000fe200000001ff */
[----:B--2---:R-:W-:Y:S02]  /*1af0*/  IADD3 R14, P1, PT, R14, UR24, RZ ;  /* 0x000000180e0e7c10 */ /* 0x004fe4000ff3e0ff */
[C---:B------:R-:W-:Y:S02]  /*1b00*/  IADD3.X R13, PT, PT, R15.reuse, UR23, RZ, P0, !PT ;  /* 0x000000170f0d7c10 */ /* 0x040fe400087fe4ff */
[----:B------:R-:W-:Y:S01]  /*1b10*/  IADD3.X R15, PT, PT, R15, UR25, RZ, P1, !PT ;  /* 0x000000190f0f7c10 */ /* 0x000fe20008ffe4ff */
[----:B------:R-:W-:Y:S02]  /*1b20*/  IMAD.MOV.U32 R22, RZ, RZ, RZ ;  /* 0x000000ffff167224 */ /* 0x000fe400078e00ff */
[----:B------:R-:W2:Y:S04]  /*1b30*/  @!P2 LDG.E R17, desc[UR10][R12.64+0x4] ;  /* 0x0000040a0c11a981 */ /* 0x000ea8000c1e1900 */
[----:B------:R0:W3:Y:S04]  /*1b40*/  @!P2 LDG.E R7, desc[UR10][R8.64] ;  /* 0x0000000a0807a981 */ /* 0x0000e8000c1e1900 */
[----:B------:R-:W4:Y:S04]  /*1b50*/  @!P2 LDG.E R18, desc[UR10][R14.64+0x4] ;  /* 0x0000040a0e12a981 */ /* 0x000f28000c1e1900 */
[----:B------:R-:W4:Y:S01]  /*1b60*/  @!P2 LDG.E R19, desc[UR10][R12.64+0x8] ;  /* 0x0000080a0c13a981 */ /* 0x000f22000c1e1900 */
[----:B0-----:R-:W0:Y:S03]  /*1b70*/  LDC R9, c[0x0][0x3a8] ;  /* 0x0000ea00ff097b82 */ /* 0x001e260000000800 */
[----:B------:R-:W4:Y:S04]  /*1b80*/  @!P2 LDG.E R20, desc[UR10][R14.64+0x8] ;  /* 0x0000080a0e14a981 */ /* 0x000f28000c1e1900 */
[----:B------:R-:W4:Y:S04]  /*1b90*/  @!P2 LDG.E R21, desc[UR10][R12.64+0xc] ;  /* 0x00000c0a0c15a981 */ /* 0x000f28000c1e1900 */
[----:B------:R-:W4:Y:S01]  /*1ba0*/  @!P2 LDG.E R22, desc[UR10][R14.64+0xc] ;  /* 0x00000c0a0e16a981 */ /* 0x000f22000c1e1900 */
[----:B0-----:R-:W-:-:S05]  /*1bb0*/  IMAD R8, R2, R9, R6 ;  /* 0x0000000902087224 */ /* 0x001fca00078e0206 */
[----:B------:R-:W-:-:S04]  /*1bc0*/  LEA R8, R8, UR7, 0x2 ;  /* 0x0000000708087c11 */ /* 0x000fc8000f8e10ff */
[----:B------:R-:W-:Y:S02]  /*1bd0*/  LEA R9, R9, R8, 0x7 ;  /* 0x0000000809097211 */ /* 0x000fe400078e38ff */
[----:B------:R-:W-:Y:S01]  /*1be0*/  IADD3 R6, PT, PT, R6, 0x4, RZ ;  /* 0x0000000406067810 */ /* 0x000fe20007ffe0ff */
[----:B---3--:R0:W-:Y:S04]  /*1bf0*/  STS [R8], R7 ;  /* 0x0000000708007388 */ /* 0x0081e80000000800 */
[----:B-----5:R0:W-:Y:S04]  /*1c00*/  STS [R9], R16 ;  /* 0x0000001009007388 */ /* 0x0201e80000000800 */
[----:B--2---:R0:W-:Y:S04]  /*1c10*/  STS [R8+0x4], R17 ;  /* 0x0000041108007388 */ /* 0x0041e80000000800 */
[----:B----4-:R0:W-:Y:S04]  /*1c20*/  STS [R9+0x4], R18 ;  /* 0x0000041209007388 */ /* 0x0101e80000000800 */
[----:B------:R0:W-:Y:S04]  /*1c30*/  STS [R8+0x8], R19 ;  /* 0x0000081308007388 */ /* 0x0001e80000000800 */
[----:B------:R0:W-:Y:S04]  /*1c40*/  STS [R9+0x8], R20 ;  /* 0x0000081409007388 */ /* 0x0001e80000000800 */
[----:B------:R0:W-:Y:S04]  /*1c50*/  STS [R8+0xc], R21 ;  /* 0x00000c1508007388 */ /* 0x0001e80000000800 */
[----:B------:R0:W-:Y:S02]  /*1c60*/  STS [R9+0xc], R22 ;  /* 0x00000c1609007388 */ /* 0x0001e40000000800 */
.L_x_14:
[----:B------:R-:W-:Y:S05]  /*1c70*/  BRA.U !UP1, `(.L_x_15) ;  /* 0x0000000109887547 */ /* 0x000fea000b800000 */
[----:B------:R-:W1:Y:S02]  /*1c80*/  LDCU UR5, c[0x0][0x3a4] ;  /* 0x00007480ff0577ac */ /* 0x000e640008000800 */
[----:B-1----:R-:W-:-:S13]  /*1c90*/  ISETP.GE.AND P2, PT, R4, UR5, PT ;  /* 0x0000000504007c0c */ /* 0x002fda000bf46270 */
[----:B0-----:R-:W0:Y:S01]  /*1ca0*/  @!P2 LDC.64 R18, c[0x0][0x388] ;  /* 0x0000e200ff12ab82 */ /* 0x001e220000000a00 */
[CC--:B------:R-:W-:Y:S02]  /*1cb0*/  @!P2 IADD3 R9, P0, PT, R5.reuse, R6.reuse, RZ ;  /* 0x000000060509a210 */ /* 0x0c0fe40007f1e0ff */
[CC--:B------:R-:W-:Y:S02]  /*1cc0*/  @!P2 IADD3 R17, P1, PT, R5.reuse, R6.reuse, RZ ;  /* 0x000000060511a210 */ /* 0x0c0fe40007f3e0ff */
[C---:B------:R-:W-:Y:S02]  /*1cd0*/  @!P2 LEA.HI.X.SX32 R16, R5.reuse, RZ, 0x1, P0 ;  /* 0x000000ff0510a211 */ /* 0x040fe400000f0eff */
[CC--:B------:R-:W-:Y:S01]  /*1ce0*/  @!P2 IADD3 R11, PT, PT, R5.reuse, R6.reuse, RZ ;  /* 0x00000006050ba210 */ /* 0x0c0fe20007ffe0ff */
[----:B------:R-:W1:Y:S01]  /*1cf0*/  @!P2 LDC.64 R20, c[0x0][0x390] ;  /* 0x0000e400ff14ab82 */ /* 0x000e620000000a00 */
[----:B------:R-:W-:-:S07]  /*1d00*/  @!P2 IADD3 R7, PT, PT, R5, R6, RZ ;  /* 0x000000060507a210 */ /* 0x000fce0007ffe0ff */
[----:B------:R-:W2:Y:S08]  /*1d10*/  @!P2 LDC.64 R14, c[0x0][0x390] ;  /* 0x0000e400ff0eab82 */ /* 0x000eb00000000a00 */
[----:B------:R-:W3:Y:S01]  /*1d20*/  @!P2 LDC.64 R12, c[0x0][0x388] ;  /* 0x0000e200ff0cab82 */ /* 0x000ee20000000a00 */
[----:B0-----:R-:W-:Y:S02]  /*1d30*/  @!P2 LEA R8, P0, R9, R18, 0x2 ;  /* 0x000000120908a211 */ /* 0x001fe400078010ff */
[----:B------:R-:W-:-:S02]  /*1d40*/  @!P2 LEA.HI.X.SX32 R18, R5, RZ, 0x1, P1 ;  /* 0x000000ff0512a211 */ /* 0x000fc400008f0eff */
[----:B------:R-:W-:Y:S02]  /*1d50*/  @!P2 LEA.HI.X R9, R9, R19, R16, 0x2, P0 ;  /* 0x000000130909a211 */ /* 0x000fe400000f1410 */
[----:B-1----:R-:W-:Y:S01]  /*1d60*/  @!P2 LEA R10, P1, R17, R20, 0x2 ;  /* 0x00000014110aa211 */ /* 0x002fe200078210ff */
[----:B------:R-:W0:Y:S01]  /*1d70*/  LDC R19, c[0x0][0x3a8] ;  /* 0x0000ea00ff137b82 */ /* 0x000e220000000800 */
[----:B--2---:R-:W-:Y:S02]  /*1d80*/  @!P2 IMAD.WIDE R14, R11, 0x4, R14 ;  /* 0x000000040b0ea825 */ /* 0x004fe400078e020e */
[----:B------:R-:W-:Y:S02]  /*1d90*/  @!P2 LEA.HI.X R11, R17, R21, R18, 0x2, P1 ;  /* 0x00000015110ba211 */ /* 0x000fe400008f1412 */
[----:B------:R-:W-:Y:S01]  /*1da0*/  HFMA2 R18, -RZ, RZ, 0, 0 ;  /* 0x00000000ff127431 */ /* 0x000fe200000001ff */
[----:B------:R-:W-:Y:S01]  /*1db0*/  CS2R R16, SRZ ;  /* 0x0000000000107805 */ /* 0x000fe2000001ff00 */
[----:B---3--:R-:W-:Y:S01]  /*1dc0*/  @!P2 IMAD.WIDE R12, R7, 0x4, R12 ;  /* 0x00000004070ca825 */ /* 0x008fe200078e020c */
[----:B------:R-:W-:-:S04]  /*1dd0*/  MOV R7, RZ ;  /* 0x000000ff00077202 */ /* 0x000fc80000000f00 */
[----:B------:R-:W2:Y:S04]  /*1de0*/  @!P2 LDG.E R16, desc[UR10][R14.64] ;  /* 0x0000000a0e10a981 */ /* 0x000ea8000c1e1900 */
[----:B------:R-:W3:Y:S04]  /*1df0*/  @!P2 LDG.E R17, desc[UR10][R8.64+0x4] ;  /* 0x0000040a0811a981 */ /* 0x000ee8000c1e1900 */
[----:B------:R-:W5:Y:S04]  /*1e00*/  @!P2 LDG.E R7, desc[UR10][R12.64] ;  /* 0x0000000a0c07a981 */ /* 0x000f68000c1e1900 */
[----:B------:R-:W4:Y:S01]  /*1e10*/  @!P2 LDG.E R18, desc[UR10][R10.64+0x4] ;  /* 0x0000040a0a12a981 */ /* 0x000f22000c1e1900 */
[----:B0-----:R-:W-:-:S05]  /*1e20*/  IMAD R20, R2, R19, R6 ;  /* 0x0000001302147224 */ /* 0x001fca00078e0206 */
[----:B------:R-:W-:-:S04]  /*1e30*/  LEA R20, R20, UR7, 0x2 ;  /* 0x0000000714147c11 */ /* 0x000fc8000f8e10ff */
[----:B------:R-:W-:Y:S02]  /*1e40*/  LEA R19, R19, R20, 0x7 ;  /* 0x0000001413137211 */ /* 0x000fe400078e38ff */
[----:B------:R-:W-:Y:S01]  /*1e50*/  IADD3 R6, PT, PT, R6, 0x2, RZ ;  /* 0x0000000206067810 */ /* 0x000fe20007ffe0ff */
[----:B-----5:R1:W-:Y:S04]  /*1e60*/  STS [R20], R7 ;  /* 0x0000000714007388 */ /* 0x0203e80000000800 */
[----:B--2---:R1:W-:Y:S04]  /*1e70*/  STS [R19], R16 ;  /* 0x0000001013007388 */ /* 0x0043e80000000800 */
[----:B---3--:R1:W-:Y:S04]  /*1e80*/  STS [R20+0x4], R17 ;  /* 0x0000041114007388 */ /* 0x0083e80000000800 */
[----:B----4-:R1:W-:Y:S02]  /*1e90*/  STS [R19+0x4], R18 ;  /* 0x0000041213007388 */ /* 0x0103e40000000800 */
.L_x_15:
[----:B------:R-:W-:Y:S05]  /*1ea0*/  BRA.U !UP2, `(.L_x_11) ;  /* 0x000000090a607547 */ /* 0x000fea000b800000 */
[----:B------:R-:W2:Y:S02]  /*1eb0*/  LDCU UR5, c[0x0][0x3a4] ;  /* 0x00007480ff0577ac */ /* 0x000ea40008000800 */
[----:B--2---:R-:W-:-:S13]  /*1ec0*/  ISETP.GE.AND P0, PT, R4, UR5, PT ;  /* 0x0000000504007c0c */ /* 0x004fda000bf06270 */
[----:B0-----:R-:W0:Y:S01]  /*1ed0*/  @!P0 LDC.64 R8, c[0x0][0x388] ;  /* 0x0000e200ff088b82 */ /* 0x001e220000000a00 */
[CC--:B-1----:R-:W-:Y:S02]  /*1ee0*/  @!P0 IADD3 R7, PT, PT, R5.reuse, R6.reuse, RZ ;  /* 0x0000000605078210 */ /* 0x0c2fe40007ffe0ff */
[----:B------:R-:W-:-:S05]  /*1ef0*/  @!P0 IADD3 R13, PT, PT, R5, R6, RZ ;  /* 0x00000006050d8210 */ /* 0x000fca0007ffe0ff */
[----:B------:R-:W1:Y:S01]  /*1f00*/  @!P0 LDC.64 R10, c[0x0][0x390] ;  /* 0x0000e400ff0a8b82 */ /* 0x000e620000000a00 */
[----:B0-----:R-:W-:-:S04]  /*1f10*/  @!P0 IMAD.WIDE R4, R7, 0x4, R8 ;  /* 0x0000000407048825 */ /* 0x001fc800078e0208 */
[----:B------:R-:W-:Y:S02]  /*1f20*/  IMAD.MOV.U32 R7, RZ, RZ, RZ ;  /* 0x000000ffff077224 */ /* 0x000fe400078e00ff */
[----:B-1----:R-:W-:Y:S01]  /*1f30*/  @!P0 IMAD.WIDE R8, R13, 0x4, R10 ;  /* 0x000000040d088825 */ /* 0x002fe200078e020a */
[----:B------:R-:W-:-:S03]  /*1f40*/  MOV R10, RZ ;  /* 0x000000ff000a7202 */ /* 0x000fc60000000f00 */
[----:B------:R-:W2:Y:S01]  /*1f50*/  @!P0 LDG.E R7, desc[UR10][R4.64] ;  /* 0x0000000a04078981 */ /* 0x000ea2000c1e1900 */
[----:B------:R-:W0:Y:S03]  /*1f60*/  LDC R11, c[0x0][0x3a8] ;  /* 0x0000ea00ff0b7b82 */ /* 0x000e260000000800 */
[----:B------:R-:W3:Y:S01]  /*1f70*/  @!P0 LDG.E R10, desc[UR10][R8.64] ;  /* 0x0000000a080a8981 */ /* 0x000ee2000c1e1900 */
[----:B0-----:R-:W-:-:S05]  /*1f80*/  IMAD R6, R2, R11, R6 ;  /* 0x0000000b02067224 */ /* 0x001fca00078e0206 */
[----:B------:R-:W-:-:S04]  /*1f90*/  LEA R6, R6, UR7, 0x2 ;  /* 0x0000000706067c11 */ /* 0x000fc8000f8e10ff */
[----:B------:R-:W-:Y:S01]  /*1fa0*/  LEA R11, R11, R6, 0x7 ;  /* 0x000000060b0b7211 */ /* 0x000fe200078e38ff */
[----:B--2---:R2:W-:Y:S04]  /*1fb0*/  STS [R6], R7 ;  /* 0x0000000706007388 */ /* 0x0045e80000000800 */
[----:B---3--:R2:W-:Y:S01]  /*1fc0*/  STS [R11], R10 ;  /* 0x0000000a0b007388 */ /* 0x0085e20000000800 */
[----:B------:R-:W-:Y:S05]  /*1fd0*/  BRA `(.L_x_11) ;  /* 0x0000000800147947 */ /* 0x000fea0003800000 */
.L_x_10:
[----:B------:R-:W0:Y:S02]  /*1fe0*/  LDCU UR5, c[0x0][0x3a8] ;  /* 0x00007500ff0577ac */ /* 0x000e240008000800 */
[----:B0-----:R-:W-:-:S04]  /*1ff0*/  MOV R37, UR5 ;  /* 0x0000000500257c02 */ /* 0x001fc80008000f00 */
[----:B------:R-:W-:-:S04]  /*2000*/  SHF.R.S32.HI R5, RZ, 0x2, R37 ;  /* 0x00000002ff057819 */ /* 0x000fc80000011425 */
[----:B------:R-:W-:-:S13]  /*2010*/  ISETP.GE.AND P0, PT, R5, 0x1, PT ;  /* 0x000000010500780c */ /* 0x000fda0003f06270 */
[----:B------:R-:W-:Y:S05]  /*2020*/  @!P0 BRA `(.L_x_11) ;  /* 0x0000000800008947 */ /* 0x000fea0003800000 */
[----:B------:R-:W-:Y:S01]  /*2030*/  ISETP.GE.U32.AND P0, PT, R5, 0x4, PT ;  /* 0x000000040500780c */ /* 0x000fe20003f06070 */
[----:B------:R-:W-:Y:S01]  /*2040*/  USHF.R.S32.HI UR5, URZ, 0x2, UR6 ;  /* 0x00000002ff057899 */ /* 0x000fe20008011406 */
[----:B------:R-:W-:Y:S01]  /*2050*/  MOV R7, UR4 ;  /* 0x0000000400077c02 */ /* 0x000fe20008000f00 */
[----:B------:R-:W-:-:S03]  /*2060*/  HFMA2 R38, -RZ, RZ, 0, 0 ;  /* 0x00000000ff267431 */ /* 0x000fc600000001ff */
[----:B------:R-:W-:Y:S01]  /*2070*/  LEA R34, R7, R2, 0x5 ;  /* 0x0000000207227211 */ /* 0x000fe200078e28ff */
[----:B------:R-:W-:-:S04]  /*2080*/  IMAD R32, R2, UR5, RZ ;  /* 0x0000000502207c24 */ /* 0x000fc8000f8e02ff */
[----:B------:R-:W-:Y:S02]  /*2090*/  IMAD R35, R5, R34, RZ ;  /* 0x0000002205237224 */ /* 0x000fe400078e02ff */
[----:B------:R-:W-:Y:S05]  /*20a0*/  @!P0 BRA `(.L_x_16) ;  /* 0x0000000000e08947 */ /* 0x000fea0003800000 */
[----:B------:R-:W0:Y:S01]  /*20b0*/  LDCU UR5, c[0x0][0x3a4] ;  /* 0x00007480ff0577ac */ /* 0x000e220008000800 */
[----:B------:R-:W-:Y:S02]  /*20c0*/  LOP3.LUT R38, R5, 0x7ffffffc, RZ, 0xc0, !PT ;  /* 0x7ffffffc05267812 */ /* 0x000fe400078ec0ff */
[----:B------:R-:W-:Y:S01]  /*20d0*/  SHF.R.S32.HI R39, RZ, 0x1f, R35 ;  /* 0x0000001fff277819 */ /* 0x000fe20000011423 */
[----:B------:R-:W1:Y:S01]  /*20e0*/  LDCU UR12, c[0x0][0x3a8] ;  /* 0x00007500ff0c77ac */ /* 0x000e620008000800 */
[----:B------:R-:W2:Y:S01]  /*20f0*/  LDCU UR9, c[0x0][0x3a4] ;  /* 0x00007480ff0977ac */ /* 0x000ea20008000800 */
[----:B------:R-:W3:Y:S01]  /*2100*/  LDCU.64 UR22, c[0x0][0x390] ;  /* 0x00007200ff1677ac */ /* 0x000ee20008000a00 */
[----:B------:R-:W1:Y:S01]  /*2110*/  LDCU.64 UR24, c[0x0][0x388] ;  /* 0x00007100ff1877ac */ /* 0x000e620008000a00 */
[----:B0-----:R-:W-:Y:S01]  /*2120*/  ISETP.GE.AND P2, PT, R34, UR5, PT ;  /* 0x0000000522007c0c */ /* 0x001fe2000bf46270 */
[----:B------:R-:W-:-:S12]  /*2130*/  UMOV UR5, URZ ;  /* 0x000000ff00057c82 */ /* 0x000fd80008000000 */
.L_x_17:
[----:B0-----:R-:W0:Y:S01]  /*2140*/  @!P2 LDC.64 R24, c[0x0][0x388] ;  /* 0x0000e200ff18ab82 */ /* 0x001e220000000a00 */
[----:B------:R-:W-:-:S07]  /*2150*/  @!P2 IADD3 R7, PT, PT, R35, UR5, RZ ;  /* 0x000000052307ac10 */ /* 0x000fce000fffe0ff */
[----:B------:R-:W5:Y:S01]  /*2160*/  @!P2 LDC.64 R4, c[0x0][0x390] ;  /* 0x0000e400ff04ab82 */ /* 0x000f620000000a00 */
[----:B0-----:R-:W-:-:S06]  /*2170*/  @!P2 IMAD.WIDE R24, R7, 0x10, R24 ;  /* 0x000000100718a825 */ /* 0x001fcc00078e0218 */
[----:B------:R-:W4:Y:S01]  /*2180*/  @!P2 LDG.E.128 R24, desc[UR10][R24.64] ;  /* 0x0000000a1818a981 */ /* 0x000f22000c1e1d00 */
[----:B------:R-:W-:Y:S01]  /*2190*/  IADD3 R8, P0, PT, R35, UR5, RZ ;  /* 0x0000000523087c10 */ /* 0x000fe2000ff1e0ff */
[----:B-----5:R-:W-:Y:S01]  /*21a0*/  @!P2 IMAD.WIDE R4, R7, 0x10, R4 ;  /* 0x000000100704a825 */ /* 0x020fe200078e0204 */
[----:B--2---:R-:W-:Y:S02]  /*21b0*/  ISETP.GE.AND P3, PT, R34, UR9, PT ;  /* 0x0000000922007c0c */ /* 0x004fe4000bf66270 */
[----:B------:R-:W-:Y:S02]  /*21c0*/  SHF.L.U32 R30, R8, 0x4, RZ ;  /* 0x00000004081e7819 */ /* 0x000fe400000006ff */
[----:B------:R-:W-:Y:S01]  /*21d0*/  IADD3.X R9, PT, PT, RZ, R39, RZ, P0, !PT ;  /* 0x00000027ff097210 */ /* 0x000fe200007fe4ff */
[----:B------:R-:W2:Y:S01]  /*21e0*/  @!P2 LDG.E.128 R4, desc[UR10][R4.64] ;  /* 0x0000000a0404a981 */ /* 0x000ea2000c1e1d00 */
[----:B---3--:R-:W-:Y:S02]  /*21f0*/  IADD3 R28, P0, PT, R30, UR22, RZ ;  /* 0x000000161e1c7c10 */ /* 0x008fe4000ff1e0ff */
[----:B------:R-:W-:-:S02]  /*2200*/  SHF.L.U64.HI R8, R8, 0x4, R9 ;  /* 0x0000000408087819 */ /* 0x000fc40000010209 */
[----:B-1----:R-:W-:Y:S02]  /*2210*/  IADD3 R30, P1, PT, R30, UR24, RZ ;  /* 0x000000181e1e7c10 */ /* 0x002fe4000ff3e0ff */
[C---:B------:R-:W-:Y:S02]  /*2220*/  IADD3.X R29, PT, PT, R8.reuse, UR23, RZ, P0, !PT ;  /* 0x00000017081d7c10 */ /* 0x040fe400087fe4ff */
[----:B------:R-:W-:Y:S02]  /*2230*/  IADD3.X R31, PT, PT, R8, UR25, RZ, P1, !PT ;  /* 0x00000019081f7c10 */ /* 0x000fe40008ffe4ff */
[----:B------:R-:W-:Y:S01]  /*2240*/  IADD3 R40, PT, PT, R32, UR5, RZ ;  /* 0x0000000520287c10 */ /* 0x000fe2000fffe0ff */
[----:B------:R-:W3:Y:S03]  /*2250*/  @!P3 LDG.E.128 R12, desc[UR10][R28.64+0x10] ;  /* 0x0000100a1c0cb981 */ /* 0x000ee6000c1e1d00 */
[----:B------:R-:W-:Y:S01]  /*2260*/  LEA R40, R40, UR7, 0x4 ;  /* 0x0000000728287c11 */ /* 0x000fe2000f8e20ff */
[----:B------:R-:W5:Y:S04]  /*2270*/  @!P3 LDG.E.128 R8, desc[UR10][R30.64+0x10] ;  /* 0x0000100a1e08b981 */ /* 0x000f68000c1e1d00 */
[----:B------:R-:W3:Y:S04]  /*2280*/  @!P3 LDG.E.128 R16, desc[UR10][R30.64+0x20] ;  /* 0x0000200a1e10b981 */ /* 0x000ee8000c1e1d00 */
[----:B------:R-:W3:Y:S04]  /*2290*/  @!P3 LDG.E.128 R20, desc[UR10][R28.64+0x20] ;  /* 0x0000200a1c14b981 */ /* 0x000ee8000c1e1d00 */
[----:B----4-:R0:W-:Y:S04]  /*22a0*/  @!P2 STS.128 [R40], R24 ;  /* 0x000000182800a388 */ /* 0x0101e80000000c00 */
[----:B0-----:R-:W4:Y:S04]  /*22b0*/  @!P3 LDG.E.128 R24, desc[UR10][R30.64+0x30] ;  /* 0x0000300a1e18b981 */ /* 0x001f28000c1e1d00 */
[----:B------:R-:W4:Y:S01]  /*22c0*/  @!P3 LDG.E.128 R28, desc[UR10][R28.64+0x30] ;  /* 0x0000300a1c1cb981 */ /* 0x000f22000c1e1d00 */
[----:B------:R-:W-:-:S05]  /*22d0*/  @!P2 IMAD.U32 R37, RZ, RZ, UR12 ;  /* 0x0000000cff25ae24 */ /* 0x000fca000f8e00ff */
[----:B------:R-:W-:Y:S02]  /*22e0*/  @!P2 LEA R41, R37, R40, 0x7 ;  /* 0x000000282529a211 */ /* 0x000fe400078e38ff */
[----:B------:R-:W-:-:S03]  /*22f0*/  @P2 MOV R37, UR12 ;  /* 0x0000000c00252c02 */ /* 0x000fc60008000f00 */
[----:B--2---:R0:W-:Y:S04]  /*2300*/  @!P2 STS.128 [R41], R4 ;  /* 0x000000042900a388 */ /* 0x0041e80000000c00 */
[----:B------:R0:W-:Y:S01]  /*2310*/  @P2 STS.128 [R40], RZ ;  /* 0x000000ff28002388 */ /* 0x0001e20000000c00 */
[----:B------:R-:W-:-:S05]  /*2320*/  @P2 LEA R41, R37, R40, 0x7 ;  /* 0x0000002825292211 */ /* 0x000fca00078e38ff */
[----:B------:R0:W-:Y:S04]  /*2330*/  @P2 STS.128 [R41], RZ ;  /* 0x000000ff29002388 */ /* 0x0001e80000000c00 */
[----:B------:R0:W-:Y:S04]  /*2340*/  @P3 STS.128 [R40+0x10], RZ ;  /* 0x000010ff28003388 */ /* 0x0001e80000000c00 */
[----:B------:R0:W-:Y:S04]  /*2350*/  @P3 STS.128 [R41+0x10], RZ ;  /* 0x000010ff29003388 */ /* 0x0001e80000000c00 */
[----:B-----5:R0:W-:Y:S04]  /*2360*/  @!P3 STS.128 [R40+0x10], R8 ;  /* 0x000010082800b388 */ /* 0x0201e80000000c00 */
[----:B---3--:R0:W-:Y:S04]  /*2370*/  @!P3 STS.128 [R41+0x10], R12 ;  /* 0x0000100c2900b388 */ /* 0x0081e80000000c00 */
[----:B------:R0:W-:Y:S04]  /*2380*/  @P3 STS.128 [R40+0x20], RZ ;  /* 0x000020ff28003388 */ /* 0x0001e80000000c00 */
[----:B------:R0:W-:Y:S04]  /*2390*/  @P3 STS.128 [R41+0x20], RZ ;  /* 0x000020ff29003388 */ /* 0x0001e80000000c00 */
[----:B------:R0:W-:Y:S01]  /*23a0*/  @!P3 STS.128 [R40+0x20], R16 ;  /* 0x000020102800b388 */ /* 0x0001e20000000c00 */
[----:B------:R-:W-:-:S03]  /*23b0*/  UIADD3 UR5, UPT, UPT, UR5, 0x4, URZ ;  /* 0x0000000405057890 */ /* 0x000fc6000fffe0ff */
[----:B------:R0:W-:Y:S04]  /*23c0*/  @!P3 STS.128 [R41+0x20], R20 ;  /* 0x000020142900b388 */ /* 0x0001e80000000c00 */
[----:B------:R0:W-:Y:S04]  /*23d0*/  @P3 STS.128 [R40+0x30], RZ ;  /* 0x000030ff28003388 */ /* 0x0001e80000000c00 */
[----:B------:R0:W-:Y:S01]  /*23e0*/  @P3 STS.128 [R41+0x30], RZ ;  /* 0x000030ff29003388 */ /* 0x0001e20000000c00 */
[----:B------:R-:W-:-:S03]  /*23f0*/  ISETP.NE.AND P0, PT, R38, UR5, PT ;  /* 0x0000000526007c0c */ /* 0x000fc6000bf05270 */
[----:B----4-:R0:W-:Y:S04]  /*2400*/  @!P3 STS.128 [R40+0x30], R24 ;  /* 0x000030182800b388 */ /* 0x0101e80000000c00 */
[----:B------:R0:W-:Y:S06]  /*2410*/  @!P3 STS.128 [R41+0x30], R28 ;  /* 0x0000301c2900b388 */ /* 0x0001ec0000000c00 */
[----:B------:R-:W-:Y:S05]  /*2420*/  @P0 BRA `(.L_x_17) ;  /* 0xfffffffc00440947 */ /* 0x000fea000383ffff */
.L_x_16:
[----:B0-----:R-:W-:Y:S01]  /*2430*/  LOP3.LUT P0, R4, R37, 0xc, RZ, 0xc0, !PT ;  /* 0x0000000c25047812 */ /* 0x001fe2000780c0ff */
[----:B------:R-:W-:-:S12]  /*2440*/  BSSY.RECONVERGENT B0, `(.L_x_11) ;  /* 0x000003e000007945 */ /* 0x000fd80003800200 */
[----:B------:R-:W-:Y:S05]  /*2450*/  @!P0 BRA `(.L_x_18) ;  /* 0x0000000000f08947 */ /* 0x000fea0003800000 */
[----:B------:R-:W-:Y:S01]  /*2460*/  ISETP.NE.AND P0, PT, R4, 0x4, PT ;  /* 0x000000040400780c */ /* 0x000fe20003f05270 */
[----:B------:R-:W-:Y:S01]  /*2470*/  BSSY.RECONVERGENT B1, `(.L_x_19) ;  /* 0x0000025000017945 */ /* 0x000fe20003800200 */
[----:B------:R-:W-:-:S11]  /*2480*/  LOP3.LUT P3, RZ, R37, 0x4, RZ, 0xc0, !PT ;  /* 0x0000000425ff7812 */ /* 0x000fd6000786c0ff */
[----:B------:R-:W-:Y:S05]  /*2490*/  @!P0 BRA `(.L_x_20) ;  /* 0x0000000000888947 */ /* 0x000fea0003800000 */
[----:B------:R-:W0:Y:S02]  /*24a0*/  LDCU UR5, c[0x0][0x3a4] ;  /* 0x00007480ff0577ac */ /* 0x000e240008000800 */
[----:B0-----:R-:W-:-:S13]  /*24b0*/  ISETP.GE.AND P2, PT, R34, UR5, PT ;  /* 0x0000000522007c0c */ /* 0x001fda000bf46270 */
[----:B------:R-:W0:Y:S01]  /*24c0*/  @!P2 LDC.64 R12, c[0x0][0x388] ;  /* 0x0000e200ff0cab82 */ /* 0x000e220000000a00 */
[CC--:B------:R-:W-:Y:S02]  /*24d0*/  @!P2 IADD3 R6, P0, PT, R35.reuse, R38.reuse, RZ ;  /* 0x000000262306a210 */ /* 0x0c0fe40007f1e0ff */
[C---:B------:R-:W-:Y:S02]  /*24e0*/  @!P2 IADD3 R7, PT, PT, R35.reuse, R38, RZ ;  /* 0x000000262307a210 */ /* 0x040fe40007ffe0ff */
[----:B------:R-:W-:Y:S02]  /*24f0*/  @!P2 LEA.HI.X.SX32 R15, R35, RZ, 0x1, P0 ;  /* 0x000000ff230fa211 */ /* 0x000fe400000f0eff */
[C---:B------:R-:W-:Y:S01]  /*2500*/  @!P2 SHF.L.U32 R11, R6.reuse, 0x4, RZ ;  /* 0x00000004060ba819 */ /* 0x040fe200000006ff */
[----:B------:R-:W1:Y:S01]  /*2510*/  @!P2 LDC.64 R4, c[0x0][0x388] ;  /* 0x0000e200ff04ab82 */ /* 0x000e620000000a00 */
[----:B------:R-:W-:-:S07]  /*2520*/  @!P2 SHF.L.U64.HI R6, R6, 0x4, R15 ;  /* 0x000000040606a819 */ /* 0x000fce000001020f */
[----:B------:R-:W2:Y:S08]  /*2530*/  @!P2 LDC.64 R16, c[0x0][0x390] ;  /* 0x0000e400ff10ab82 */ /* 0x000eb00000000a00 */
[----:B------:R-:W3:Y:S01]  /*2540*/  @!P2 LDC.64 R8, c[0x0][0x390] ;  /* 0x0000e400ff08ab82 */ /* 0x000ee20000000a00 */
[----:B0-----:R-:W-:-:S04]  /*2550*/  @!P2 IADD3 R12, P0, PT, R11, R12, RZ ;  /* 0x0000000c0b0ca210 */ /* 0x001fc80007f1e0ff */
[----:B------:R-:W-:Y:S01]  /*2560*/  @!P2 IADD3.X R13, PT, PT, R6, R13, RZ, P0, !PT ;  /* 0x0000000d060da210 */ /* 0x000fe200007fe4ff */
[----:B-1----:R-:W-:-:S05]  /*2570*/  @!P2 IMAD.WIDE R4, R7, 0x10, R4 ;  /* 0x000000100704a825 */ /* 0x002fca00078e0204 */
[----:B------:R-:W5:Y:S01]  /*2580*/  @!P2 LDG.E.128 R12, desc[UR10][R12.64+0x10] ;  /* 0x0000100a0c0ca981 */ /* 0x000f62000c1e1d00 */
[----:B--2---:R-:W-:-:S04]  /*2590*/  @!P2 IADD3 R16, P1, PT, R11, R16, RZ ;  /* 0x000000100b10a210 */ /* 0x004fc80007f3e0ff */
[----:B------:R-:W-:Y:S01]  /*25a0*/  @!P2 IADD3.X R17, PT, PT, R6, R17, RZ, P1, !PT ;  /* 0x000000110611a210 */ /* 0x000fe20000ffe4ff */
[----:B---3--:R-:W-:Y:S02]  /*25b0*/  @!P2 IMAD.WIDE R8, R7, 0x10, R8 ;  /* 0x000000100708a825 */ /* 0x008fe400078e0208 */
[----:B------:R-:W2:Y:S04]  /*25c0*/  @!P2 LDG.E.128 R4, desc[UR10][R4.64] ;  /* 0x0000000a0404a981 */ /* 0x000ea8000c1e1d00 */
[----:B------:R-:W3:Y:S04]  /*25d0*/  @!P2 LDG.E.128 R8, desc[UR10][R8.64] ;  /* 0x0000000a0808a981 */ /* 0x000ee8000c1e1d00 */
[----:B------:R-:W4:Y:S01]  /*25e0*/  @!P2 LDG.E.128 R16, desc[UR10][R16.64+0x10] ;  /* 0x0000100a1010a981 */ /* 0x000f22000c1e1d00 */
[----:B------:R-:W-:-:S04]  /*25f0*/  IADD3 R20, PT, PT, R32, R38, RZ ;  /* 0x0000002620147210 */ /* 0x000fc80007ffe0ff */
[----:B------:R-:W-:-:S04]  /*2600*/  LEA R20, R20, UR7, 0x4 ;  /* 0x0000000714147c11 */ /* 0x000fc8000f8e20ff */
[CC--:B------:R-:W-:Y:S01]  /*2610*/  @P2 LEA R21, R37.reuse, R20.reuse, 0x7 ;  /* 0x0000001425152211 */ /* 0x0c0fe200078e38ff */
[----:B------:R0:W-:Y:S04]  /*2620*/  @P2 STS.128 [R20], RZ ;  /* 0x000000ff14002388 */ /* 0x0001e80000000c00 */
[----:B------:R0:W-:Y:S01]  /*2630*/  @P2 STS.128 [R21], RZ ;  /* 0x000000ff15002388 */ /* 0x0001e20000000c00 */
[----:B------:R-:W-:Y:S01]  /*2640*/  @!P2 LEA R21, R37, R20, 0x7 ;  /* 0x000000142515a211 */ /* 0x000fe200078e38ff */
[----:B------:R-:W-:Y:S02]  /*2650*/  VIADD R38, R38, 0x2 ;  /* 0x0000000226267836 */ /* 0x000fe40000000000 */
[----:B--2---:R0:W-:Y:S04]  /*2660*/  @!P2 STS.128 [R20], R4 ;  /* 0x000000041400a388 */ /* 0x0041e80000000c00 */
[----:B---3--:R0:W-:Y:S04]  /*2670*/  @!P2 STS.128 [R21], R8 ;  /* 0x000000081500a388 */ /* 0x0081e80000000c00 */
[----:B------:R0:W-:Y:S04]  /*2680*/  @P2 STS.128 [R20+0x10], RZ ;  /* 0x000010ff14002388 */ /* 0x0001e80000000c00 */
[----:B------:R0:W-:Y:S04]  /*2690*/  @P2 STS.128 [R21+0x10], RZ ;  /* 0x000010ff15002388 */ /* 0x0001e80000000c00 */
[----:B-----5:R0:W-:Y:S04]  /*26a0*/  @!P2 STS.128 [R20+0x10], R12 ;  /* 0x0000100c1400a388 */ /* 0x0201e80000000c00 */
[----:B----4-:R0:W-:Y:S02]  /*26b0*/  @!P2 STS.128 [R21+0x10], R16 ;  /* 0x000010101500a388 */ /* 0x0101e40000000c00 */
.L_x_20:
[----:B------:R-:W-:Y:S05]  /*26c0*/  BSYNC.RECONVERGENT B1 ;  /* 0x0000000000017941 */ /* 0x000fea0003800200 */
.L_x_19:
[----:B------:R-:W-:Y:S05]  /*26d0*/  @!P3 BRA `(.L_x_18) ;  /* 0x000000000050b947 */ /* 0x000fea0003800000 */
[----:B------:R-:W1:Y:S02]  /*26e0*/  LDCU UR5, c[0x0][0x3a4] ;  /* 0x00007480ff0577ac */ /* 0x000e640008000800 */
[----:B-1----:R-:W-:-:S13]  /*26f0*/  ISETP.GE.AND P0, PT, R34, UR5, PT ;  /* 0x0000000522007c0c */ /* 0x002fda000bf06270 */
[----:B0-----:R-:W-:-:S04]  /*2700*/  @P0 IADD3 R4, PT, PT, R32, R38, RZ ;  /* 0x0000002620040210 */ /* 0x001fc80007ffe0ff */
[----:B------:R-:W-:-:S04]  /*2710*/  @P0 LEA R4, R4, UR7, 0x4 ;  /* 0x0000000704040c11 */ /* 0x000fc8000f8e20ff */
[----:B------:R-:W-:Y:S01]  /*2720*/  @P0 LEA R5, R37, R4, 0x7 ;  /* 0x0000000425050211 */ /* 0x000fe200078e38ff */
[----:B------:R1:W-:Y:S04]  /*2730*/  @P0 STS.128 [R4], RZ ;  /* 0x000000ff04000388 */ /* 0x0003e80000000c00 */
[----:B------:R1:W-:Y:S01]  /*2740*/  @P0 STS.128 [R5], RZ ;  /* 0x000000ff05000388 */ /* 0x0003e20000000c00 */
[----:B------:R-:W-:Y:S05]  /*2750*/  @P0 BRA `(.L_x_18) ;  /* 0x0000000000300947 */ /* 0x000fea0003800000 */
[----:B-1----:R-:W0:Y:S01]  /*2760*/  LDC.64 R4, c[0x0][0x388] ;  /* 0x0000e200ff047b82 */ /* 0x002e220000000a00 */
[----:B------:R-:W-:-:S07]  /*2770*/  IADD3 R35, PT, PT, R35, R38, RZ ;  /* 0x0000002623237210 */ /* 0x000fce0007ffe0ff */
[----:B------:R-:W1:Y:S01]  /*2780*/  LDC.64 R8, c[0x0][0x390] ;  /* 0x0000e400ff087b82 */ /* 0x000e620000000a00 */
[----:B0-----:R-:W-:-:S06]  /*2790*/  IMAD.WIDE R4, R35, 0x10, R4 ;  /* 0x0000001023047825 */ /* 0x001fcc00078e0204 */
[----:B------:R-:W2:Y:S01]  /*27a0*/  LDG.E.128 R4, desc[UR10][R4.64] ;  /* 0x0000000a04047981 */ /* 0x000ea2000c1e1d00 */
[----:B-1----:R-:W-:-:S06]  /*27b0*/  IMAD.WIDE R8, R35, 0x10, R8 ;  /* 0x0000001023087825 */ /* 0x002fcc00078e0208 */
[----:B------:R-:W3:Y:S01]  /*27c0*/  LDG.E.128 R8, desc[UR10][R8.64] ;  /* 0x0000000a08087981 */ /* 0x000ee2000c1e1d00 */
[----:B------:R-:W-:-:S04]  /*27d0*/  IADD3 R32, PT, PT, R32, R38, RZ ;  /* 0x0000002620207210 */ /* 0x000fc80007ffe0ff */
[----:B------:R-:W-:-:S04]  /*27e0*/  LEA R32, R32, UR7, 0x4 ;  /* 0x0000000720207c11 */ /* 0x000fc8000f8e20ff */
[----:B------:R-:W-:Y:S01]  /*27f0*/  LEA R37, R37, R32, 0x7 ;  /* 0x0000002025257211 */ /* 0x000fe200078e38ff */
[----:B--2---:R2:W-:Y:S04]  /*2800*/  STS.128 [R32], R4 ;  /* 0x0000000420007388 */ /* 0x0045e80000000c00 */
[----:B---3--:R2:W-:Y:S02]  /*2810*/  STS.128 [R37], R8 ;  /* 0x0000000825007388 */ /* 0x0085e40000000c00 */
.L_x_18:
[----:B------:R-:W-:Y:S05]  /*2820*/  BSYNC.RECONVERGENT B0 ;  /* 0x0000000000007941 */ /* 0x000fea0003800200 */
.L_x_11:
[----:B012---:R-:W0:Y:S01]  /*2830*/  LDC R7, c[0x0][0x3a8] ;  /* 0x0000ea00ff077b82 */ /* 0x007e220000000800 */
[----:B------:R-:W-:-:S07]  /*2840*/  USHF.L.U32 UR9, UR4, 0x5, URZ ;  /* 0x0000000504097899 */ /* 0x000fce00080006ff */
[----:B------:R-:W-:Y:S01]  /*2850*/  BAR.SYNC.DEFER_BLOCKING 0x0 ;  /* 0x0000000000007b1d */ /* 0x000fe20000010000 */
[----:B0-----:R-:W-:-:S13]  /*2860*/  ISETP.GE.AND P0, PT, R7, 0x1, PT ;  /* 0x000000010700780c */ /* 0x001fda0003f06270 */
[----:B------:R-:W-:Y:S05]  /*2870*/  @!P0 BRA `(.L_x_21) ;  /* 0x000000c8009c8947 */ /* 0x000fea0003800000 */
[----:B------:R-:W0:Y:S01]  /*2880*/  LDCU UR5, c[0x0][0x3a4] ;  /* 0x00007480ff0577ac */ /* 0x000e220008000800 */
[----:B------:R-:W-:Y:S02]  /*2890*/  MOV R32, 0xf149f2ca ;  /* 0xf149f2ca00207802 */ /* 0x000fe40000000f00 */
[----:B------:R-:W-:Y:S02]  /*28a0*/  MOV R34, 0xf149f2ca ;  /* 0xf149f2ca00227802 */ /* 0x000fe40000000f00 */
[----:B0-----:R-:W-:-:S04]  /*28b0*/  I2FP.F32.S32 R4, UR5 ;  /* 0x0000000500047c45 */ /* 0x001fc80008201400 */
[----:B------:R-:W-:Y:S02]  /*28c0*/  R2UR UR22, R4 ;  /* 0x00000000041672ca */ /* 0x000fe400000e0000 */
[----:B------:R-:W-:-:S11]  /*28d0*/  I2FP.F32.U32 R4, UR9 ;  /* 0x0000000900047c45 */ /* 0x000fd60008201000 */
[----:B------:R-:W-:Y:S01]  /*28e0*/  FSETP.GEU.AND P1, PT, R4, UR22, PT ;  /* 0x0000001604007c0b */ /* 0x000fe2000bf2e000 */
[----:B------:R-:W-:-:S12]  /*28f0*/  HFMA2 R4, -RZ, RZ, -10824, -13904 ;  /* 0xf149f2caff047431 */ /* 0x000fd800000001ff */
[----:B------:R-:W-:Y:S05]  /*2900*/  @P1 BRA `(.L_x_22) ;  /* 0x00000004004c1947 */ /* 0x000fea0003800000 */
[----:B------:R-:W-:Y:S01]  /*2910*/  UISETP.GE.U32.AND UP0, UPT, UR21, 0x7, UPT ;  /* 0x000000071500788c */ /* 0x000fe2000bf06070 */
[----:B------:R-:W-:-:S08]  /*2920*/  CS2R R4, SRZ ;  /* 0x0000000000047805 */ /* 0x000fd0000001ff00 */
[----:B------:R-:W-:Y:S05]  /*2930*/  BRA.U !UP0, `(.L_x_23) ;  /* 0x0000000108747547 */ /* 0x000fea000b800000 */
[----:B------:R-:W0:Y:S01]  /*2940*/  S2UR UR12, SR_CgaCtaId ;  /* 0x00000000000c79c3 */ /* 0x000e220000008800 */
[----:B------:R-:W-:Y:S01]  /*2950*/  CS2R R4, SRZ ;  /* 0x0000000000047805 */ /* 0x000fe2000001ff00 */
[----:B------:R-:W-:Y:S02]  /*2960*/  UMOV UR5, 0x400 ;  /* 0x0000040000057882 */ /* 0x000fe40000000000 */
[----:B0-----:R-:W-:-:S12]  /*2970*/  ULEA UR5, UR12, UR5, 0x18 ;  /* 0x000000050c057291 */ /* 0x001fd8000f8ec0ff */
.L_x_24:
[----:B------:R-:W-:Y:S01]  /*2980*/  IMAD R6, R2, R7, R4 ;  /* 0x0000000702067224 */ /* 0x000fe200078e0204 */
[C---:B------:R-:W-:Y:S02]  /*2990*/  LEA R17, R4.reuse, UR7, 0x2 ;  /* 0x0000000704117c11 */ /* 0x040fe4000f8e10ff */
[----:B------:R-:W-:Y:S02]  /*29a0*/  IADD3 R4, PT, PT, R4, 0x8, RZ ;  /* 0x0000000804047810 */ /* 0x000fe40007ffe0ff */
[----:B------:R-:W-:Y:S01]  /*29b0*/  LEA R6, R6, UR5, 0x2 ;  /* 0x0000000506067c11 */ /* 0x000fe2000f8e10ff */
[----:B------:R-:W-:Y:S01]  /*29c0*/  LDS.128 R8, [R17] ;  /* 0x0000000011087984 */ /* 0x000fe20000000c00 */
[----:B------:R-:W-:-:S03]  /*29d0*/  ISETP.NE.AND P1, PT, R4, R3, PT ;  /* 0x000000030400720c */ /* 0x000fc60003f25270 */
[----:B------:R-:W0:Y:S04]  /*29e0*/  LDS R16, [R6] ;  /* 0x0000000006107984 */ /* 0x000e280000000800 */
[----:B------:R-:W1:Y:S04]  /*29f0*/  LDS R18, [R6+0x4] ;  /* 0x0000040006127984 */ /* 0x000e680000000800 */
[----:B------:R-:W2:Y:S04]  /*2a00*/  LDS R19, [R6+0x8] ;  /* 0x0000080006137984 */ /* 0x000ea80000000800 */
[----:B------:R-:W3:Y:S04]  /*2a10*/  LDS R20, [R6+0xc] ;  /* 0x00000c0006147984 */ /* 0x000ee80000000800 */
[----:B------:R-:W-:Y:S04]  /*2a20*/  LDS.128 R12, [R17+0x10] ;  /* 0x00001000110c7984 */ /* 0x000fe80000000c00 */
[----:B------:R-:W5:Y:S04]  /*2a30*/  LDS R22, [R6+0x10] ;  /* 0x0000100006167984 */ /* 0x000f680000000800 */
[----:B------:R-:W4:Y:S04]  /*2a40*/  LDS R21, [R6+0x14] ;  /* 0x0000140006157984 */ /* 0x000f280000000800 */
[----:B------:R-:W4:Y:S04]  /*2a50*/  LDS R23, [R6+0x18] ;  /* 0x0000180006177984 */ /* 0x000f280000000800 */
[----:B------:R-:W4:Y:S01]  /*2a60*/  LDS R24, [R6+0x1c] ;  /* 0x00001c0006187984 */ /* 0x000f220000000800 */
[----:B0-----:R-:W-:-:S04]  /*2a70*/  FFMA R8, R16, R8, R5 ;  /* 0x0000000810087223 */ /* 0x001fc80000000005 */
[----:B-1----:R-:W-:-:S04]  /*2a80*/  FFMA R9, R9, R18, R8 ;  /* 0x0000001209097223 */ /* 0x002fc80000000008 */
[----:B--2---:R-:W-:-:S04]  /*2a90*/  FFMA R10, R10, R19, R9 ;  /* 0x000000130a0a7223 */ /* 0x004fc80000000009 */
[----:B---3--:R-:W-:-:S04]  /*2aa0*/  FFMA R11, R11, R20, R10 ;  /* 0x000000140b0b7223 */ /* 0x008fc8000000000a */
[----:B-----5:R-:W-:-:S04]  /*2ab0*/  FFMA R12, R22, R12, R11 ;  /* 0x0000000c160c7223 */ /* 0x020fc8000000000b */
[----:B----4-:R-:W-:-:S04]  /*2ac0*/  FFMA R13, R13, R21, R12 ;  /* 0x000000150d0d7223 */ /* 0x010fc8000000000c */
[----:B------:R-:W-:-:S04]  /*2ad0*/  FFMA R14, R14, R23, R13 ;  /* 0x000000170e0e7223 */ /* 0x000fc8000000000d */
[----:B------:R-:W-:Y:S01]  /*2ae0*/  FFMA R5, R15, R24, R14 ;  /* 0x000000180f057223 */ /* 0x000fe2000000000e */
[----:B------:R-:W-:Y:S06]  /*2af0*/  @P1 BRA `(.L_x_24) ;  /* 0xfffffffc00a01947 */ /* 0x000fec000383ffff */
[----:B------:R-:W-:-:S07]  /*2b00*/  MOV R4, R3 ;  /* 0x0000000300047202 */ /* 0x000fce0000000f00 */
.L_x_23:
[----:B------:R-:W-:-:S09]  /*2b10*/  UISETP.NE.AND UP0, UPT, UR17, URZ, UPT ;  /* 0x000000ff1100728c */ /* 0x000fd2000bf05270 */
[----:B------:R-:W-:Y:S05]  /*2b20*/  BRA.U !UP0, `(.L_x_25) ;  /* 0x0000000108b87547 */ /* 0x000fea000b800000 */
[----:B------:R-:W-:Y:S02]  /*2b30*/  UISETP.GE.U32.AND UP0, UPT, UR20, 0x3, UPT ;  /* 0x000000031400788c */ /* 0x000fe4000bf06070 */
[----:B------:R-:W-:-:S07]  /*2b40*/  UISETP.NE.AND UP1, UPT, UR14, URZ, UPT ;  /* 0x000000ff0e00728c */ /* 0x000fce000bf25270 */
[----:B------:R-:W-:Y:S05]  /*2b50*/  BRA.U !UP0, `(.L_x_26) ;  /* 0x0000000108447547 */ /* 0x000fea000b800000 */
[----:B------:R-:W0:Y:S01]  /*2b60*/  S2UR UR12, SR_CgaCtaId ;  /* 0x00000000000c79c3 */ /* 0x000e220000008800 */
[----:B------:R-:W-:Y:S01]  /*2b70*/  UMOV UR5, 0x400 ;  /* 0x0000040000057882 */ /* 0x000fe20000000000 */
[----:B------:R-:W-:Y:S01]  /*2b80*/  IMAD R6, R2, R7, R4 ;  /* 0x0000000702067224 */ /* 0x000fe200078e0204 */
[C---:B------:R-:W-:Y:S01]  /*2b90*/  LEA R9, R4.reuse, UR7, 0x2 ;  /* 0x0000000704097c11 */ /* 0x040fe2000f8e10ff */
[----:B------:R-:W-:-:S04]  /*2ba0*/  VIADD R4, R4, 0x4 ;  /* 0x0000000404047836 */ /* 0x000fc80000000000 */
[----:B------:R-:W-:Y:S04]  /*2bb0*/  LDS.64 R10, [R9] ;  /* 0x00000000090a7984 */ /* 0x000fe80000000a00 */
[----:B------:R-:W-:Y:S01]  /*2bc0*/  LDS.64 R14, [R9+0x8] ;  /* 0x00000800090e7984 */ /* 0x000fe20000000a00 */
[----:B0-----:R-:W-:-:S06]  /*2bd0*/  ULEA UR5, UR12, UR5, 0x18 ;  /* 0x000000050c057291 */ /* 0x001fcc000f8ec0ff */
[----:B------:R-:W-:-:S05]  /*2be0*/  LEA R6, R6, UR5, 0x2 ;  /* 0x0000000506067c11 */ /* 0x000fca000f8e10ff */
[----:B------:R-:W0:Y:S04]  /*2bf0*/  LDS R8, [R6] ;  /* 0x0000000006087984 */ /* 0x000e280000000800 */
[----:B------:R-:W1:Y:S04]  /*2c00*/  LDS R13, [R6+0x4] ;  /* 0x00000400060d7984 */ /* 0x000e680000000800 */
[----:B------:R-:W2:Y:S04]  /*2c10*/  LDS R12, [R6+0x8] ;  /* 0x00000800060c7984 */ /* 0x000ea80000000800 */
[----:B------:R-:W3:Y:S01]  /*2c20*/  LDS R17, [R6+0xc] ;  /* 0x00000c0006117984 */ /* 0x000ee20000000800 */
[----:B0-----:R-:W-:-:S04]  /*2c30*/  FFMA R8, R8, R10, R5 ;  /* 0x0000000a08087223 */ /* 0x001fc80000000005 */
[----:B-1----:R-:W-:-:S04]  /*2c40*/  FFMA R11, R13, R11, R8 ;  /* 0x0000000b0d0b7223 */ /* 0x002fc80000000008 */
[----:B--2---:R-:W-:-:S04]  /*2c50*/  FFMA R12, R12, R14, R11 ;  /* 0x0000000e0c0c7223 */ /* 0x004fc8000000000b */
[----:B---3--:R-:W-:-:S07]  /*2c60*/  FFMA R5, R17, R15, R12 ;  /* 0x0000000f11057223 */ /* 0x008fce000000000c */
.L_x_26:
[----:B------:R-:W-:Y:S05]  /*2c70*/  BRA.U !UP1, `(.L_x_25) ;  /* 0x0000000109647547 */ /* 0x000fea000b800000 */
[----:B------:R-:W-:Y:S02]  /*2c80*/  UISETP.NE.AND UP0, UPT, UR16, URZ, UPT ;  /* 0x000000ff1000728c */ /* 0x000fe4000bf05270 */
[----:B------:R-:W-:-:S07]  /*2c90*/  UISETP.NE.AND UP1, UPT, UR18, URZ, UPT ;  /* 0x000000ff1200728c */ /* 0x000fce000bf25270 */
[----:B------:R-:W-:Y:S05]  /*2ca0*/  BRA.U !UP0, `(.L_x_27) ;  /* 0x0000000108307547 */ /* 0x000fea000b800000 */
[----:B------:R-:W0:Y:S01]  /*2cb0*/  S2UR UR12, SR_CgaCtaId ;  /* 0x00000000000c79c3 */ /* 0x000e220000008800 */
[----:B------:R-:W-:Y:S01]  /*2cc0*/  UMOV UR5, 0x400 ;  /* 0x0000040000057882 */ /* 0x000fe20000000000 */
[----:B------:R-:W-:Y:S01]  /*2cd0*/  IMAD R6, R2, R7, R4 ;  /* 0x0000000702067224 */ /* 0x000fe200078e0204 */
[C---:B------:R-:W-:Y:S02]  /*2ce0*/  LEA R9, R4.reuse, UR7, 0x2 ;  /* 0x0000000704097c11 */ /* 0x040fe4000f8e10ff */
[----:B------:R-:W-:-:S03]  /*2cf0*/  IADD3 R4, PT, PT, R4, 0x2, RZ ;  /* 0x0000000204047810 */ /* 0x000fc60007ffe0ff */
[----:B------:R-:W-:Y:S01]  /*2d00*/  LDS.64 R10, [R9] ;  /* 0x00000000090a7984 */ /* 0x000fe20000000a00 */
[----:B0-----:R-:W-:-:S06]  /*2d10*/  ULEA UR5, UR12, UR5, 0x18 ;  /* 0x000000050c057291 */ /* 0x001fcc000f8ec0ff */
[----:B------:R-:W-:-:S05]  /*2d20*/  LEA R6, R6, UR5, 0x2 ;  /* 0x0000000506067c11 */ /* 0x000fca000f8e10ff */
[----:B------:R-:W0:Y:S04]  /*2d30*/  LDS R8, [R6] ;  /* 0x0000000006087984 */ /* 0x000e280000000800 */
[----:B------:R-:W1:Y:S01]  /*2d40*/  LDS R13, [R6+0x4] ;  /* 0x00000400060d7984 */ /* 0x000e620000000800 */
[----:B0-----:R-:W-:-:S04]  /*2d50*/  FFMA R8, R8, R10, R5 ;  /* 0x0000000a08087223 */ /* 0x001fc80000000005 */
[----:B-1----:R-:W-:-:S07]  /*2d60*/  FFMA R5, R13, R11, R8 ;  /* 0x0000000b0d057223 */ /* 0x002fce0000000008 */
.L_x_27:
[----:B------:R-:W-:Y:S05]  /*2d70*/  BRA.U !UP1, `(.L_x_25) ;  /* 0x0000000109247547 */ /* 0x000fea000b800000 */
[----:B------:R-:W0:Y:S01]  /*2d80*/  S2UR UR12, SR_CgaCtaId ;  /* 0x00000000000c79c3 */ /* 0x000e220000008800 */
[----:B------:R-:W-:Y:S01]  /*2d90*/  UMOV UR5, 0x400 ;  /* 0x0000040000057882 */ /* 0x000fe20000000000 */
[----:B------:R-:W-:Y:S01]  /*2da0*/  IMAD R6, R2, R7, R4 ;  /* 0x0000000702067224 */ /* 0x000fe200078e0204 */
[----:B------:R-:W-:-:S06]  /*2db0*/  LEA R4, R4, UR7, 0x2 ;  /* 0x0000000704047c11 */ /* 0x000fcc000f8e10ff */
[----:B------:R-:W-:Y:S01]  /*2dc0*/  LDS R4, [R4] ;  /* 0x0000000004047984 */ /* 0x000fe20000000800 */
[----:B0-----:R-:W-:-:S06]  /*2dd0*/  ULEA UR5, UR12, UR5, 0x18 ;  /* 0x000000050c057291 */ /* 0x001fcc000f8ec0ff */
[----:B------:R-:W-:-:S06]  /*2de0*/  LEA R6, R6, UR5, 0x2 ;  /* 0x0000000506067c11 */ /* 0x000fcc000f8e10ff */
[----:B------:R-:W0:Y:S02]  /*2df0*/  LDS R6, [R6] ;  /* 0x0000000006067984 */ /* 0x000e240000000800 */
[----:B0-----:R-:W-:-:S07]  /*2e00*/  FFMA R5, R6, R4, R5 ;  /* 0x0000000406057223 */ /* 0x001fce0000000005 */
.L_x_25:
[----:B------:R-:W0:Y:S02]  /*2e10*/  LDCU UR5, c[0x0][0x3b4] ;  /* 0x00007680ff0577ac */ /* 0x000e240008000800 */
[----:B0-----:R-:W-:-:S05]  /*2e20*/  FMUL R4, R5, UR5 ;  /* 0x0000000505047c20 */ /* 0x001fca0008400000 */
[----:B------:R-:W-:-:S07]  /*2e30*/  FMNMX R34, R4, -1.00000001504746621988e+30, !PT ;  /* 0xf149f2ca04227809 */ /* 0x000fce0007800000 */
.L_x_22:
[----:B------:R-:W-:Y:S01]  /*2e40*/  UIADD3 UR5, UPT, UPT, UR9, 0x1, URZ ;  /* 0x0000000109057890 */ /* 0x000fe2000fffe0ff */
[----:B------:R0:W-:Y:S05]  /*2e50*/  STL [R1+0x200], R4 ;  /* 0x0002000401007387 */ /* 0x0001ea0000100800 */
[----:B------:R-:W-:-:S04]  /*2e60*/  I2FP.F32.U32 R5, UR5 ;  /* 0x0000000500057c45 */ /* 0x000fc80008201000 */
[----:B------:R-:W-:-:S13]  /*2e70*/  FSETP.GEU.AND P1, PT, R5, UR22, PT ;  /* 0x0000001605007c0b */ /* 0x000fda000bf2e000 */
[----:B------:R0:W-:Y:S01]  /*2e80*/  @P1 STL [R1+0x204], R32 ;  /* 0x0002042001001387 */ /* 0x0001e20000100800 */
[----:B------:R-:W-:Y:S05]  /*2e90*/  @P1 BRA `(.L_x_28) ;  /* 0x00000004008c1947 */ /* 0x000fea0003800000 */
[----:B------:R-:W-:Y:S01]  /*2ea0*/  UISETP.GE.U32.AND UP0, UPT, UR21, 0x7, UPT ;  /* 0x000000071500788c */ /* 0x000fe2000bf06070 */
[----:B0-----:R-:W-:Y:S01]  /*2eb0*/  HFMA2 R4, -RZ, RZ, 0, 0 ;  /* 0x00000000ff047431 */ /* 0x001fe200000001ff */
[----:B------:R-:W-:-:S07]  /*2ec0*/  MOV R6, RZ ;  /* 0x000000ff00067202 */ /* 0x000fce0000000f00 */
[----:B------:R-:W-:Y:S05]  /*2ed0*/  BRA.U !UP0, `(.L_x_29) ;  /* 0x0000000108947547 */ /* 0x000fea000b800000 */
[----:B------:R-:W0:Y:S01]  /*2ee0*/  S2UR UR12, SR_CgaCtaId ;  /* 0x00000000000c79c3 */ /* 0x000e220000008800 */
[----:B------:R-:W-:Y:S01]  /*2ef0*/  UMOV UR5, 0x400 ;  /* 0x0000040000057882 */ /* 0x000fe20000000000 */
[----:B------:R-:W-:Y:S01]  /*2f00*/  MOV R4, RZ ;  /* 0x000000ff00047202 */ /* 0x000fe20000000f00 */
[----:B0-----:R-:W-:-:S03]  /*2f10*/  ULEA UR12, UR12, UR5, 0x18 ;  /* 0x000000050c0c7291 */ /* 0x001fc6000f8ec0ff */
[----:B------:R-:W-:-:S09]  /*2f20*/  UMOV UR5, URZ ;  /* 0x000000ff00057c82 */ /* 0x000fd20008000000 */
.L_x_30:
[----:B------:R-:W-:Y:S01]  /*2f30*/  IMAD R5, R2, R7, UR5 ;  /* 0x0000000502057e24 */ /* 0x000fe2000f8e0207 */
[----:B------:R-:W-:Y:S01]  /*2f40*/  IADD3 R6, PT, PT, R7, UR5, RZ ;  /* 0x0000000507067c10 */ /* 0x000fe2000fffe0ff */
[----:B------:R-:W-:-:S03]  /*2f50*/  UIADD3 UR5, UPT, UPT, UR5, 0x8, URZ ;  /* 0x0000000805057890 */ /* 0x000fc6000fffe0ff */
[----:B------:R-:W-:Y:S02]  /*2f60*/  LEA R5, R5, UR12, 0x2 ;  /* 0x0000000c05057c11 */ /* 0x000fe4000f8e10ff */
[----:B------:R-:W-:Y:S02]  /*2f70*/  LEA R6, R6, UR7, 0x2 ;  /* 0x0000000706067c11 */ /* 0x000fe4000f8e10ff */
[----:B------:R-:W-:Y:S01]  /*2f80*/  ISETP.NE.AND P1, PT, R3, UR5, PT ;  /* 0x0000000503007c0c */ /* 0x000fe2000bf25270 */
[----:B------:R-:W-:Y:S04]  /*2f90*/  LDS R9, [R5] ;  /* 0x0000000005097984 */ /* 0x000fe80000000800 */
[----:B------:R-:W0:Y:S04]  /*2fa0*/  LDS R8, [R6] ;  /* 0x0000000006087984 */ /* 0x000e280000000800 */
[----:B------:R-:W-:Y:S04]  /*2fb0*/  LDS R11, [R5+0x4] ;  /* 0x00000400050b7984 */ /* 0x000fe80000000800 */
[----:B------:R-:W1:Y:S04]  /*2fc0*/  LDS R10, [R6+0x4] ;  /* 0x00000400060a7984 */ /* 0x000e680000000800 */
[----:B------:R-:W-:Y:S04]  /*2fd0*/  LDS R13, [R5+0x8] ;  /* 0x00000800050d7984 */ /* 0x000fe80000000800 */
[----:B------:R-:W2:Y:S04]  /*2fe0*/  LDS R12, [R6+0x8] ;  /* 0x00000800060c7984 */ /* 0x000ea80000000800 */
[----:B------:R-:W-:Y:S04]  /*2ff0*/  LDS R15, [R5+0xc] ;  /* 0x00000c00050f7984 */ /* 0x000fe80000000800 */
[----:B------:R-:W3:Y:S04]  /*3000*/  LDS R14, [R6+0xc] ;  /* 0x00000c00060e7984 */ /* 0x000ee80000000800 */
[----:B------:R-:W-:Y:S04]  /*3010*/  LDS R17, [R5+0x10] ;  /* 0x0000100005117984 */ /* 0x000fe80000000800 */
[----:B------:R-:W5:Y:S04]  /*3020*/  LDS R16, [R6+0x10] ;  /* 0x0000100006107984 */ /* 0x000f680000000800 */
[----:B------:R-:W-:Y:S04]  /*3030*/  LDS R19, [R5+0x14] ;  /* 0x0000140005137984 */ /* 0x000fe80000000800 */
[----:B------:R-:W4:Y:S01]  /*3040*/  LDS R18, [R6+0x14] ;  /* 0x0000140006127984 */ /* 0x000f220000000800 */
[----:B0-----:R-:W-:-:S03]  /*3050*/  FFMA R8, R9, R8, R4 ;  /* 0x0000000809087223 */ /* 0x001fc60000000004 */
[----:B------:R-:W-:Y:S04]  /*3060*/  LDS R21, [R5+0x18] ;  /* 0x0000180005157984 */ /* 0x000fe80000000800 */
[----:B------:R-:W0:Y:S01]  /*3070*/  LDS R20, [R6+0x18] ;  /* 0x0000180006147984 */ /* 0x000e220000000800 */
[----:B-1----:R-:W-:-:S03]  /*3080*/  FFMA R8, R11, R10, R8 ;  /* 0x0000000a0b087223 */ /* 0x002fc60000000008 */
[----:B------:R-:W-:Y:S04]  /*3090*/  LDS R23, [R5+0x1c] ;  /* 0x00001c0005177984 */ /* 0x000fe80000000800 */
[----:B------:R-:W1:Y:S01]  /*30a0*/  LDS R22, [R6+0x1c] ;  /* 0x00001c0006167984 */ /* 0x000e620000000800 */
[----:B--2---:R-:W-:-:S04]  /*30b0*/  FFMA R8, R13, R12, R8 ;  /* 0x0000000c0d087223 */ /* 0x004fc80000000008 */
[----:B---3--:R-:W-:-:S04]  /*30c0*/  FFMA R8, R15, R14, R8 ;  /* 0x0000000e0f087223 */ /* 0x008fc80000000008 */
[----:B-----5:R-:W-:-:S04]  /*30d0*/  FFMA R8, R17, R16, R8 ;  /* 0x0000001011087223 */ /* 0x020fc80000000008 */
[----:B----4-:R-:W-:-:S04]  /*30e0*/  FFMA R8, R19, R18, R8 ;  /* 0x0000001213087223 */ /* 0x010fc80000000008 */
[----:B0-----:R-:W-:-:S04]  /*30f0*/  FFMA R8, R21, R20, R8 ;  /* 0x0000001415087223 */ /* 0x001fc80000000008 */
[----:B-1----:R-:W-:Y:S01]  /*3100*/  FFMA R4, R23, R22, R8 ;  /* 0x0000001617047223 */ /* 0x002fe20000000008 */
[----:B------:R-:W-:Y:S06]  /*3110*/  @P1 BRA `(.L_x_30) ;  /* 0xfffffffc00841947 */ /* 0x000fec000383ffff */
[----:B------:R-:W-:-:S07]  /*3120*/  MOV R6, R3 ;  /* 0x0000000300067202 */ /* 0x000fce0000000f00 */
.L_x_29:
[----:B------:R-:W-:-:S09]  /*3130*/  UISETP.NE.AND UP0, UPT, UR17, URZ, UPT ;  /* 0x000000ff1100728c */ /* 0x000fd2000bf05270 */
[----:B------:R-:W-:Y:S05]  /*3140*/  BRA.U !UP0, `(.L_x_31) ;  /* 0x0000000108d07547 */ /* 0x000fea000b800000 */
[----:B------:R-:W-:Y:S02]  /*3150*/  UISETP.GE.U32.AND UP0, UPT, UR20, 0x3, UPT ;  /* 0x000000031400788c */ /* 0x000fe4000bf06070 */
[----:B------:R-:W-:-:S07]  /*3160*/  UISETP.NE.AND UP1, UPT, UR14, URZ, UPT ;  /* 0x000000ff0e00728c */ /* 0x000fce000bf25270 */
[----:B------:R-:W-:Y:S05]  /*3170*/  BRA.U !UP0, `(.L_x_32) ;  /* 0x0000000108507547 */ /* 0x000fea000b800000 */
[----:B------:R-:W0:Y:S01]  /*3180*/  S2UR UR12, SR_CgaCtaId ;  /* 0x00000000000c79c3 */ /* 0x000e220000008800 */
[----:B------:R-:W-:Y:S01]  /*3190*/  UMOV UR5, 0x400 ;  /* 0x0000040000057882 */ /* 0x000fe20000000000 */
[-C--:B------:R-:W-:Y:S01]  /*31a0*/  IMAD R5, R2, R7.reuse, R6 ;  /* 0x0000000702057224 */ /* 0x080fe200078e0206 */
[C---:B------:R-:W-:Y:S02]  /*31b0*/  IADD3 R8, PT, PT, R6.reuse, R7, RZ ;  /* 0x0000000706087210 */ /* 0x040fe40007ffe0ff */
[----:B------:R-:W-:Y:S02]  /*31c0*/  IADD3 R6, PT, PT, R6, 0x4, RZ ;  /* 0x0000000406067810 */ /* 0x000fe40007ffe0ff */
[----:B------:R-:W-:-:S05]  /*31d0*/  LEA R8, R8, UR7, 0x2 ;  /* 0x0000000708087c11 */ /* 0x000fca000f8e10ff */
[----:B------:R-:W-:Y:S04]  /*31e0*/  LDS R10, [R8] ;  /* 0x00000000080a7984 */ /* 0x000fe80000000800 */
[----:B------:R-:W-:Y:S04]  /*31f0*/  LDS R11, [R8+0x4] ;  /* 0x00000400080b7984 */ /* 0x000fe80000000800 */
[----:B------:R-:W-:Y:S01]  /*3200*/  LDS R13, [R8+0x8] ;  /* 0x00000800080d7984 */ /* 0x000fe20000000800 */
[----:B0-----:R-:W-:-:S03]  /*3210*/  ULEA UR5, UR12, UR5, 0x18 ;  /* 0x000000050c057291 */ /* 0x001fc6000f8ec0ff */
[----:B------:R-:W-:Y:S03]  /*3220*/  LDS R15, [R8+0xc] ;  /* 0x00000c00080f7984 */ /* 0x000fe60000000800 */
        /* <DEDUP_REMOVED lines=9> */
.L_x_32:
[----:B------:R-:W-:Y:S05]  /*32c0*/  BRA.U !UP1, `(.L_x_31) ;  /* 0x0000000109707547 */ /* 0x000fea000b800000 */
[----:B------:R-:W-:Y:S02]  /*32d0*/  UISETP.NE.AND UP0, UPT, UR16, URZ, UPT ;  /* 0x000000ff1000728c */ /* 0x000fe4000bf05270 */
        /* <DEDUP_REMOVED lines=9> */
[----:B------:R-:W-:Y:S01]  /*3370*/  LDS R12, [R8+0x4] ;  /* 0x00000400080c7984 */ /* 0x000fe20000000800 */
[----:B0-----:R-:W-:-:S06]  /*3380*/  ULEA UR5, UR12, UR5, 0x18 ;  /* 0x000000050c057291 */ /* 0x001fcc000f8ec0ff */
[----:B------:R-:W-:-:S05]  /*3390*/  LEA R5, R5, UR5, 0x2 ;  /* 0x0000000505057c11 */ /* 0x000fca000f8e10ff */
[----:B------:R-:W0:Y:S04]  /*33a0*/  LDS R9, [R5] ;  /* 0x0000000005097984 */ /* 0x000e280000000800 */
[----:B------:R-:W1:Y:S01]  /*33b0*/  LDS R11, [R5+0x4] ;  /* 0x00000400050b7984 */ /* 0x000e620000000800 */
[----:B0-----:R-:W-:-:S04]  /*33c0*/  FFMA R4, R9, R10, R4 ;  /* 0x0000000a09047223 */ /* 0x001fc80000000004 */
[----:B-1----:R-:W-:-:S07]  /*33d0*/  FFMA R4, R11, R12, R4 ;  /* 0x0000000c0b047223 */ /* 0x002fce0000000004 */
.L_x_33:
[----:B------:R-:W-:Y:S05]  /*33e0*/  BRA.U !UP1, `(.L_x_31) ;  /* 0x0000000109287547 */ /* 0x000fea000b800000 */
[----:B------:R-:W0:Y:S01]  /*33f0*/  S2UR UR12, SR_CgaCtaId ;  /* 0x00000000000c79c3 */ /* 0x000e220000008800 */
[----:B------:R-:W-:Y:S01]  /*3400*/  UMOV UR5, 0x400 ;  /* 0x0000040000057882 */ /* 0x000fe20000000000 */
[----:B------:R-:W-:Y:S02]  /*3410*/  IMAD R5, R2, R7, R6 ;  /* 0x0000000702057224 */ /* 0x000fe400078e0206 */
[----:B------:R-:W-:-:S05]  /*3420*/  IMAD.IADD R6, R6, 0x1, R7 ;  /* 0x0000000106067824 */ /* 0x000fca00078e0207 */
[----:B------:R-:W-:-:S06]  /*3430*/  LEA R6, R6, UR7, 0x2 ;  /* 0x0000000706067c11 */ /* 0x000fcc000f8e10ff */
[----:B------:R-:W-:Y:S01]  /*3440*/  LDS R6, [R6] ;  /* 0x0000000006067984 */ /* 0x000fe20000000800 */
[----:B0-----:R-:W-:-:S06]  /*3450*/  ULEA UR5, UR12, UR5, 0x18 ;  /* 0x000000050c057291 */ /* 0x001fcc000f8ec0ff */
[----:B------:R-:W-:-:S06]  /*3460*/  LEA R5, R5, UR5, 0x2 ;  /* 0x0000000505057c11 */ /* 0x000fcc000f8e10ff */
[----:B------:R-:W0:Y:S02]  /*3470*/  LDS R5, [R5] ;  /* 0x0000000005057984 */ /* 0x000e240000000800 */
[----:B0-----:R-:W-:-:S07]  /*3480*/  FFMA R4, R5, R6, R4 ;  /* 0x0000000605047223 */ /* 0x001fce0000000004 */
.L_x_31:
[----:B------:R-:W0:Y:S02]  /*3490*/  LDCU UR5, c[0x0][0x3b4] ;  /* 0x00007680ff0577ac */ /* 0x000e240008000800 */
[----:B0-----:R-:W-:-:S05]  /*34a0*/  FMUL R4, R4, UR5 ;  /* 0x0000000504047c20 */ /* 0x001fca0008400000 */
[----:B------:R1:W-:Y:S01]  /*34b0*/  STL [R1+0x204], R4 ;  /* 0x0002040401007387 */ /* 0x0003e20000100800 */
[----:B------:R-:W-:-:S07]  /*34c0*/  FMNMX R34, R34, R4, !PT ;  /* 0x0000000422227209 */ /* 0x000fce0007800000 */
.L_x_28:
[----:B------:R-:W-:-:S06]  /*34d0*/  UIADD3 UR5, UPT, UPT, UR9, 0x2, URZ ;  /* 0x0000000209057890 */ /* 0x000fcc000fffe0ff */
[----:B01----:R-:W-:-:S04]  /*34e0*/  I2FP.F32.U32 R4, UR5 ;  /* 0x0000000500047c45 */ /* 0x003fc80008201000 */
[----:B------:R-:W-:-:S13]  /*34f0*/  FSETP.GEU.AND P1, PT, R4, UR22, PT ;  /* 0x0000001604007c0b */ /* 0x000fda000bf2e000 */
[----:B------:R0:W-:Y:S01]  /*3500*/  @P1 STL [R1+0x208], R32 ;  /* 0x0002082001001387 */ /* 0x0001e20000100800 */
[----:B------:R-:W-:Y:S05]  /*3510*/  @P1 BRA `(.L_x_34) ;  /* 0x0000000400701947 */ /* 0x000fea0003800000 */
[----:B------:R-:W-:Y:S01]  /*3520*/  UISETP.GE.U32.AND UP0, UPT, UR21, 0x7, UPT ;  /* 0x000000071500788c */ /* 0x000fe2000bf06070 */
[----:B------:R-:W-:Y:S01]  /*3530*/  HFMA2 R15, -RZ, RZ, 0, 0 ;  /* 0x00000000ff0f7431 */ /* 0x000fe200000001ff */
[----:B------:R-:W-:-:S07]  /*3540*/  MOV R4, RZ ;  /* 0x000000ff00047202 */ /* 0x000fce0000000f00 */
[----:B------:R-:W-:Y:S05]  /*3550*/  BRA.U !UP0, `(.L_x_35) ;  /* 0x0000000108847547 */ /* 0x000fea000b800000 */
[----:B------:R-:W1:Y:S01]  /*3560*/  S2UR UR12, SR_CgaCtaId ;  /* 0x00000000000c79c3 */ /* 0x000e620000008800 */
[----:B------:R-:W-:Y:S01]  /*3570*/  MOV R15, RZ ;  /* 0x000000ff000f7202 */ /* 0x000fe20000000f00 */
[----:B------:R-:W-:Y:S01]  /*3580*/  UMOV UR5, 0x400 ;  /* 0x0000040000057882 */ /* 0x000fe20000000000 */
[----:B------:R-:W-:Y:S01]  /*3590*/  MOV R6, RZ ;  /* 0x000000ff00067202 */ /* 0x000fe20000000f00 */
[----:B-1----:R-:W-:-:S12]  /*35a0*/  ULEA UR5, UR12, UR5, 0x18 ;  /* 0x000000050c057291 */ /* 0x002fd8000f8ec0ff */
.L_x_36:
[----:B------:R-:W-:Y:S01]  /*35b0*/  IMAD R4, R2, R7, R6 ;  /* 0x0000000702047224 */ /* 0x000fe200078e0206 */
[----:B------:R-:W-:Y:S02]  /*35c0*/  LEA R5, R7, R6, 0x1 ;  /* 0x0000000607057211 */ /* 0x000fe400078e08ff */
[----:B------:R-:W-:Y:S02]  /*35d0*/  IADD3 R6, PT, PT, R6, 0x8, RZ ;  /* 0x0000000806067810 */ /* 0x000fe40007ffe0ff */
[----:B------:R-:W-:Y:S02]  /*35e0*/  LEA R14, R4, UR5, 0x2 ;  /* 0x00000005040e7c11 */ /* 0x000fe4000f8e10ff */
[----:B------:R-:W-:Y:S02]  /*35f0*/  LEA R17, R5, UR7, 0x2 ;  /* 0x0000000705117c11 */ /* 0x000fe4000f8e10ff */
[----:B------:R-:W-:Y:S01]  /*3600*/  ISETP.NE.AND P1, PT, R6, R3, PT ;  /* 0x000000030600720c */ /* 0x000fe20003f25270 */
[----:B------:R-:W-:Y:S04]  /*3610*/  LDS R16, [R14] ;  /* 0x000000000e107984 */ /* 0x000fe80000000800 */
[----:B------:R-:W1:Y:S04]  /*3620*/  LDS.64 R12, [R17] ;  /* 0x00000000110c7984 */ /* 0x000e680000000a00 */
[----:B------:R-:W2:Y:S04]  /*3630*/  LDS R18, [R14+0x4] ;  /* 0x000004000e127984 */ /* 0x000ea80000000800 */
[----:B------:R-:W-:Y:S04]  /*3640*/  LDS R20, [R14+0x8] ;  /* 0x000008000e147984 */ /* 0x000fe80000000800 */
[----:B------:R-:W3:Y:S04]  /*3650*/  LDS.64 R4, [R17+0x8] ;  /* 0x0000080011047984 */ /* 0x000ee80000000a00 */
[----:B------:R-:W5:Y:S04]  /*3660*/  LDS R19, [R14+0xc] ;  /* 0x00000c000e137984 */ /* 0x000f680000000800 */
[----:B------:R-:W-:Y:S04]  /*3670*/  LDS R22, [R14+0x10] ;  /* 0x000010000e167984 */ /* 0x000fe80000000800 */
[----:B------:R-:W0:Y:S04]  /*3680*/  LDS.64 R8, [R17+0x10] ;  /* 0x0000100011087984 */ /* 0x000e280000000a00 */
[----:B------:R-:W4:Y:S04]  /*3690*/  LDS R21, [R14+0x14] ;  /* 0x000014000e157984 */ /* 0x000f280000000800 */
[----:B------:R-:W-:Y:S04]  /*36a0*/  LDS R24, [R14+0x18] ;  /* 0x000018000e187984 */ /* 0x000fe80000000800 */
[----:B------:R-:W4:Y:S04]  /*36b0*/  LDS.64 R10, [R17+0x18] ;  /* 0x00001800110a7984 */ /* 0x000f280000000a00 */
[----:B------:R-:W4:Y:S01]  /*36c0*/  LDS R23, [R14+0x1c] ;  /* 0x00001c000e177984 */ /* 0x000f220000000800 */
[----:B-1----:R-:W-:-:S04]  /*36d0*/  FFMA R12, R16, R12, R15 ;  /* 0x0000000c100c7223 */ /* 0x002fc8000000000f */
[----:B--2---:R-:W-:-:S04]  /*36e0*/  FFMA R13, R13, R18, R12 ;  /* 0x000000120d0d7223 */ /* 0x004fc8000000000c */
[----:B---3--:R-:W-:-:S04]  /*36f0*/  FFMA R4, R20, R4, R13 ;  /* 0x0000000414047223 */ /* 0x008fc8000000000d */
[----:B-----5:R-:W-:-:S04]  /*3700*/  FFMA R5, R5, R19, R4 ;  /* 0x0000001305057223 */ /* 0x020fc80000000004 */
[----:B0-----:R-:W-:-:S04]  /*3710*/  FFMA R8, R22, R8, R5 ;  /* 0x0000000816087223 */ /* 0x001fc80000000005 */
[----:B----4-:R-:W-:-:S04]  /*3720*/  FFMA R9, R9, R21, R8 ;  /* 0x0000001509097223 */ /* 0x010fc80000000008 */
[----:B------:R-:W-:-:S04]  /*3730*/  FFMA R10, R24, R10, R9 ;  /* 0x0000000a180a7223 */ /* 0x000fc80000000009 */
[----:B------:R-:W-:Y:S01]  /*3740*/  FFMA R15, R11, R23, R10 ;  /* 0x000000170b0f7223 */ /* 0x000fe2000000000a */
[----:B------:R-:W-:Y:S06]  /*3750*/  @P1 BRA `(.L_x_36) ;  /* 0xfffffffc00941947 */ /* 0x000fec000383ffff */
[----:B------:R-:W-:-:S07]  /*3760*/  MOV R4, R3 ;  /* 0x0000000300047202 */ /* 0x000fce0000000f00 */
.L_x_35:
[----:B------:R-:W-:-:S09]  /*3770*/  UISETP.NE.AND UP0, UPT, UR17, URZ, UPT ;  /* 0x000000ff1100728c */ /* 0x000fd2000bf05270 */
[----:B------:R-:W-:Y:S05]  /*3780*/  BRA.U !UP0, `(.L_x_37) ;  /* 0x0000000108c47547 */ /* 0x000fea000b800000 */
[----:B------:R-:W-:Y:S02]  /*3790*/  UISETP.GE.U32.AND UP0, UPT, UR20, 0x3, UPT ;  /* 0x000000031400788c */ /* 0x000fe4000bf06070 */
[----:B------:R-:W-:-:S07]  /*37a0*/  UISETP.NE.AND UP1, UPT, UR14, URZ, UPT ;  /* 0x000000ff0e00728c */ /* 0x000fce000bf25270 */
[----:B------:R-:W-:Y:S05]  /*37b0*/  BRA.U !UP0, `(.L_x_38) ;  /* 0x0000000108487547 */ /* 0x000fea000b800000 */
[----:B------:R-:W1:Y:S01]  /*37c0*/  S2UR UR12, SR_CgaCtaId ;  /* 0x00000000000c79c3 */ /* 0x000e620000008800 */
[----:B------:R-:W-:Y:S01]  /*37d0*/  UMOV UR5, 0x400 ;  /* 0x0000040000057882 */ /* 0x000fe20000000000 */
[----:B------:R-:W-:Y:S01]  /*37e0*/  IMAD R5, R2, R7, R4 ;  /* 0x0000000702057224 */ /* 0x000fe200078e0204 */
[----:B------:R-:W-:Y:S02]  /*37f0*/  LEA R6, R7, R4, 0x1 ;  /* 0x0000000407067211 */ /* 0x000fe400078e08ff */
[----:B------:R-:W-:Y:S02]  /*3800*/  IADD3 R4, PT, PT, R4, 0x4, RZ ;  /* 0x0000000404047810 */ /* 0x000fe40007ffe0ff */
[----:B------:R-:W-:-:S05]  /*3810*/  LEA R8, R6, UR7, 0x2 ;  /* 0x0000000706087c11 */ /* 0x000fca000f8e10ff */
[----:B------:R-:W-:Y:S04]  /*3820*/  LDS.64 R10, [R8] ;  /* 0x00000000080a7984 */ /* 0x000fe80000000a00 */
[----:B------:R-:W-:Y:S01]  /*3830*/  LDS.64 R16, [R8+0x8] ;  /* 0x0000080008107984 */ /* 0x000fe20000000a00 */
[----:B-1----:R-:W-:-:S06]  /*3840*/  ULEA UR5, UR12, UR5, 0x18 ;  /* 0x000000050c057291 */ /* 0x002fcc000f8ec0ff */
[----:B------:R-:W-:-:S05]  /*3850*/  LEA R5, R5, UR5, 0x2 ;  /* 0x0000000505057c11 */ /* 0x000fca000f8e10ff */
[----:B------:R-:W1:Y:S04]  /*3860*/  LDS R6, [R5] ;  /* 0x0000000005067984 */ /* 0x000e680000000800 */
[----:B------:R-:W2:Y:S04]  /*3870*/  LDS R9, [R5+0x4] ;  /* 0x0000040005097984 */ /* 0x000ea80000000800 */
[----:B------:R-:W3:Y:S04]  /*3880*/  LDS R12, [R5+0x8] ;  /* 0x00000800050c7984 */ /* 0x000ee80000000800 */
[----:B------:R-:W5:Y:S01]  /*3890*/  LDS R13, [R5+0xc] ;  /* 0x00000c00050d7984 */ /* 0x000f620000000800 */
[----:B-1----:R-:W-:-:S04]  /*38a0*/  FFMA R6, R6, R10, R15 ;  /* 0x0000000a06067223 */ /* 0x002fc8000000000f */
[----:B--2---:R-:W-:-:S04]  /*38b0*/  FFMA R9, R9, R11, R6 ;  /* 0x0000000b09097223 */ /* 0x004fc80000000006 */
[----:B---3--:R-:W-:-:S04]  /*38c0*/  FFMA R12, R12, R16, R9 ;  /* 0x000000100c0c7223 */ /* 0x008fc80000000009 */
[----:B-----5:R-:W-:-:S07]  /*38d0*/  FFMA R15, R13, R17, R12 ;  /* 0x000000110d0f7223 */ /* 0x020fce000000000c */
.L_x_38:
[----:B------:R-:W-:Y:S05]  /*38e0*/  BRA.U !UP1, `(.L_x_37) ;  /* 0x00000001096c7547 */ /* 0x000fea000b800000 */
[----:B------:R-:W-:Y:S02]  /*38f0*/  UISETP.NE.AND UP0, UPT, UR16, URZ, UPT ;  /* 0x000000ff1000728c */ /* 0x000fe4000bf05270 */
[----:B------:R-:W-:-:S07]  /*3900*/  UISETP.NE.AND UP1, UPT, UR18, URZ, UPT ;  /* 0x000000ff1200728c */ /* 0x000fce000bf25270 */
[----:B------:R-:W-:Y:S05]  /*3910*/  BRA.U !UP0, `(.L_x_39) ;  /* 0x0000000108347547 */ /* 0x000fea000b800000 */
[----:B------:R-:W1:Y:S01]  /*3920*/  S2UR UR12, SR_CgaCtaId ;  /* 0x00000000000c79c3 */ /* 0x000e620000008800 */
[----:B------:R-:W-:Y:S01]  /*3930*/  UMOV UR5, 0x400 ;  /* 0x0000040000057882 */ /* 0x000fe20000000000 */
[----:B------:R-:W-:Y:S01]  /*3940*/  IMAD R5, R2, R7, R4 ;  /* 0x0000000702057224 */ /* 0x000fe200078e0204 */
[----:B------:R-:W-:Y:S01]  /*3950*/  LEA R6, R7, R4, 0x1 ;  /* 0x0000000407067211 */ /* 0x000fe200078e08ff */
[----:B------:R-:W-:-:S03]  /*3960*/  VIADD R4, R4, 0x2 ;  /* 0x0000000204047836 */ /* 0x000fc60000000000 */
[----:B------:R-:W-:-:S06]  /*3970*/  LEA R8, R6, UR7, 0x2 ;  /* 0x0000000706087c11 */ /* 0x000fcc000f8e10ff */
[----:B------:R-:W-:Y:S01]  /*3980*/  LDS.64 R8, [R8] ;  /* 0x0000000008087984 */ /* 0x000fe20000000a00 */
[----:B-1----:R-:W-:-:S06]  /*3990*/  ULEA UR5, UR12, UR5, 0x18 ;  /* 0x000000050c057291 */ /* 0x002fcc000f8ec0ff */
[----:B------:R-:W-:-:S05]  /*39a0*/  LEA R5, R5, UR5, 0x2 ;  /* 0x0000000505057c11 */ /* 0x000fca000f8e10ff */
[----:B------:R-:W1:Y:S04]  /*39b0*/  LDS R6, [R5] ;  /* 0x0000000005067984 */ /* 0x000e680000000800 */
[----:B------:R-:W2:Y:S01]  /*39c0*/  LDS R11, [R5+0x4] ;  /* 0x00000400050b7984 */ /* 0x000ea20000000800 */
[----:B-1----:R-:W-:-:S04]  /*39d0*/  FFMA R6, R6, R8, R15 ;  /* 0x0000000806067223 */ /* 0x002fc8000000000f */
[----:B--2---:R-:W-:-:S07]  /*39e0*/  FFMA R15, R11, R9, R6 ;  /* 0x000000090b0f7223 */ /* 0x004fce0000000006 */
.L_x_39:
[----:B------:R-:W-:Y:S05]  /*39f0*/  BRA.U !UP1, `(.L_x_37) ;  /* 0x0000000109287547 */ /* 0x000fea000b800000 */
[----:B------:R-:W1:Y:S01]  /*3a00*/  S2UR UR12, SR_CgaCtaId ;  /* 0x00000000000c79c3 */ /* 0x000e620000008800 */
[----:B------:R-:W-:Y:S01]  /*3a10*/  UMOV UR5, 0x400 ;  /* 0x0000040000057882 */ /* 0x000fe20000000000 */
[----:B------:R-:W-:Y:S01]  /*3a20*/  IMAD R5, R2, R7, R4 ;  /* 0x0000000702057224 */ /* 0x000fe200078e0204 */
[----:B------:R-:W-:-:S04]  /*3a30*/  LEA R4, R7, R4, 0x1 ;  /* 0x0000000407047211 */ /* 0x000fc800078e08ff */
[----:B------:R-:W-:-:S06]  /*3a40*/  LEA R6, R4, UR7, 0x2 ;  /* 0x0000000704067c11 */ /* 0x000fcc000f8e10ff */
[----:B------:R-:W-:Y:S01]  /*3a50*/  LDS R6, [R6] ;  /* 0x0000000006067984 */ /* 0x000fe20000000800 */
[----:B-1----:R-:W-:-:S06]  /*3a60*/  ULEA UR5, UR12, UR5, 0x18 ;  /* 0x000000050c057291 */ /* 0x002fcc000f8ec0ff */
[----:B------:R-:W-:-:S05]  /*3a70*/  LEA R5, R5, UR5, 0x2 ;  /* 0x0000000505057c11 */ /* 0x000fca000f8e10ff */
[----:B------:R-:W1:Y:S02]  /*3a80*/  LDS R4, [R5] ;  /* 0x0000000005047984 */ /* 0x000e640000000800 */
[----:B-1----:R-:W-:-:S07]  /*3a90*/  FFMA R15, R4, R6, R15 ;  /* 0x00000006040f7223 */ /* 0x002fce000000000f */
.L_x_37:
[----:B------:R-:W1:Y:S02]  /*3aa0*/  LDCU UR5, c[0x0][0x3b4] ;  /* 0x00007680ff0577ac */ /* 0x000e640008000800 */
[----:B-1----:R-:W-:-:S05]  /*3ab0*/  FMUL R4, R15, UR5 ;  /* 0x000000050f047c20 */ /* 0x002fca0008400000 */
[----:B------:R1:W-:Y:S01]  /*3ac0*/  STL [R1+0x208], R4 ;  /* 0x0002080401007387 */ /* 0x0003e20000100800 */
[----:B------:R-:W-:-:S07]  /*3ad0*/  FMNMX R34, R34, R4, !PT ;  /* 0x0000000422227209 */ /* 0x000fce0007800000 */
.L_x_34:
[----:B------:R-:W-:-:S06]  /*3ae0*/  UIADD3 UR5, UPT, UPT, UR9, 0x3, URZ ;  /* 0x0000000309057890 */ /* 0x000fcc000fffe0ff */
[----:B-1----:R-:W-:-:S04]  /*3af0*/  I2FP.F32.U32 R4, UR5 ;  /* 0x0000000500047c45 */ /* 0x002fc80008201000 */
[----:B------:R-:W-:-:S13]  /*3b00*/  FSETP.GEU.AND P1, PT, R4, UR22, PT ;  /* 0x0000001604007c0b */ /* 0x000fda000bf2e000 */
[----:B------:R1:W-:Y:S01]  /*3b10*/  @P1 STL [R1+0x20c], R32 ;  /* 0x00020c2001001387 */ /* 0x0003e20000100800 */
[----:B------:R-:W-:Y:S01]  /*3b20*/  @P1 MOV R9, 0xf149f2ca ;  /* 0xf149f2ca00091802 */ /* 0x000fe20000000f00 */
[----:B------:R-:W-:Y:S06]  /*3b30*/  @P1 BRA `(.L_x_40) ;  /* 0x00000004008c1947 */ /* 0x000fec0003800000 */
[----:B------:R-:W-:Y:S01]  /*3b40*/  UISETP.GE.U32.AND UP0, UPT, UR21, 0x7, UPT ;  /* 0x000000071500788c */ /* 0x000fe2000bf06070 */
[----:B------:R-:W-:Y:S01]  /*3b50*/  HFMA2 R9, -RZ, RZ, 0, 0 ;  /* 0x00000000ff097431 */ /* 0x000fe200000001ff */
[----:B------:R-:W-:-:S07]  /*3b60*/  MOV R4, RZ ;  /* 0x000000ff00047202 */ /* 0x000fce0000000f00 */
[----:B------:R-:W-:Y:S05]  /*3b70*/  BRA.U !UP0, `(.L_x_41) ;  /* 0x0000000108947547 */ /* 0x000fea000b800000 */
[----:B------:R-:W2:Y:S01]  /*3b80*/  S2UR UR12, SR_CgaCtaId ;  /* 0x00000000000c79c3 */ /* 0x000ea20000008800 */
[----:B------:R-:W-:Y:S01]  /*3b90*/  MOV R9, RZ ;  /* 0x000000ff00097202 */ /* 0x000fe20000000f00 */
[----:B------:R-:W-:Y:S01]  /*3ba0*/  UMOV UR5, 0x400 ;  /* 0x0000040000057882 */ /* 0x000fe20000000000 */
[----:B------:R-:W-:Y:S01]  /*3bb0*/  MOV R4, RZ ;  /* 0x000000ff00047202 */ /* 0x000fe20000000f00 */
[----:B--2---:R-:W-:-:S12]  /*3bc0*/  ULEA UR5, UR12, UR5, 0x18 ;  /* 0x000000050c057291 */ /* 0x004fd8000f8ec0ff */
.L_x_42:
[--C-:B------:R-:W-:Y:S02]  /*3bd0*/  IMAD R5, R2, R7, R4.reuse ;  /* 0x0000000702057224 */ /* 0x100fe400078e0204 */
[----:B------:R-:W-:Y:S01]  /*3be0*/  IMAD R6, R7, 0x3, R4 ;  /* 0x0000000307067824 */ /* 0x000fe200078e0204 */
[----:B------:R-:W-:Y:S02]  /*3bf0*/  IADD3 R4, PT, PT, R4, 0x8, RZ ;  /* 0x0000000804047810 */ /* 0x000fe40007ffe0ff */
[----:B------:R-:W-:Y:S02]  /*3c00*/  LEA R5, R5, UR5, 0x2 ;  /* 0x0000000505057c11 */ /* 0x000fe4000f8e10ff */
[----:B------:R-:W-:Y:S02]  /*3c10*/  LEA R8, R6, UR7, 0x2 ;  /* 0x0000000706087c11 */ /* 0x000fe4000f8e10ff */
[----:B------:R-:W-:Y:S01]  /*3c20*/  ISETP.NE.AND P1, PT, R4, R3, PT ;  /* 0x000000030400720c */ /* 0x000fe20003f25270 */
[----:B------:R-:W-:Y:S04]  /*3c30*/  LDS R6, [R5] ;  /* 0x0000000005067984 */ /* 0x000fe80000000800 */
[----:B------:R-:W2:Y:S04]  /*3c40*/  LDS R10, [R8] ;  /* 0x00000000080a7984 */ /* 0x000ea80000000800 */
[----:B------:R-:W-:Y:S04]  /*3c50*/  LDS R11, [R5+0x4] ;  /* 0x00000400050b7984 */ /* 0x000fe80000000800 */
[----:B------:R-:W3:Y:S04]  /*3c60*/  LDS R12, [R8+0x4] ;  /* 0x00000400080c7984 */ /* 0x000ee80000000800 */
[----:B------:R-:W-:Y:S04]  /*3c70*/  LDS R13, [R5+0x8] ;  /* 0x00000800050d7984 */ /* 0x000fe80000000800 */
[----:B------:R-:W5:Y:S04]  /*3c80*/  LDS R14, [R8+0x8] ;  /* 0x00000800080e7984 */ /* 0x000f680000000800 */
[----:B------:R-:W-:Y:S04]  /*3c90*/  LDS R15, [R5+0xc] ;  /* 0x00000c00050f7984 */ /* 0x000fe80000000800 */
[----:B------:R-:W0:Y:S04]  /*3ca0*/  LDS R16, [R8+0xc] ;  /* 0x00000c0008107984 */ /* 0x000e280000000800 */
[----:B------:R-:W-:Y:S04]  /*3cb0*/  LDS R17, [R5+0x10] ;  /* 0x0000100005117984 */ /* 0x000fe80000000800 */
[----:B------:R-:W1:Y:S04]  /*3cc0*/  LDS R18, [R8+0x10] ;  /* 0x0000100008127984 */ /* 0x000e680000000800 */
[----:B------:R-:W-:Y:S04]  /*3cd0*/  LDS R19, [R5+0x14] ;  /* 0x0000140005137984 */ /* 0x000fe80000000800 */
[----:B------:R-:W4:Y:S01]  /*3ce0*/  LDS R20, [R8+0x14] ;  /* 0x0000140008147984 */ /* 0x000f220000000800 */
[----:B--2---:R-:W-:-:S03]  /*3cf0*/  FFMA R6, R6, R10, R9 ;  /* 0x0000000a06067223 */ /* 0x004fc60000000009 */
[----:B------:R-:W-:Y:S04]  /*3d00*/  LDS R21, [R5+0x18] ;  /* 0x0000180005157984 */ /* 0x000fe80000000800 */
[----:B------:R-:W2:Y:S01]  /*3d10*/  LDS R22, [R8+0x18] ;  /* 0x0000180008167984 */ /* 0x000ea20000000800 */
[----:B---3--:R-:W-:-:S03]  /*3d20*/  FFMA R6, R11, R12, R6 ;  /* 0x0000000c0b067223 */ /* 0x008fc60000000006 */
[----:B------:R-:W-:Y:S04]  /*3d30*/  LDS R23, [R5+0x1c] ;  /* 0x00001c0005177984 */ /* 0x000fe80000000800 */
[----:B------:R-:W3:Y:S01]  /*3d40*/  LDS R24, [R8+0x1c] ;  /* 0x00001c0008187984 */ /* 0x000ee20000000800 */
[----:B-----5:R-:W-:-:S04]  /*3d50*/  FFMA R6, R13, R14, R6 ;  /* 0x0000000e0d067223 */ /* 0x020fc80000000006 */
[----:B0-----:R-:W-:-:S04]  /*3d60*/  FFMA R6, R15, R16, R6 ;  /* 0x000000100f067223 */ /* 0x001fc80000000006 */
[----:B-1----:R-:W-:-:S04]  /*3d70*/  FFMA R6, R17, R18, R6 ;  /* 0x0000001211067223 */ /* 0x002fc80000000006 */
[----:B----4-:R-:W-:-:S04]  /*3d80*/  FFMA R6, R19, R20, R6 ;  /* 0x0000001413067223 */ /* 0x010fc80000000006 */
[----:B--2---:R-:W-:-:S04]  /*3d90*/  FFMA R6, R21, R22, R6 ;  /* 0x0000001615067223 */ /* 0x004fc80000000006 */
[----:B---3--:R-:W-:Y:S01]  /*3da0*/  FFMA R9, R23, R24, R6 ;  /* 0x0000001817097223 */ /* 0x008fe20000000006 */
[----:B------:R-:W-:Y:S06]  /*3db0*/  @P1 BRA `(.L_x_42) ;  /* 0xfffffffc00841947 */ /* 0x000fec000383ffff */
[----:B------:R-:W-:-:S07]  /*3dc0*/  MOV R4, R3 ;  /* 0x0000000300047202 */ /* 0x000fce0000000f00 */
.L_x_41:
[----:B------:R-:W-:-:S09]  /*3dd0*/  UISETP.NE.AND UP0, UPT, UR17, URZ, UPT ;  /* 0x000000ff1100728c */ /* 0x000fd2000bf05270 */
[----:B------:R-:W-:Y:S05]  /*3de0*/  BRA.U !UP0, `(.L_x_43) ;  /* 0x0000000108d07547 */ /* 0x000fea000b800000 */
[----:B------:R-:W-:Y:S02]  /*3df0*/  UISETP.GE.U32.AND UP0, UPT, UR20, 0x3, UPT ;  /* 0x000000031400788c */ /* 0x000fe4000bf06070 */
[----:B------:R-:W-:-:S07]  /*3e00*/  UISETP.NE.AND UP1, UPT, UR14, URZ, UPT ;  /* 0x000000ff0e00728c */ /* 0x000fce000bf25270 */
[----:B------:R-:W-:Y:S05]  /*3e10*/  BRA.U !UP0, `(.L_x_44) ;  /* 0x0000000108507547 */ /* 0x000fea000b800000 */
[----:B------:R-:W2:Y:S01]  /*3e20*/  S2UR UR12, SR_CgaCtaId ;  /* 0x00000000000c79c3 */ /* 0x000ea20000008800 */
[----:B------:R-:W-:Y:S01]  /*3e30*/  UMOV UR5, 0x400 ;  /* 0x0000040000057882 */ /* 0x000fe20000000000 */
[--C-:B------:R-:W-:Y:S02]  /*3e40*/  IMAD R6, R7, 0x3, R4.reuse ;  /* 0x0000000307067824 */ /* 0x100fe400078e0204 */
[----:B------:R-:W-:Y:S01]  /*3e50*/  IMAD R5, R2, R7, R4 ;  /* 0x0000000702057224 */ /* 0x000fe200078e0204 */
[----:B------:R-:W-:Y:S02]  /*3e60*/  IADD3 R4, PT, PT, R4, 0x4, RZ ;  /* 0x0000000404047810 */ /* 0x000fe40007ffe0ff */
[----:B------:R-:W-:-:S05]  /*3e70*/  LEA R8, R6, UR7, 0x2 ;  /* 0x0000000706087c11 */ /* 0x000fca000f8e10ff */
[----:B------:R-:W-:Y:S04]  /*3e80*/  LDS R10, [R8] ;  /* 0x00000000080a7984 */ /* 0x000fe80000000800 */
[----:B------:R-:W-:Y:S04]  /*3e90*/  LDS R12, [R8+0x4] ;  /* 0x00000400080c7984 */ /* 0x000fe80000000800 */
[----:B------:R-:W-:Y:S01]  /*3ea0*/  LDS R14, [R8+0x8] ;  /* 0x00000800080e7984 */ /* 0x000fe20000000800 */
[----:B--2---:R-:W-:-:S03]  /*3eb0*/  ULEA UR5, UR12, UR5, 0x18 ;  /* 0x000000050c057291 */ /* 0x004fc6000f8ec0ff */
[----:B------:R-:W-:Y:S03]  /*3ec0*/  LDS R16, [R8+0xc] ;  /* 0x00000c0008107984 */ /* 0x000fe60000000800 */
[----:B------:R-:W-:-:S05]  /*3ed0*/  LEA R5, R5, UR5, 0x2 ;  /* 0x0000000505057c11 */ /* 0x000fca000f8e10ff */
[----:B------:R-:W2:Y:S04]  /*3ee0*/  LDS R6, [R5] ;  /* 0x0000000005067984 */ /* 0x000ea80000000800 */
[----:B------:R-:W3:Y:S04]  /*3ef0*/  LDS R11, [R5+0x4] ;  /* 0x00000400050b7984 */ /* 0x000ee80000000800 */
[----:B------:R-:W5:Y:S04]  /*3f00*/  LDS R13, [R5+0x8] ;  /* 0x00000800050d7984 */ /* 0x000f680000000800 */
[----:B------:R-:W0:Y:S01]  /*3f10*/  LDS R15, [R5+0xc] ;  /* 0x00000c00050f7984 */ /* 0x000e220000000800 */
[----:B--2---:R-:W-:-:S04]  /*3f20*/  FFMA R6, R6, R10, R9 ;  /* 0x0000000a06067223 */ /* 0x004fc80000000009 */
[----:B---3--:R-:W-:-:S04]  /*3f30*/  FFMA R6, R11, R12, R6 ;  /* 0x0000000c0b067223 */ /* 0x008fc80000000006 */
[----:B-----5:R-:W-:-:S04]  /*3f40*/  FFMA R6, R13, R14, R6 ;  /* 0x0000000e0d067223 */ /* 0x020fc80000000006 */
[----:B0-----:R-:W-:-:S07]  /*3f50*/  FFMA R9, R15, R16, R6 ;  /* 0x000000100f097223 */ /* 0x001fce0000000006 */
.L_x_44:
[----:B------:R-:W-:Y:S05]  /*3f60*/  BRA.U !UP1, `(.L_x_43) ;  /* 0x0000000109707547 */ /* 0x000fea000b800000 */
[----:B------:R-:W-:Y:S02]  /*3f70*/  UISETP.NE.AND UP0, UPT, UR16, URZ, UPT ;  /* 0x000000ff1000728c */ /* 0x000fe4000bf05270 */
        /* <DEDUP_REMOVED lines=9> */
[----:B------:R-:W-:Y:S01]  /*4010*/  LDS R12, [R8+0x4] ;  /* 0x00000400080c7984 */ /* 0x000fe20000000800 */
[----:B--2---:R-:W-:-:S06]  /*4020*/  ULEA UR5, UR12, UR5, 0x18 ;  /* 0x000000050c057291 */ /* 0x004fcc000f8ec0ff */
[----:B------:R-:W-:-:S05]  /*4030*/  LEA R5, R5, UR5, 0x2 ;  /* 0x0000000505057c11 */ /* 0x000fca000f8e10ff */
[----:B------:R-:W2:Y:S04]  /*4040*/  LDS R6, [R5] ;  /* 0x0000000005067984 */ /* 0x000ea80000000800 */
[----:B------:R-:W3:Y:S01]  /*4050*/  LDS R11, [R5+0x4] ;  /* 0x00000400050b7984 */ /* 0x000ee20000000800 */
[----:B--2---:R-:W-:-:S04]  /*4060*/  FFMA R6, R6, R10, R9 ;  /* 0x0000000a06067223 */ /* 0x004fc80000000009 */
[----:B---3--:R-:W-:-:S07]  /*4070*/  FFMA R9, R11, R12, R6 ;  /* 0x0000000c0b097223 */ /* 0x008fce0000000006 */
.L_x_45:
[----:B------:R-:W-:Y:S05]  /*4080*/  BRA.U !UP1, `(.L_x_43) ;  /* 0x0000000109287547 */ /* 0x000fea000b800000 */
[----:B------:R-:W2:Y:S01]  /*4090*/  S2UR UR12, SR_CgaCtaId ;  /* 0x00000000000c79c3 */ /* 0x000ea20000008800 */
[----:B------:R-:W-:Y:S01]  /*40a0*/  UMOV UR5, 0x400 ;  /* 0x0000040000057882 */ /* 0x000fe20000000000 */
[--C-:B------:R-:W-:Y:S02]  /*40b0*/  IMAD R5, R7, 0x3, R4.reuse ;  /* 0x0000000307057824 */ /* 0x100fe400078e0204 */
[----:B------:R-:W-:-:S03]  /*40c0*/  IMAD R4, R2, R7, R4 ;  /* 0x0000000702047224 */ /* 0x000fc600078e0204 */
[----:B------:R-:W-:-:S06]  /*40d0*/  LEA R5, R5, UR7, 0x2 ;  /* 0x0000000705057c11 */ /* 0x000fcc000f8e10ff */
[----:B------:R-:W-:Y:S01]  /*40e0*/  LDS R5, [R5] ;  /* 0x0000000005057984 */ /* 0x000fe20000000800 */
[----:B--2---:R-:W-:-:S06]  /*40f0*/  ULEA UR5, UR12, UR5, 0x18 ;  /* 0x000000050c057291 */ /* 0x004fcc000f8ec0ff */
[----:B------:R-:W-:-:S06]  /*4100*/  LEA R4, R4, UR5, 0x2 ;  /* 0x0000000504047c11 */ /* 0x000fcc000f8e10ff */
[----:B------:R-:W2:Y:S02]  /*4110*/  LDS R4, [R4] ;  /* 0x0000000004047984 */ /* 0x000ea40000000800 */
[----:B--2---:R-:W-:-:S07]  /*4120*/  FFMA R9, R4, R5, R9 ;  /* 0x0000000504097223 */ /* 0x004fce0000000009 */
.L_x_43:
[----:B------:R-:W2:Y:S02]  /*4130*/  LDCU UR5, c[0x0][0x3b4] ;  /* 0x00007680ff0577ac */ /* 0x000ea40008000800 */
[----:B--2---:R-:W-:-:S05]  /*4140*/  FMUL R9, R9, UR5 ;  /* 0x0000000509097c20 */ /* 0x004fca0008400000 */
[----:B------:R2:W-:Y:S01]  /*4150*/  STL [R1+0x20c], R9 ;  /* 0x00020c0901007387 */ /* 0x0005e20000100800 */
[----:B------:R-:W-:-:S07]  /*4160*/  FMNMX R34, R34, R9, !PT ;  /* 0x0000000922227209 */ /* 0x000fce0007800000 */
.L_x_40:
[----:B------:R-:W-:-:S06]  /*4170*/  UIADD3 UR5, UPT, UPT, UR9, 0x4, URZ ;  /* 0x0000000409057890 */ /* 0x000fcc000fffe0ff */
[----:B------:R-:W-:-:S04]  /*4180*/  I2FP.F32.U32 R4, UR5 ;  /* 0x0000000500047c45 */ /* 0x000fc80008201000 */
[----:B------:R-:W-:-:S13]  /*4190*/  FSETP.GEU.AND P1, PT, R4, UR22, PT ;  /* 0x0000001604007c0b */ /* 0x000fda000bf2e000 */
[----:B------:R3:W-:Y:S01]  /*41a0*/  @P1 STL [R1+0x210], R32 ;  /* 0x0002102001001387 */ /* 0x0007e20000100800 */
[----:B------:R-:W-:Y:S01]  /*41b0*/  @P1 IMAD.MOV.U32 R4, RZ, RZ, -0xeb60d36 ;  /* 0xf149f2caff041424 */ /* 0x000fe200078e00ff */
[----:B------:R-:W-:Y:S06]  /*41c0*/  @P1 BRA `(.L_x_46) ;  /* 0x0000000400601947 */ /* 0x000fec0003800000 */
[----:B------:R-:W-:Y:S01]  /*41d0*/  UISETP.GE.U32.AND UP0, UPT, UR21, 0x7, UPT ;  /* 0x000000071500788c */ /* 0x000fe2000bf06070 */
[----:B------:R-:W-:-:S08]  /*41e0*/  CS2R R4, SRZ ;  /* 0x0000000000047805 */ /* 0x000fd0000001ff00 */
[----:B------:R-:W-:Y:S05]  /*41f0*/  BRA.U !UP0, `(.L_x_47) ;  /* 0x0000000108787547 */ /* 0x000fea000b800000 */
[----:B------:R-:W5:Y:S01]  /*4200*/  S2UR UR12, SR_CgaCtaId ;  /* 0x00000000000c79c3 */ /* 0x000f620000008800 */
[----:B------:R-:W-:Y:S01]  /*4210*/  CS2R R4, SRZ ;  /* 0x0000000000047805 */ /* 0x000fe2000001ff00 */
[----:B------:R-:W-:Y:S02]  /*4220*/  UMOV UR5, 0x400 ;  /* 0x0000040000057882 */ /* 0x000fe40000000000 */
[----:B-----5:R-:W-:-:S12]  /*4230*/  ULEA UR5, UR12, UR5, 0x18 ;  /* 0x000000050c057291 */ /* 0x020fd8000f8ec0ff */
.L_x_48:
[----:B------:R-:W-:Y:S01]  /*4240*/  IMAD R6, R2, R7, R4 ;  /* 0x0000000702067224 */ /* 0x000fe200078e0204 */
[----:B------:R-:W-:Y:S02]  /*4250*/  LEA R8, R7, R4, 0x2 ;  /* 0x0000000407087211 */ /* 0x000fe400078e10ff */
[----:B------:R-:W-:Y:S02]  /*4260*/  IADD3 R4, PT, PT, R4, 0x8, RZ ;  /* 0x0000000804047810 */ /* 0x000fe40007ffe0ff */
[----:B------:R-:W-:Y:S02]  /*4270*/  LEA R6, R6, UR5, 0x2 ;  /* 0x0000000506067c11 */ /* 0x000fe4000f8e10ff */
[----:B------:R-:W-:Y:S02]  /*4280*/  LEA R10, R8, UR7, 0x2 ;  /* 0x00000007080a7c11 */ /* 0x000fe4000f8e10ff */
[----:B------:R-:W-:Y:S01]  /*4290*/  ISETP.NE.AND P1, PT, R4, R3, PT ;  /* 0x000000030400720c */ /* 0x000fe20003f25270 */
[----:B------:R-:W-:Y:S04]  /*42a0*/  LDS R8, [R6] ;  /* 0x0000000006087984 */ /* 0x000fe80000000800 */
[----:B------:R-:W5:Y:S04]  /*42b0*/  LDS.128 R12, [R10] ;  /* 0x000000000a0c7984 */ /* 0x000f680000000c00 */
[----:B------:R-:W0:Y:S04]  /*42c0*/  LDS R11, [R6+0x4] ;  /* 0x00000400060b7984 */ /* 0x000e280000000800 */
[----:B------:R-:W1:Y:S04]  /*42d0*/  LDS R20, [R6+0x8] ;  /* 0x0000080006147984 */ /* 0x000e680000000800 */
[----:B------:R-:W2:Y:S04]  /*42e0*/  LDS R21, [R6+0xc] ;  /* 0x00000c0006157984 */ /* 0x000ea80000000800 */
[----:B------:R-:W-:Y:S04]  /*42f0*/  LDS R22, [R6+0x10] ;  /* 0x0000100006167984 */ /* 0x000fe80000000800 */
[----:B------:R-:W3:Y:S04]  /*4300*/  LDS.128 R16, [R10+0x10] ;  /* 0x000010000a107984 */ /* 0x000ee80000000c00 */
[----:B------:R-:W4:Y:S04]  /*4310*/  LDS R23, [R6+0x14] ;  /* 0x0000140006177984 */ /* 0x000f280000000800 */
[----:B------:R-:W4:Y:S04]  /*4320*/  LDS R24, [R6+0x18] ;  /* 0x0000180006187984 */ /* 0x000f280000000800 */
[----:B------:R-:W4:Y:S01]  /*4330*/  LDS R25, [R6+0x1c] ;  /* 0x00001c0006197984 */ /* 0x000f220000000800 */
[----:B-----5:R-:W-:-:S04]  /*4340*/  FFMA R8, R8, R12, R5 ;  /* 0x0000000c08087223 */ /* 0x020fc80000000005 */
[----:B0-----:R-:W-:-:S04]  /*4350*/  FFMA R11, R13, R11, R8 ;  /* 0x0000000b0d0b7223 */ /* 0x001fc80000000008 */
[----:B-1----:R-:W-:-:S04]  /*4360*/  FFMA R14, R14, R20, R11 ;  /* 0x000000140e0e7223 */ /* 0x002fc8000000000b */
[----:B--2---:R-:W-:-:S04]  /*4370*/  FFMA R15, R15, R21, R14 ;  /* 0x000000150f0f7223 */ /* 0x004fc8000000000e */
[----:B---3--:R-:W-:-:S04]  /*4380*/  FFMA R16, R22, R16, R15 ;  /* 0x0000001016107223 */ /* 0x008fc8000000000f */
[----:B----4-:R-:W-:-:S04]  /*4390*/  FFMA R17, R17, R23, R16 ;  /* 0x0000001711117223 */ /* 0x010fc80000000010 */
[----:B------:R-:W-:-:S04]  /*43a0*/  FFMA R18, R18, R24, R17 ;  /* 0x0000001812127223 */ /* 0x000fc80000000011 */
[----:B------:R-:W-:Y:S01]  /*43b0*/  FFMA R5, R19, R25, R18 ;  /* 0x0000001913057223 */ /* 0x000fe20000000012 */
[----:B------:R-:W-:Y:S06]  /*43c0*/  @P1 BRA `(.L_x_48) ;  /* 0xfffffffc009c1947 */ /* 0x000fec000383ffff */
[----:B------:R-:W-:-:S07]  /*43d0*/  MOV R4, R3 ;  /* 0x0000000300047202 */ /* 0x000fce0000000f00 */
.L_x_47:
[----:B------:R-:W-:-:S09]  /*43e0*/  UISETP.NE.AND UP0, UPT, UR17, URZ, UPT ;  /* 0x000000ff1100728c */ /* 0x000fd2000bf05270 */
[----:B------:R-:W-:Y:S05]  /*43f0*/  BRA.U !UP0, `(.L_x_49) ;  /* 0x0000000108c47547 */ /* 0x000fea000b800000 */
[----:B------:R-:W-:Y:S02]  /*4400*/  UISETP.GE.U32.AND UP0, UPT, UR20, 0x3, UPT ;  /* 0x000000031400788c */ /* 0x000fe4000bf06070 */
[----:B------:R-:W-:-:S07]  /*4410*/  UISETP.NE.AND UP1, UPT, UR14, URZ, UPT ;  /* 0x000000ff0e00728c */ /* 0x000fce000bf25270 */
[----:B------:R-:W-:Y:S05]  /*4420*/  BRA.U !UP0, `(.L_x_50) ;  /* 0x0000000108487547 */ /* 0x000fea000b800000 */
[----:B------:R-:W5:Y:S01]  /*4430*/  S2UR UR12, SR_CgaCtaId ;  /* 0x00000000000c79c3 */ /* 0x000f620000008800 */
[----:B------:R-:W-:Y:S01]  /*4440*/  UMOV UR5, 0x400 ;  /* 0x0000040000057882 */ /* 0x000fe20000000000 */
[----:B------:R-:W-:Y:S01]  /*4450*/  IMAD R6, R2, R7, R4 ;  /* 0x0000000702067224 */ /* 0x000fe200078e0204 */
[----:B------:R-:W-:Y:S02]  /*4460*/  LEA R8, R7, R4, 0x2 ;  /* 0x0000000407087211 */ /* 0x000fe400078e10ff */
[----:B------:R-:W-:Y:S02]  /*4470*/  IADD3 R4, PT, PT, R4, 0x4, RZ ;  /* 0x0000000404047810 */ /* 0x000fe40007ffe0ff */
[----:B------:R-:W-:-:S05]  /*4480*/  LEA R10, R8, UR7, 0x2 ;  /* 0x00000007080a7c11 */ /* 0x000fca000f8e10ff */
[----:B------:R-:W-:Y:S04]  /*4490*/  LDS.64 R12, [R10] ;  /* 0x000000000a0c7984 */ /* 0x000fe80000000a00 */
[----:B------:R-:W-:Y:S01]  /*44a0*/  LDS.64 R16, [R10+0x8] ;  /* 0x000008000a107984 */ /* 0x000fe20000000a00 */
[----:B-----5:R-:W-:-:S06]  /*44b0*/  ULEA UR5, UR12, UR5, 0x18 ;  /* 0x000000050c057291 */ /* 0x020fcc000f8ec0ff */
[----:B------:R-:W-:-:S05]  /*44c0*/  LEA R6, R6, UR5, 0x2 ;  /* 0x0000000506067c11 */ /* 0x000fca000f8e10ff */
[----:B------:R-:W5:Y:S04]  /*44d0*/  LDS R8, [R6] ;  /* 0x0000000006087984 */ /* 0x000f680000000800 */
[----:B------:R-:W0:Y:S04]  /*44e0*/  LDS R11, [R6+0x4] ;  /* 0x00000400060b7984 */ /* 0x000e280000000800 */
[----:B------:R-:W1:Y:S04]  /*44f0*/  LDS R14, [R6+0x8] ;  /* 0x00000800060e7984 */ /* 0x000e680000000800 */
[----:B------:R-:W2:Y:S01]  /*4500*/  LDS R15, [R6+0xc] ;  /* 0x00000c00060f7984 */ /* 0x000ea20000000800 */
[----:B-----5:R-:W-:-:S04]  /*4510*/  FFMA R8, R8, R12, R5 ;  /* 0x0000000c08087223 */ /* 0x020fc80000000005 */
[----:B0-----:R-:W-:-:S04]  /*4520*/  FFMA R11, R11, R13, R8 ;  /* 0x0000000d0b0b7223 */ /* 0x001fc80000000008 */
[----:B-1----:R-:W-:-:S04]  /*4530*/  FFMA R14, R14, R16, R11 ;  /* 0x000000100e0e7223 */ /* 0x002fc8000000000b */
[----:B--2---:R-:W-:-:S07]  /*4540*/  FFMA R5, R15, R17, R14 ;  /* 0x000000110f057223 */ /* 0x004fce000000000e */
.L_x_50:
[----:B------:R-:W-:Y:S05]  /*4550*/  BRA.U !UP1, `(.L_x_49) ;  /* 0x00000001096c7547 */ /* 0x000fea000b800000 */
[----:B------:R-:W-:Y:S02]  /*4560*/  UISETP.NE.AND UP0, UPT, UR16, URZ, UPT ;  /* 0x000000ff1000728c */ /* 0x000fe4000bf05270 */
[----:B------:R-:W-:-:S07]  /*4570*/  UISETP.NE.AND UP1, UPT, UR18, URZ, UPT ;  /* 0x000000ff1200728c */ /* 0x000fce000bf25270 */
[----:B------:R-:W-:Y:S05]  /*4580*/  BRA.U !UP0, `(.L_x_51) ;  /* 0x0000000108347547 */ /* 0x000fea000b800000 */
[----:B------:R-:W5:Y:S01]  /*4590*/  S2UR UR12, SR_CgaCtaId ;  /* 0x00000000000c79c3 */ /* 0x000f620000008800 */
[----:B------:R-:W-:Y:S01]  /*45a0*/  UMOV UR5, 0x400 ;  /* 0x0000040000057882 */ /* 0x000fe20000000000 */
[----:B------:R-:W-:Y:S01]  /*45b0*/  IMAD R6, R2, R7, R4 ;  /* 0x0000000702067224 */ /* 0x000fe200078e0204 */
[----:B------:R-:W-:Y:S02]  /*45c0*/  LEA R8, R7, R4, 0x2 ;  /* 0x0000000407087211 */ /* 0x000fe400078e10ff */
[----:B------:R-:W-:Y:S02]  /*45d0*/  IADD3 R4, PT, PT, R4, 0x2, RZ ;  /* 0x0000000204047810 */ /* 0x000fe40007ffe0ff */
[----:B------:R-:W-:-:S06]  /*45e0*/  LEA R10, R8, UR7, 0x2 ;  /* 0x00000007080a7c11 */ /* 0x000fcc000f8e10ff */
[----:B------:R-:W-:Y:S01]  /*45f0*/  LDS.64 R10, [R10] ;  /* 0x000000000a0a7984 */ /* 0x000fe20000000a00 */
[----:B-----5:R-:W-:-:S06]  /*4600*/  ULEA UR5, UR12, UR5, 0x18 ;  /* 0x000000050c057291 */ /* 0x020fcc000f8ec0ff */
[----:B------:R-:W-:-:S05]  /*4610*/  LEA R6, R6, UR5, 0x2 ;  /* 0x0000000506067c11 */ /* 0x000fca000f8e10ff */
[----:B------:R-:W5:Y:S04]  /*4620*/  LDS R8, [R6] ;  /* 0x0000000006087984 */ /* 0x000f680000000800 */
[----:B------:R-:W0:Y:S01]  /*4630*/  LDS R13, [R6+0x4] ;  /* 0x00000400060d7984 */ /* 0x000e220000000800 */
[----:B-----5:R-:W-:-:S04]  /*4640*/  FFMA R8, R8, R10, R5 ;  /* 0x0000000a08087223 */ /* 0x020fc80000000005 */
[----:B0-----:R-:W-:-:S07]  /*4650*/  FFMA R5, R13, R11, R8 ;  /* 0x0000000b0d057223 */ /* 0x001fce0000000008 */
.L_x_51:
[----:B------:R-:W-:Y:S05]  /*4660*/  BRA.U !UP1, `(.L_x_49) ;  /* 0x0000000109287547 */ /* 0x000fea000b800000 */
[----:B------:R-:W5:Y:S01]  /*4670*/  S2UR UR12, SR_CgaCtaId ;  /* 0x00000000000c79c3 */ /* 0x000f620000008800 */
[----:B------:R-:W-:Y:S01]  /*4680*/  UMOV UR5, 0x400 ;  /* 0x0000040000057882 */ /* 0x000fe20000000000 */
[----:B------:R-:W-:Y:S01]  /*4690*/  IMAD R6, R2, R7, R4 ;  /* 0x0000000702067224 */ /* 0x000fe200078e0204 */
[----:B------:R-:W-:-:S04]  /*46a0*/  LEA R4, R7, R4, 0x2 ;  /* 0x0000000407047211 */ /* 0x000fc800078e10ff */
[----:B------:R-:W-:-:S06]  /*46b0*/  LEA R4, R4, UR7, 0x2 ;  /* 0x0000000704047c11 */ /* 0x000fcc000f8e10ff */
[----:B------:R-:W-:Y:S01]  /*46c0*/  LDS R4, [R4] ;  /* 0x0000000004047984 */ /* 0x000fe20000000800 */
[----:B-----5:R-:W-:-:S06]  /*46d0*/  ULEA UR5, UR12, UR5, 0x18 ;  /* 0x000000050c057291 */ /* 0x020fcc000f8ec0ff */
[----:B------:R-:W-:-:S06]  /*46e0*/  LEA R6, R6, UR5, 0x2 ;  /* 0x0000000506067c11 */ /* 0x000fcc000f8e10ff */
[----:B------:R-:W5:Y:S02]  /*46f0*/  LDS R6, [R6] ;  /* 0x0000000006067984 */ /* 0x000f640000000800 */
[----:B-----5:R-:W-:-:S07]  /*4700*/  FFMA R5, R6, R4, R5 ;  /* 0x0000000406057223 */ /* 0x020fce0000000005 */
.L_x_49:
[----:B------:R-:W5:Y:S02]  /*4710*/  LDCU UR5, c[0x0][0x3b4] ;  /* 0x00007680ff0577ac */ /* 0x000f640008000800 */
[----:B-----5:R-:W-:-:S05]  /*4720*/  FMUL R4, R5, UR5 ;  /* 0x0000000505047c20 */ /* 0x020fca0008400000 */
[----:B------:R0:W-:Y:S01]  /*4730*/  STL [R1+0x210], R4 ;  /* 0x0002100401007387 */ /* 0x0001e20000100800 */
[----:B------:R-:W-:-:S07]  /*4740*/  FMNMX R34, R34, R4, !PT ;  /* 0x0000000422227209 */ /* 0x000fce0007800000 */
.L_x_46:
[----:B------:R-:W-:-:S06]  /*4750*/  UIADD3 UR5, UPT, UPT, UR9, 0x5, URZ ;  /* 0x0000000509057890 */ /* 0x000fcc000fffe0ff */
[----:B------:R-:W-:-:S04]  /*4760*/  I2FP.F32.U32 R5, UR5 ;  /* 0x0000000500057c45 */ /* 0x000fc80008201000 */
[----:B------:R-:W-:-:S13]  /*4770*/  FSETP.GEU.AND P1, PT, R5, UR22, PT ;  /* 0x0000001605007c0b */ /* 0x000fda000bf2e000 */
[----:B------:R0:W-:Y:S01]  /*4780*/  @P1 STL [R1+0x214], R32 ;  /* 0x0002142001001387 */ /* 0x0001e20000100800 */
[----:B------:R-:W-:Y:S01]  /*4790*/  @P1 MOV R5, 0xf149f2ca ;  /* 0xf149f2ca00051802 */ /* 0x000fe20000000f00 */
[----:B------:R-:W-:Y:S06]  /*47a0*/  @P1 BRA `(.L_x_52) ;  /* 0x00000004008c1947 */ /* 0x000fec0003800000 */
[----:B------:R-:W-:Y:S01]  /*47b0*/  UISETP.GE.U32.AND UP0, UPT, UR21, 0x7, UPT ;  /* 0x000000071500788c */ /* 0x000fe2000bf06070 */
[----:B------:R-:W-:Y:S02]  /*47c0*/  HFMA2 R5, -RZ, RZ, 0, 0 ;  /* 0x00000000ff057431 */ /* 0x000fe400000001ff */
[----:B------:R-:W-:-:S06]  /*47d0*/  IMAD.MOV.U32 R6, RZ, RZ, RZ ;  /* 0x000000ffff067224 */ /* 0x000fcc00078e00ff */
[----:B------:R-:W-:Y:S05]  /*47e0*/  BRA.U !UP0, `(.L_x_53) ;  /* 0x0000000108947547 */ /* 0x000fea000b800000 */
[----:B------:R-:W5:Y:S01]  /*47f0*/  S2UR UR12, SR_CgaCtaId ;  /* 0x00000000000c79c3 */ /* 0x000f620000008800 */
[----:B------:R-:W-:Y:S01]  /*4800*/  MOV R5, RZ ;  /* 0x000000ff00057202 */ /* 0x000fe20000000f00 */
[----:B------:R-:W-:Y:S01]  /*4810*/  UMOV UR5, 0x400 ;  /* 0x0000040000057882 */ /* 0x000fe20000000000 */
[----:B------:R-:W-:Y:S01]  /*4820*/  MOV R6, RZ ;  /* 0x000000ff00067202 */ /* 0x000fe20000000f00 */
[----:B-----5:R-:W-:-:S12]  /*4830*/  ULEA UR5, UR12, UR5, 0x18 ;  /* 0x000000050c057291 */ /* 0x020fd8000f8ec0ff */
.L_x_54:
[--C-:B------:R-:W-:Y:S02]  /*4840*/  IMAD R8, R2, R7, R6.reuse ;  /* 0x0000000702087224 */ /* 0x100fe400078e0206 */
[----:B------:R-:W-:Y:S01]  /*4850*/  IMAD R10, R7, 0x5, R6 ;  /* 0x00000005070a7824 */ /* 0x000fe200078e0206 */
[----:B------:R-:W-:Y:S02]  /*4860*/  IADD3 R6, PT, PT, R6, 0x8, RZ ;  /* 0x0000000806067810 */ /* 0x000fe40007ffe0ff */
[----:B------:R-:W-:Y:S02]  /*4870*/  LEA R8, R8, UR5, 0x2 ;  /* 0x0000000508087c11 */ /* 0x000fe4000f8e10ff */
[----:B------:R-:W-:Y:S02]  /*4880*/  LEA R11, R10, UR7, 0x2 ;  /* 0x000000070a0b7c11 */ /* 0x000fe4000f8e10ff */
[----:B------:R-:W-:Y:S01]  /*4890*/  ISETP.NE.AND P1, PT, R6, R3, PT ;  /* 0x000000030600720c */ /* 0x000fe20003f25270 */
[----:B------:R-:W-:Y:S04]  /*48a0*/  LDS R10, [R8] ;  /* 0x00000000080a7984 */ /* 0x000fe80000000800 */
[----:B------:R-:W5:Y:S04]  /*48b0*/  LDS R12, [R11] ;  /* 0x000000000b0c7984 */ /* 0x000f680000000800 */
[----:B------:R-:W-:Y:S04]  /*48c0*/  LDS R13, [R8+0x4] ;  /* 0x00000400080d7984 */ /* 0x000fe80000000800 */
[----:B------:R-:W0:Y:S04]  /*48d0*/  LDS R14, [R11+0x4] ;  /* 0x000004000b0e7984 */ /* 0x000e280000000800 */
[----:B------:R-:W-:Y:S04]  /*48e0*/  LDS R15, [R8+0x8] ;  /* 0x00000800080f7984 */ /* 0x000fe80000000800 */
[----:B------:R-:W1:Y:S04]  /*48f0*/  LDS R16, [R11+0x8] ;  /* 0x000008000b107984 */ /* 0x000e680000000800 */
[----:B------:R-:W-:Y:S04]  /*4900*/  LDS R17, [R8+0xc] ;  /* 0x00000c0008117984 */ /* 0x000fe80000000800 */
[----:B------:R-:W2:Y:S04]  /*4910*/  LDS R18, [R11+0xc] ;  /* 0x00000c000b127984 */ /* 0x000ea80000000800 */
[----:B------:R-:W-:Y:S04]  /*4920*/  LDS R19, [R8+0x10] ;  /* 0x0000100008137984 */ /* 0x000fe80000000800 */
[----:B------:R-:W3:Y:S04]  /*4930*/  LDS R20, [R11+0x10] ;  /* 0x000010000b147984 */ /* 0x000ee80000000800 */
[----:B------:R-:W-:Y:S04]  /*4940*/  LDS R21, [R8+0x14] ;  /* 0x0000140008157984 */ /* 0x000fe80000000800 */
[----:B------:R-:W4:Y:S01]  /*4950*/  LDS R22, [R11+0x14] ;  /* 0x000014000b167984 */ /* 0x000f220000000800 */
[----:B-----5:R-:W-:-:S03]  /*4960*/  FFMA R10, R10, R12, R5 ;  /* 0x0000000c0a0a7223 */ /* 0x020fc60000000005 */
[----:B------:R-:W-:Y:S04]  /*4970*/  LDS R23, [R8+0x18] ;  /* 0x0000180008177984 */ /* 0x000fe80000000800 */
[----:B------:R-:W5:Y:S01]  /*4980*/  LDS R24, [R11+0x18] ;  /* 0x000018000b187984 */ /* 0x000f620000000800 */
[----:B0-----:R-:W-:-:S03]  /*4990*/  FFMA R10, R13, R14, R10 ;  /* 0x0000000e0d0a7223 */ /* 0x001fc6000000000a */
[----:B------:R-:W-:Y:S04]  /*49a0*/  LDS R25, [R8+0x1c] ;  /* 0x00001c0008197984 */ /* 0x000fe80000000800 */
[----:B------:R-:W0:Y:S01]  /*49b0*/  LDS R26, [R11+0x1c] ;  /* 0x00001c000b1a7984 */ /* 0x000e220000000800 */
[----:B-1----:R-:W-:-:S04]  /*49c0*/  FFMA R10, R15, R16, R10 ;  /* 0x000000100f0a7223 */ /* 0x002fc8000000000a */
[----:B--2---:R-:W-:-:S04]  /*49d0*/  FFMA R10, R17, R18, R10 ;  /* 0x00000012110a7223 */ /* 0x004fc8000000000a */
[----:B---3--:R-:W-:-:S04]  /*49e0*/  FFMA R10, R19, R20, R10 ;  /* 0x00000014130a7223 */ /* 0x008fc8000000000a */
[----:B----4-:R-:W-:-:S04]  /*49f0*/  FFMA R10, R21, R22, R10 ;  /* 0x00000016150a7223 */ /* 0x010fc8000000000a */
[----:B-----5:R-:W-:-:S04]  /*4a00*/  FFMA R10, R23, R24, R10 ;  /* 0x00000018170a7223 */ /* 0x020fc8000000000a */
[----:B0-----:R-:W-:Y:S01]  /*4a10*/  FFMA R5, R25, R26, R10 ;  /* 0x0000001a19057223 */ /* 0x001fe2000000000a */
[----:B------:R-:W-:Y:S06]  /*4a20*/  @P1 BRA `(.L_x_54) ;  /* 0xfffffffc00841947 */ /* 0x000fec000383ffff */
[----:B------:R-:W-:-:S07]  /*4a30*/  MOV R6, R3 ;  /* 0x0000000300067202 */ /* 0x000fce0000000f00 */
.L_x_53:
[----:B------:R-:W-:-:S09]  /*4a40*/  UISETP.NE.AND UP0, UPT, UR17, URZ, UPT ;  /* 0x000000ff1100728c */ /* 0x000fd2000bf05270 */
[----:B------:R-:W-:Y:S05]  /*4a50*/  BRA.U !UP0, `(.L_x_55) ;  /* 0x0000000108d07547 */ /* 0x000fea000b800000 */
[----:B------:R-:W-:Y:S02]  /*4a60*/  UISETP.GE.U32.AND UP0, UPT, UR20, 0x3, UPT ;  /* 0x000000031400788c */ /* 0x000fe4000bf06070 */
[----:B------:R-:W-:-:S07]  /*4a70*/  UISETP.NE.AND UP1, UPT, UR14, URZ, UPT ;  /* 0x000000ff0e00728c */ /* 0x000fce000bf25270 */
[----:B------:R-:W-:Y:S05]  /*4a80*/  BRA.U !UP0, `(.L_x_56) ;  /* 0x0000000108507547 */ /* 0x000fea000b800000 */
[----:B------:R-:W5:Y:S01]  /*4a90*/  S2UR UR12, SR_CgaCtaId ;  /* 0x00000000000c79c3 */ /* 0x000f620000008800 */
        /* <DEDUP_REMOVED lines=8> */
[----:B-----5:R-:W-:-:S03]  /*4b20*/  ULEA UR5, UR12, UR5, 0x18 ;  /* 0x000000050c057291 */ /* 0x020fc6000f8ec0ff */
[----:B------:R-:W-:Y:S03]  /*4b30*/  LDS R18, [R11+0xc] ;  /* 0x00000c000b127984 */ /* 0x000fe60000000800 */
        /* <DEDUP_REMOVED lines=9> */
.L_x_56:
[----:B------:R-:W-:Y:S05]  /*4bd0*/  BRA.U !UP1, `(.L_x_55) ;  /* 0x0000000109707547 */ /* 0x000fea000b800000 */
[----:B------:R-:W-:Y:S02]  /*4be0*/  UISETP.NE.AND UP0, UPT, UR16, URZ, UPT ;  /* 0x000000ff1000728c */ /* 0x000fe4000bf05270 */
        /* <DEDUP_REMOVED lines=9> */
[----:B------:R-:W-:Y:S01]  /*4c80*/  LDS R13, [R11+0x4] ;  /* 0x000004000b0d7984 */ /* 0x000fe20000000800 */
[----:B-----5:R-:W-:-:S06]  /*4c90*/  ULEA UR5, UR12, UR5, 0x18 ;  /* 0x000000050c057291 */ /* 0x020fcc000f8ec0ff */
[----:B------:R-:W-:-:S05]  /*4ca0*/  LEA R8, R8, UR5, 0x2 ;  /* 0x0000000508087c11 */ /* 0x000fca000f8e10ff */
[----:B------:R-:W5:Y:S04]  /*4cb0*/  LDS R10, [R8] ;  /* 0x00000000080a7984 */ /* 0x000f680000000800 */
[----:B------:R-:W0:Y:S01]  /*4cc0*/  LDS R14, [R8+0x4] ;  /* 0x00000400080e7984 */ /* 0x000e220000000800 */
[----:B-----5:R-:W-:-:S04]  /*4cd0*/  FFMA R5, R10, R12, R5 ;  /* 0x0000000c0a057223 */ /* 0x020fc80000000005 */
[----:B0-----:R-:W-:-:S07]  /*4ce0*/  FFMA R5, R14, R13, R5 ;  /* 0x0000000d0e057223 */ /* 0x001fce0000000005 */
.L_x_57:
[----:B------:R-:W-:Y:S05]  /*4cf0*/  BRA.U !UP1, `(.L_x_55) ;  /* 0x0000000109287547 */ /* 0x000fea000b800000 */
[----:B------:R-:W5:Y:S01]  /*4d00*/  S2UR UR12, SR_CgaCtaId ;  /* 0x00000000000c79c3 */ /* 0x000f620000008800 */
[----:B------:R-:W-:Y:S01]  /*4d10*/  UMOV UR5, 0x400 ;  /* 0x0000040000057882 */ /* 0x000fe20000000000 */
[--C-:B------:R-:W-:Y:S02]  /*4d20*/  IMAD R8, R7, 0x5, R6.reuse ;  /* 0x0000000507087824 */ /* 0x100fe400078e0206 */
[----:B------:R-:W-:-:S03]  /*4d30*/  IMAD R6, R2, R7, R6 ;  /* 0x0000000702067224 */ /* 0x000fc600078e0206 */
[----:B------:R-:W-:-:S06]  /*4d40*/  LEA R8, R8, UR7, 0x2 ;  /* 0x0000000708087c11 */ /* 0x000fcc000f8e10ff */
[----:B------:R-:W-:Y:S01]  /*4d50*/  LDS R8, [R8] ;  /* 0x0000000008087984 */ /* 0x000fe20000000800 */
[----:B-----5:R-:W-:-:S06]  /*4d60*/  ULEA UR5, UR12, UR5, 0x18 ;  /* 0x000000050c057291 */ /* 0x020fcc000f8ec0ff */
[----:B------:R-:W-:-:S06]  /*4d70*/  LEA R6, R6, UR5, 0x2 ;  /* 0x0000000506067c11 */ /* 0x000fcc000f8e10ff */
[----:B------:R-:W5:Y:S02]  /*4d80*/  LDS R6, [R6] ;  /* 0x0000000006067984 */ /* 0x000f640000000800 */
[----:B-----5:R-:W-:-:S07]  /*4d90*/  FFMA R5, R6, R8, R5 ;  /* 0x0000000806057223 */ /* 0x020fce0000000005 */
.L_x_55:
[----:B------:R-:W5:Y:S02]  /*4da0*/  LDCU UR5, c[0x0][0x3b4] ;  /* 0x00007680ff0577ac */ /* 0x000f640008000800 */
[----:B-----5:R-:W-:-:S05]  /*4db0*/  FMUL R5, R5, UR5 ;  /* 0x0000000505057c20 */ /* 0x020fca0008400000 */
[----:B------:R0:W-:Y:S01]  /*4dc0*/  STL [R1+0x214], R5 ;  /* 0x0002140501007387 */ /* 0x0001e20000100800 */
[----:B------:R-:W-:-:S07]  /*4dd0*/  FMNMX R34, R34, R5, !PT ;  /* 0x0000000522227209 */ /* 0x000fce0007800000 */
.L_x_52:
[----:B------:R-:W-:-:S06]  /*4de0*/  UIADD3 UR5, UPT, UPT, UR9, 0x6, URZ ;  /* 0x0000000609057890 */ /* 0x000fcc000fffe0ff */
[----:B------:R-:W-:-:S04]  /*4df0*/  I2FP.F32.U32 R6, UR5 ;  /* 0x0000000500067c45 */ /* 0x000fc80008201000 */
        /* <DEDUP_REMOVED lines=8> */
[----:B------:R-:W5:Y:S01]  /*4e80*/  S2UR UR12, SR_CgaCtaId ;  /* 0x00000000000c79c3 */ /* 0x000f620000008800 */
[----:B------:R-:W-:Y:S01]  /*4e90*/  MOV R19, RZ ;  /* 0x000000ff00137202 */ /* 0x000fe20000000f00 */
[----:B------:R-:W-:Y:S01]  /*4ea0*/  IMAD.MOV.U32 R6, RZ, RZ, RZ ;  /* 0x000000ffff067224 */ /* 0x000fe200078e00ff */
[----:B------:R-:W-:Y:S02]  /*4eb0*/  UMOV UR5, 0x400 ;  /* 0x0000040000057882 */ /* 0x000fe40000000000 */
[----:B-----5:R-:W-:-:S12]  /*4ec0*/  ULEA UR5, UR12, UR5, 0x18 ;  /* 0x000000050c057291 */ /* 0x020fd8000f8ec0ff */
.L_x_60:
[--C-:B------:R-:W-:Y:S02]  /*4ed0*/  IMAD R8, R2, R7, R6.reuse ;  /* 0x0000000702087224 */ /* 0x100fe400078e0206 */
[----:B------:R-:W-:Y:S01]  /*4ee0*/  IMAD R10, R7, 0x6, R6 ;  /* 0x00000006070a7824 */ /* 0x000fe200078e0206 */
[----:B------:R-:W-:Y:S02]  /*4ef0*/  IADD3 R6, PT, PT, R6, 0x8, RZ ;  /* 0x0000000806067810 */ /* 0x000fe40007ffe0ff */
[----:B------:R-:W-:Y:S02]  /*4f00*/  LEA R8, R8, UR5, 0x2 ;  /* 0x0000000508087c11 */ /* 0x000fe4000f8e10ff */
[----:B------:R-:W-:Y:S02]  /*4f10*/  LEA R20, R10, UR7, 0x2 ;  /* 0x000000070a147c11 */ /* 0x000fe4000f8e10ff */
[----:B------:R-:W-:Y:S01]  /*4f20*/  ISETP.NE.AND P1, PT, R6, R3, PT ;  /* 0x000000030600720c */ /* 0x000fe20003f25270 */
[----:B------:R-:W-:Y:S04]  /*4f30*/  LDS R18, [R8] ;  /* 0x0000000008127984 */ /* 0x000fe80000000800 */
[----:B------:R-:W5:Y:S04]  /*4f40*/  LDS.64 R14, [R20] ;  /* 0x00000000140e7984 */ /* 0x000f680000000a00 */
[----:B------:R-:W0:Y:S04]  /*4f50*/  LDS R21, [R8+0x4] ;  /* 0x0000040008157984 */ /* 0x000e280000000800 */
[----:B------:R-:W-:Y:S04]  /*4f60*/  LDS R22, [R8+0x8] ;  /* 0x0000080008167984 */ /* 0x000fe80000000800 */
[----:B------:R-:W1:Y:S04]  /*4f70*/  LDS.64 R12, [R20+0x8] ;  /* 0x00000800140c7984 */ /* 0x000e680000000a00 */
[----:B------:R-:W2:Y:S04]  /*4f80*/  LDS R23, [R8+0xc] ;  /* 0x00000c0008177984 */ /* 0x000ea80000000800 */
[----:B------:R-:W-:Y:S04]  /*4f90*/  LDS R24, [R8+0x10] ;  /* 0x0000100008187984 */ /* 0x000fe80000000800 */
[----:B------:R-:W3:Y:S04]  /*4fa0*/  LDS.64 R10, [R20+0x10] ;  /* 0x00001000140a7984 */ /* 0x000ee80000000a00 */
[----:B------:R-:W4:Y:S04]  /*4fb0*/  LDS R25, [R8+0x14] ;  /* 0x0000140008197984 */ /* 0x000f280000000800 */
[----:B------:R-:W-:Y:S04]  /*4fc0*/  LDS R26, [R8+0x18] ;  /* 0x00001800081a7984 */ /* 0x000fe80000000800 */
[----:B------:R-:W4:Y:S04]  /*4fd0*/  LDS.64 R16, [R20+0x18] ;  /* 0x0000180014107984 */ /* 0x000f280000000a00 */
        /* <DEDUP_REMOVED lines=11> */
.L_x_59:
        /* <DEDUP_REMOVED lines=23> */
.L_x_62:
        /* <DEDUP_REMOVED lines=10> */
[----:B------:R-:W-:Y:S01]  /*52a0*/  LDS.64 R12, [R11] ;  /* 0x000000000b0c7984 */ /* 0x000fe20000000a00 */
[----:B-----5:R-:W-:-:S06]  /*52b0*/  ULEA UR5, UR12, UR5, 0x18 ;  /* 0x000000050c057291 */ /* 0x020fcc000f8ec0ff */
[----:B------:R-:W-:-:S05]  /*52c0*/  LEA R8, R8, UR5, 0x2 ;  /* 0x0000000508087c11 */ /* 0x000fca000f8e10ff */
[----:B------:R-:W5:Y:S04]  /*52d0*/  LDS R10, [R8] ;  /* 0x00000000080a7984 */ /* 0x000f680000000800 */
[----:B------:R-:W0:Y:S01]  /*52e0*/  LDS R15, [R8+0x4] ;  /* 0x00000400080f7984 */ /* 0x000e220000000800 */
[----:B-----5:R-:W-:-:S04]  /*52f0*/  FFMA R10, R10, R12, R19 ;  /* 0x0000000c0a0a7223 */ /* 0x020fc80000000013 */
[----:B0-----:R-:W-:-:S07]  /*5300*/  FFMA R19, R15, R13, R10 ;  /* 0x0000000d0f137223 */ /* 0x001fce000000000a */
.L_x_63:
        /* <DEDUP_REMOVED lines=11> */
.L_x_61:
[----:B------:R-:W5:Y:S02]  /*53c0*/  LDCU UR5, c[0x0][0x3b4] ;  /* 0x00007680ff0577ac */ /* 0x000f640008000800 */
[----:B-----5:R-:W-:-:S05]  /*53d0*/  FMUL R6, R19, UR5 ;  /* 0x0000000513067c20 */ /* 0x020fca0008400000 */
[----:B------:R0:W-:Y:S01]  /*53e0*/  STL [R1+0x218], R6 ;  /* 0x0002180601007387 */ /* 0x0001e20000100800 */
[----:B------:R-:W-:-:S07]  /*53f0*/  FMNMX R34, R34, R6, !PT ;  /* 0x0000000622227209 */ /* 0x000fce0007800000 */
.L_x_58:
        /* <DEDUP_REMOVED lines=12> */
[----:B------:R-:W-:Y:S01]  /*54c0*/  UMOV UR5, 0x400 ;  /* 0x0000040000057882 */ /* 0x000fe20000000000 */
[----:B------:R-:W-:Y:S01]  /*54d0*/  MOV R10, RZ ;  /* 0x000000ff000a7202 */ /* 0x000fe20000000f00 */
[----:B-----5:R-:W-:-:S12]  /*54e0*/  ULEA UR5, UR12, UR5, 0x18 ;  /* 0x000000050c057291 */ /* 0x020fd8000f8ec0ff */
.L_x_66:
        /* <DEDUP_REMOVED lines=31> */
[----:B------:R-:W-:-:S07]  /*56e0*/  IMAD.MOV.U32 R10, RZ, RZ, R3 ;  /* 0x000000ffff0a7224 */ /* 0x000fce00078e0003 */
.L_x_65:
        /* <DEDUP_REMOVED lines=25> */
.L_x_68:
        /* <DEDUP_REMOVED lines=18> */
.L_x_69:
        /* <DEDUP_REMOVED lines=8> */
[----:B------:R-:W-:-:S05]  /*5a20*/  LEA R10, R10, UR5, 0x2 ;  /* 0x000000050a0a7c11 */ /* 0x000fca000f8e10ff */
[----:B------:R-:W5:Y:S02]  /*5a30*/  LDS R11, [R10] ;  /* 0x000000000a0b7984 */ /* 0x000f640000000800 */
[----:B-----5:R-:W-:-:S07]  /*5a40*/  FFMA R8, R11, R12, R8 ;  /* 0x0000000c0b087223 */ /* 0x020fce0000000008 */
.L_x_67:
[----:B------:R-:W5:Y:S02]  /*5a50*/  LDCU UR5, c[0x0][0x3b4] ;  /* 0x00007680ff0577ac */ /* 0x000f640008000800 */
[----:B-----5:R-:W-:-:S05]  /*5a60*/  FMUL R8, R8, UR5 ;  /* 0x0000000508087c20 */ /* 0x020fca0008400000 */
[----:B------:R0:W-:Y:S01]  /*5a70*/  STL [R1+0x21c], R8 ;  /* 0x00021c0801007387 */ /* 0x0001e20000100800 */
[----:B------:R-:W-:-:S07]  /*5a80*/  FMNMX R34, R34, R8, !PT ;  /* 0x0000000822227209 */ /* 0x000fce0007800000 */
.L_x_64:
        /* <DEDUP_REMOVED lines=15> */
.L_x_72:
        /* <DEDUP_REMOVED lines=26> */
.L_x_71:
[----:B------:R-:W-:-:S09]  /*5d20*/  UISETP.NE.AND UP0, UPT, UR17, URZ, UPT ;  /* 0x000000ff1100728c */ /* 0x000fd2000bf05270 */
[----:B------:R-:W-:Y:S05]  /*5d30*/  BRA.U !UP0, `(.L_x_73) ;  /* 0x0000000108c47547 */ /* 0x000fea000b800000 */
[----:B------:R-:W-:Y:S02]  /*5d40*/  UISETP.GE.U32.AND UP0, UPT, UR20, 0x3, UPT ;  /* 0x000000031400788c */ /* 0x000fe4000bf06070 */
[----:B------:R-:W-:-:S07]  /*5d50*/  UISETP.NE.AND UP1, UPT, UR14, URZ, UPT ;  /* 0x000000ff0e00728c */ /* 0x000fce000bf25270 */
[----:B------:R-:W-:Y:S05]  /*5d60*/  BRA.U !UP0, `(.L_x_74) ;  /* 0x0000000108487547 */ /* 0x000fea000b800000 */
[----:B------:R-:W5:Y:S01]  /*5d70*/  S2UR UR12, SR_CgaCtaId ;  /* 0x00000000000c79c3 */ /* 0x000f620000008800 */
[----:B------:R-:W-:Y:S01]  /*5d80*/  UMOV UR5, 0x400 ;  /* 0x0000040000057882 */ /* 0x000fe20000000000 */
[--C-:B------:R-:W-:Y:S02]  /*5d90*/  IMAD R10, R2, R7, R14.reuse ;  /* 0x00000007020a7224 */ /* 0x100fe400078e020e */
[----:B------:R-:W-:Y:S01]  /*5da0*/  IMAD R11, R7, 0x8, R14 ;  /* 0x00000008070b7824 */ /* 0x000fe200078e020e */
[----:B------:R-:W-:-:S04]  /*5db0*/  IADD3 R14, PT, PT, R14, 0x4, RZ ;  /* 0x000000040e0e7810 */ /* 0x000fc80007ffe0ff */
[----:B------:R-:W-:-:S05]  /*5dc0*/  LEA R17, R11, UR7, 0x2 ;  /* 0x000000070b117c11 */ /* 0x000fca000f8e10ff */
[----:B------:R-:W-:Y:S01]  /*5dd0*/  LDS.64 R12, [R17] ;  /* 0x00000000110c7984 */ /* 0x000fe20000000a00 */
[----:B-----5:R-:W-:-:S06]  /*5de0*/  ULEA UR5, UR12, UR5, 0x18 ;  /* 0x000000050c057291 */ /* 0x020fcc000f8ec0ff */
[----:B------:R-:W-:Y:S02]  /*5df0*/  LEA R15, R10, UR5, 0x2 ;  /* 0x000000050a0f7c11 */ /* 0x000fe4000f8e10ff */
[----:B------:R-:W-:Y:S04]  /*5e00*/  LDS.64 R10, [R17+0x8] ;  /* 0x00000800110a7984 */ /* 0x000fe80000000a00 */
        /* <DEDUP_REMOVED lines=8> */
.L_x_74:
        /* <DEDUP_REMOVED lines=17> */
.L_x_75:
        /* <DEDUP_REMOVED lines=11> */
.L_x_73:
[----:B------:R-:W5:Y:S02]  /*6050*/  LDCU UR5, c[0x0][0x3b4] ;  /* 0x00007680ff0577ac */ /* 0x000f640008000800 */
[----:B-----5:R-:W-:-:S05]  /*6060*/  FMUL R21, R21, UR5 ;  /* 0x0000000515157c20 */ /* 0x020fca0008400000 */
[----:B------:R0:W-:Y:S01]  /*6070*/  STL [R1+0x220], R21 ;  /* 0x0002201501007387 */ /* 0x0001e20000100800 */
[----:B------:R-:W-:-:S07]  /*6080*/  FMNMX R34, R34, R21, !PT ;  /* 0x0000001522227209 */ /* 0x000fce0007800000 */
.L_x_70:
        /* <DEDUP_REMOVED lines=15> */
.L_x_78:
        /* <DEDUP_REMOVED lines=32> */
.L_x_77:
        /* <DEDUP_REMOVED lines=25> */
.L_x_80:
        /* <DEDUP_REMOVED lines=18> */
.L_x_81:
        /* <DEDUP_REMOVED lines=11> */
.L_x_79:
[----:B------:R-:W5:Y:S02]  /*66e0*/  LDCU UR5, c[0x0][0x3b4] ;  /* 0x00007680ff0577ac */ /* 0x000f640008000800 */
[----:B-----5:R-:W-:-:S05]  /*66f0*/  FMUL R10, R10, UR5 ;  /* 0x000000050a0a7c20 */ /* 0x020fca0008400000 */
[----:B------:R0:W-:Y:S01]  /*6700*/  STL [R1+0x224], R10 ;  /* 0x0002240a01007387 */ /* 0x0001e20000100800 */
[----:B------:R-:W-:-:S07]  /*6710*/  FMNMX R34, R34, R10, !PT ;  /* 0x0000000a22227209 */ /* 0x000fce0007800000 */
.L_x_76:
        /* <DEDUP_REMOVED lines=15> */
.L_x_84:
        /* <DEDUP_REMOVED lines=28> */
.L_x_83:
        /* <DEDUP_REMOVED lines=11> */
[----:B------:R-:W-:Y:S01]  /*6a80*/  LDS.64 R14, [R19+0x8] ;  /* 0x00000800130e7984 */ /* 0x000fe20000000a00 */
[----:B-----5:R-:W-:-:S06]  /*6a90*/  ULEA UR5, UR12, UR5, 0x18 ;  /* 0x000000050c057291 */ /* 0x020fcc000f8ec0ff */
[----:B------:R-:W-:Y:S02]  /*6aa0*/  LEA R17, R12, UR5, 0x2 ;  /* 0x000000050c117c11 */ /* 0x000fe4000f8e10ff */
[----:B------:R-:W-:Y:S04]  /*6ab0*/  LDS.64 R12, [R19] ;  /* 0x00000000130c7984 */ /* 0x000fe80000000a00 */
        /* <DEDUP_REMOVED lines=8> */
.L_x_86:
[----:B------:R-:W-:Y:S05]  /*6b40*/  BRA.U !UP1, `(.L_x_85) ;  /* 0x00000001096c7547 */ /* 0x000fea000b800000 */
[----:B------:R-:W-:Y:S02]  /*6b50*/  UISETP.NE.AND UP0, UPT, UR16, URZ, UPT ;  /* 0x000000ff1000728c */ /* 0x000fe4000bf05270 */
[----:B------:R-:W-:-:S07]  /*6b60*/  UISETP.NE.AND UP1, UPT, UR18, URZ, UPT ;  /* 0x000000ff1200728c */ /* 0x000fce000bf25270 */
[----:B------:R-:W-:Y:S05]  /*6b70*/  BRA.U !UP0, `(.L_x_87) ;  /* 0x0000000108347547 */ /* 0x000fea000b800000 */
[----:B------:R-:W5:Y:S01]  /*6b80*/  S2UR UR12, SR_CgaCtaId ;  /* 0x00000000000c79c3 */ /* 0x000f620000008800 */
[----:B------:R-:W-:Y:S01]  /*6b90*/  UMOV UR5, 0x400 ;  /* 0x0000040000057882 */ /* 0x000fe20000000000 */
[--C-:B------:R-:W-:Y:S02]  /*6ba0*/  IMAD R13, R7, 0xa, R16.reuse ;  /* 0x0000000a070d7824 */ /* 0x100fe400078e0210 */
[----:B------:R-:W-:Y:S02]  /*6bb0*/  IMAD R12, R2, R7, R16 ;  /* 0x00000007020c7224 */ /* 0x000fe400078e0210 */
[----:B------:R-:W-:Y:S01]  /*6bc0*/  VIADD R16, R16, 0x2 ;  /* 0x0000000210107836 */ /* 0x000fe20000000000 */
        /* <DEDUP_REMOVED lines=8> */
.L_x_87:
        /* <DEDUP_REMOVED lines=11> */
.L_x_85:
[----:B------:R-:W5:Y:S02]  /*6d00*/  LDCU UR5, c[0x0][0x3b4] ;  /* 0x00007680ff0577ac */ /* 0x000f640008000800 */
[----:B-----5:R-:W-:-:S05]  /*6d10*/  FMUL R11, R11, UR5 ;  /* 0x000000050b0b7c20 */ /* 0x020fca0008400000 */
[----:B------:R0:W-:Y:S01]  /*6d20*/  STL [R1+0x228], R11 ;  /* 0x0002280b01007387 */ /* 0x0001e20000100800 */
[----:B------:R-:W-:-:S07]  /*6d30*/  FMNMX R34, R34, R11, !PT ;  /* 0x0000000b22227209 */ /* 0x000fce0007800000 */
.L_x_82:
        /* <DEDUP_REMOVED lines=15> */
.L_x_90:
        /* <DEDUP_REMOVED lines=32> */
.L_x_89:
        /* <DEDUP_REMOVED lines=25> */
.L_x_92:
        /* <DEDUP_REMOVED lines=18> */
.L_x_93:
        /* <DEDUP_REMOVED lines=11> */
.L_x_91:
[----:B------:R-:W5:Y:S02]  /*7390*/  LDCU UR5, c[0x0][0x3b4] ;  /* 0x00007680ff0577ac */ /* 0x000f640008000800 */
[----:B-----5:R-:W-:-:S05]  /*73a0*/  FMUL R20, R20, UR5 ;  /* 0x0000000514147c20 */ /* 0x020fca0008400000 */
[----:B------:R0:W-:Y:S01]  /*73b0*/  STL [R1+0x22c], R20 ;  /* 0x00022c1401007387 */ /* 0x0001e20000100800 */
[----:B------:R-:W-:-:S07]  /*73c0*/  FMNMX R34, R34, R20, !PT ;  /* 0x0000001422227209 */ /* 0x000fce0007800000 */
.L_x_88:
        /* <DEDUP_REMOVED lines=15> */
.L_x_96:
[--C-:B------:R-:W-:Y:S02]  /*74c0*/  IMAD R12, R2, R7, R22.reuse ;  /* 0x00000007020c7224 */ /* 0x100fe400078e0216 */
[----:B------:R-:W-:Y:S01]  /*74d0*/  IMAD R13, R7, 0xc, R22 ;  /* 0x0000000c070d7824 */ /* 0x000fe200078e0216 */
        /* <DEDUP_REMOVED lines=24> */
.L_x_95:
        /* <DEDUP_REMOVED lines=23> */
.L_x_98:
        /* <DEDUP_REMOVED lines=9> */
[----:B------:R-:W-:Y:S01]  /*7860*/  LEA R13, R13, UR7, 0x2 ;  /* 0x000000070d0d7c11 */ /* 0x000fe2000f8e10ff */
[----:B-----5:R-:W-:-:S06]  /*7870*/  ULEA UR5, UR12, UR5, 0x18 ;  /* 0x000000050c057291 */ /* 0x020fcc000f8ec0ff */
[----:B------:R-:W-:Y:S02]  /*7880*/  LEA R14, R12, UR5, 0x2 ;  /* 0x000000050c0e7c11 */ /* 0x000fe4000f8e10ff */
[----:B------:R-:W-:Y:S04]  /*7890*/  LDS.64 R12, [R13] ;  /* 0x000000000d0c7984 */ /* 0x000fe80000000a00 */
[----:B------:R-:W5:Y:S04]  /*78a0*/  LDS R18, [R14] ;  /* 0x000000000e127984 */ /* 0x000f680000000800 */
[----:B------:R-:W0:Y:S01]  /*78b0*/  LDS R15, [R14+0x4] ;  /* 0x000004000e0f7984 */ /* 0x000e220000000800 */
[----:B-----5:R-:W-:-:S04]  /*78c0*/  FFMA R12, R18, R12, R25 ;  /* 0x0000000c120c7223 */ /* 0x020fc80000000019 */
[----:B0-----:R-:W-:-:S07]  /*78d0*/  FFMA R25, R15, R13, R12 ;  /* 0x0000000d0f197223 */ /* 0x001fce000000000c */
.L_x_99:
        /* <DEDUP_REMOVED lines=11> */
.L_x_97:
[----:B------:R-:W5:Y:S02]  /*7990*/  LDCU UR5, c[0x0][0x3b4] ;  /* 0x00007680ff0577ac */ /* 0x000f640008000800 */
[----:B-----5:R-:W-:-:S05]  /*79a0*/  FMUL R25, R25, UR5 ;  /* 0x0000000519197c20 */ /* 0x020fca0008400000 */
[----:B------:R0:W-:Y:S01]  /*79b0*/  STL [R1+0x230], R25 ;  /* 0x0002301901007387 */ /* 0x0001e20000100800 */
[----:B------:R-:W-:-:S07]  /*79c0*/  FMNMX R34, R34, R25, !PT ;  /* 0x0000001922227209 */ /* 0x000fce0007800000 */
.L_x_94:
        /* <DEDUP_REMOVED lines=11> */
[----:B------:R-:W-:Y:S01]  /*7a80*/  IMAD.MOV.U32 R24, RZ, RZ, RZ ;  /* 0x000000ffff187224 */ /* 0x000fe200078e00ff */
[----:B------:R-:W-:Y:S01]  /*7a90*/  MOV R12, RZ ;  /* 0x000000ff000c7202 */ /* 0x000fe20000000f00 */
[----:B------:R-:W-:Y:S02]  /*7aa0*/  UMOV UR5, 0x400 ;  /* 0x0000040000057882 */ /* 0x000fe40000000000 */
[----:B-----5:R-:W-:-:S12]  /*7ab0*/  ULEA UR5, UR12, UR5, 0x18 ;  /* 0x000000050c057291 */ /* 0x020fd8000f8ec0ff */
.L_x_102:
        /* <DEDUP_REMOVED lines=32> */
.L_x_101:
        /* <DEDUP_REMOVED lines=25> */
.L_x_104:
        /* <DEDUP_REMOVED lines=18> */
.L_x_105:
        /* <DEDUP_REMOVED lines=11> */
.L_x_103:
[----:B------:R-:W5:Y:S02]  /*8020*/  LDCU UR5, c[0x0][0x3b4] ;  /* 0x00007680ff0577ac */ /* 0x000f640008000800 */
[----:B-----5:R-:W-:-:S05]  /*8030*/  FMUL R24, R24, UR5 ;  /* 0x0000000518187c20 */ /* 0x020fca0008400000 */
[----:B------:R0:W-:Y:S01]  /*8040*/  STL [R1+0x234], R24 ;  /* 0x0002341801007387 */ /* 0x0001e20000100800 */
[----:B------:R-:W-:-:S07]  /*8050*/  FMNMX R34, R34, R24, !PT ;  /* 0x0000001822227209 */ /* 0x000fce0007800000 */
.L_x_100:
        /* <DEDUP_REMOVED lines=11> */
[----:B------:R-:W-:Y:S01]  /*8110*/  CS2R R22, SRZ ;  /* 0x0000000000167805 */ /* 0x000fe2000001ff00 */
[----:B------:R-:W-:Y:S02]  /*8120*/  UMOV UR5, 0x400 ;  /* 0x0000040000057882 */ /* 0x000fe40000000000 */
[----:B-----5:R-:W-:-:S12]  /*8130*/  ULEA UR5, UR12, UR5, 0x18 ;  /* 0x000000050c057291 */ /* 0x020fd8000f8ec0ff */
.L_x_108:
        /* <DEDUP_REMOVED lines=28> */
.L_x_107:
        /* <DEDUP_REMOVED lines=23> */
.L_x_110:
        /* <DEDUP_REMOVED lines=17> */
.L_x_111:
        /* <DEDUP_REMOVED lines=11> */
.L_x_109:
[----:B------:R-:W5:Y:S02]  /*8630*/  LDCU UR5, c[0x0][0x3b4] ;  /* 0x00007680ff0577ac */ /* 0x000f640008000800 */
[----:B-----5:R-:W-:-:S05]  /*8640*/  FMUL R23, R23, UR5 ;  /* 0x0000000517177c20 */ /* 0x020fca0008400000 */
[----:B------:R0:W-:Y:S01]  /*8650*/  STL [R1+0x238], R23 ;  /* 0x0002381701007387 */ /* 0x0001e20000100800 */
[----:B------:R-:W-:-:S07]  /*8660*/  FMNMX R34, R34, R23, !PT ;  /* 0x0000001722227209 */ /* 0x000fce0007800000 */
.L_x_106:
        /* <DEDUP_REMOVED lines=15> */
.L_x_114:
        /* <DEDUP_REMOVED lines=32> */
.L_x_113:
        /* <DEDUP_REMOVED lines=25> */
.L_x_116:
        /* <DEDUP_REMOVED lines=18> */
.L_x_117:
        /* <DEDUP_REMOVED lines=11> */
.L_x_115:
[----:B------:R-:W5:Y:S02]  /*8cc0*/  LDCU UR5, c[0x0][0x3b4] ;  /* 0x00007680ff0577ac */ /* 0x000f640008000800 */
[----:B-----5:R-:W-:-:S05]  /*8cd0*/  FMUL R22, R22, UR5 ;  /* 0x0000000516167c20 */ /* 0x020fca0008400000 */
[----:B------:R0:W-:Y:S01]  /*8ce0*/  STL [R1+0x23c], R22 ;  /* 0x00023c1601007387 */ /* 0x0001e20000100800 */
[----:B------:R-:W-:-:S07]  /*8cf0*/  FMNMX R34, R34, R22, !PT ;  /* 0x0000001622227209 */ /* 0x000fce0007800000 */
.L_x_112:
[----:B------:R-:W-:-:S06]  /*8d00*/  UIADD3 UR5, UPT, UPT, UR9, 0x10, URZ ;  /* 0x0000001009057890 */ /* 0x000fcc000fffe0ff */
[----:B------:R-:W-:-:S04]  /*8d10*/  I2FP.F32.U32 R12, UR5 ;  /* 0x00000005000c7c45 */ /* 0x000fc80008201000 */
[----:B------:R-:W-:-:S13]  /*8d20*/  FSETP.GEU.AND P1, PT, R12, UR22, PT ;  /* 0x000000160c007c0b */ /* 0x000fda000bf2e000 */
[----:B------:R0:W-:Y:S01]  /*8d30*/  @P1 STL [R1+0x240], R32 ;  /* 0x0002402001001387 */ /* 0x0001e20000100800 */
[----:B------:R-:W-:Y:S01]  /*8d40*/  @P1 IMAD.MOV.U32 R27, RZ, RZ, -0xeb60d36 ;  /* 0xf149f2caff1b1424 */ /* 0x000fe200078e00ff */
        /* <DEDUP_REMOVED lines=9> */
.L_x_120:
        /* <DEDUP_REMOVED lines=26> */
.L_x_119:
        /* <DEDUP_REMOVED lines=23> */
.L_x_122:
        /* <DEDUP_REMOVED lines=17> */
.L_x_123:
        /* <DEDUP_REMOVED lines=11> */
.L_x_121:
[----:B------:R-:W5:Y:S02]  /*92b0*/  LDCU UR5, c[0x0][0x3b4] ;  /* 0x00007680ff0577ac */ /* 0x000f640008000800 */
[----:B-----5:R-:W-:-:S05]  /*92c0*/  FMUL R27, R27, UR5 ;  /* 0x000000051b1b7c20 */ /* 0x020fca0008400000 */
[----:B------:R0:W-:Y:S01]  /*92d0*/  STL [R1+0x240], R27 ;  /* 0x0002401b01007387 */ /* 0x0001e20000100800 */
[----:B------:R-:W-:-:S07]  /*92e0*/  FMNMX R34, R34, R27, !PT ;  /* 0x0000001b22227209 */ /* 0x000fce0007800000 */
.L_x_118:
        /* <DEDUP_REMOVED lines=15> */
.L_x_126:
        /* <DEDUP_REMOVED lines=32> */
.L_x_125:
        /* <DEDUP_REMOVED lines=25> */
.L_x_128:
        /* <DEDUP_REMOVED lines=18> */
.L_x_129:
        /* <DEDUP_REMOVED lines=11> */
.L_x_127:
[----:B------:R-:W5:Y:S02]  /*9940*/  LDCU UR5, c[0x0][0x3b4] ;  /* 0x00007680ff0577ac */ /* 0x000f640008000800 */
[----:B-----5:R-:W-:-:S05]  /*9950*/  FMUL R26, R28, UR5 ;  /* 0x000000051c1a7c20 */ /* 0x020fca0008400000 */
[----:B------:R0:W-:Y:S01]  /*9960*/  STL [R1+0x244], R26 ;  /* 0x0002441a01007387 */ /* 0x0001e20000100800 */
[----:B------:R-:W-:-:S07]  /*9970*/  FMNMX R34, R34, R26, !PT ;  /* 0x0000001a22227209 */ /* 0x000fce0007800000 */
.L_x_124:
        /* <DEDUP_REMOVED lines=11> */
[----:B------:R-:W-:Y:S01]  /*9a30*/  CS2R R28, SRZ ;  /* 0x00000000001c7805 */ /* 0x000fe2000001ff00 */
[----:B------:R-:W-:Y:S02]  /*9a40*/  UMOV UR5, 0x400 ;  /* 0x0000040000057882 */ /* 0x000fe40000000000 */
[----:B-----5:R-:W-:-:S12]  /*9a50*/  ULEA UR5, UR12, UR5, 0x18 ;  /* 0x000000050c057291 */ /* 0x020fd8000f8ec0ff */
.L_x_132:
        /* <DEDUP_REMOVED lines=28> */
.L_x_131:
        /* <DEDUP_REMOVED lines=23> */
.L_x_134:
        /* <DEDUP_REMOVED lines=17> */
.L_x_135:
        /* <DEDUP_REMOVED lines=11> */
.L_x_133:
[----:B------:R-:W5:Y:S02]  /*9f50*/  LDCU UR5, c[0x0][0x3b4] ;  /* 0x00007680ff0577ac */ /* 0x000f640008000800 */
[----:B-----5:R-:W-:-:S05]  /*9f60*/  FMUL R29, R29, UR5 ;  /* 0x000000051d1d7c20 */ /* 0x020fca0008400000 */
[----:B------:R0:W-:Y:S01]  /*9f70*/  STL [R1+0x248], R29 ;  /* 0x0002481d01007387 */ /* 0x0001e20000100800 */
[----:B------:R-:W-:-:S07]  /*9f80*/  FMNMX R34, R34, R29, !PT ;  /* 0x0000001d22227209 */ /* 0x000fce0007800000 */
.L_x_130:
        /* <DEDUP_REMOVED lines=15> */
.L_x_138:
        /* <DEDUP_REMOVED lines=32> */
.L_x_137:
        /* <DEDUP_REMOVED lines=25> */
.L_x_140:
        /* <DEDUP_REMOVED lines=18> */
.L_x_141:
        /* <DEDUP_REMOVED lines=11> */
.L_x_139:
[----:B------:R-:W5:Y:S02]  /*a5e0*/  LDCU UR5, c[0x0][0x3b4] ;  /* 0x00007680ff0577ac */ /* 0x000f640008000800 */
[----:B-----5:R-:W-:-:S05]  /*a5f0*/  FMUL R28, R28, UR5 ;  /* 0x000000051c1c7c20 */ /* 0x020fca0008400000 */
[----:B------:R0:W-:Y:S01]  /*a600*/  STL [R1+0x24c], R28 ;  /* 0x00024c1c01007387 */ /* 0x0001e20000100800 */
[----:B------:R-:W-:-:S07]  /*a610*/  FMNMX R34, R34, R28, !PT ;  /* 0x0000001c22227209 */ /* 0x000fce0007800000 */
.L_x_136:
        /* <DEDUP_REMOVED lines=14> */
.L_x_144:
        /* <DEDUP_REMOVED lines=12> */
[----:B------:R-:W3:Y:S01]  /*a7c0*/  LDS.128 R16, [R41+0x10] ;  /* 0x0000100029107984 */ /* 0x000ee20000000c00 */
[----:B-----5:R-:W-:-:S03]  /*a7d0*/  FFMA R44, R42, R12, R31 ;  /* 0x0000000c2a2c7223 */ /* 0x020fc6000000001f */
[----:B------:R-:W5:Y:S01]  /*a7e0*/  LDS R12, [R35+0x14] ;  /* 0x00001400230c7984 */ /* 0x000f620000000800 */
[----:B0-----:R-:W-:-:S03]  /*a7f0*/  FFMA R13, R13, R38, R44 ;  /* 0x000000260d0d7223 */ /* 0x001fc6000000002c */
[----:B------:R-:W0:Y:S01]  /*a800*/  LDS R31, [R35+0x18] ;  /* 0x00001800231f7984 */ /* 0x000e220000000800 */
[----:B-1----:R-:W-:-:S03]  /*a810*/  FFMA R14, R14, R39, R13 ;  /* 0x000000270e0e7223 */ /* 0x002fc6000000000d */
[----:B------:R-:W1:Y:S01]  /*a820*/  LDS R42, [R35+0x1c] ;  /* 0x00001c00232a7984 */ /* 0x000e620000000800 */
[----:B--2---:R-:W-:-:S04]  /*a830*/  FFMA R14, R15, R40, R14 ;  /* 0x000000280f0e7223 */ /* 0x004fc8000000000e */
[----:B---3--:R-:W-:-:S04]  /*a840*/  FFMA R14, R37, R16, R14 ;  /* 0x00000010250e7223 */ /* 0x008fc8000000000e */
[----:B-----5:R-:W-:-:S04]  /*a850*/  FFMA R17, R17, R12, R14 ;  /* 0x0000000c11117223 */ /* 0x020fc8000000000e */
[----:B0-----:R-:W-:-:S04]  /*a860*/  FFMA R18, R18, R31, R17 ;  /* 0x0000001f12127223 */ /* 0x001fc80000000011 */
[----:B-1----:R-:W-:Y:S01]  /*a870*/  FFMA R31, R19, R42, R18 ;  /* 0x0000002a131f7223 */ /* 0x002fe20000000012 */
[----:B------:R-:W-:Y:S06]  /*a880*/  @P1 BRA `(.L_x_144) ;  /* 0xfffffffc009c1947 */ /* 0x000fec000383ffff */
[----:B------:R-:W-:-:S07]  /*a890*/  MOV R16, R3 ;  /* 0x0000000300107202 */ /* 0x000fce0000000f00 */
.L_x_143:
        /* <DEDUP_REMOVED lines=23> */
.L_x_146:
        /* <DEDUP_REMOVED lines=17> */
.L_x_147:
        /* <DEDUP_REMOVED lines=11> */
.L_x_145:
[----:B------:R-:W5:Y:S02]  /*abd0*/  LDCU UR5, c[0x0][0x3b4] ;  /* 0x00007680ff0577ac */ /* 0x000f640008000800 */
[----:B-----5:R-:W-:-:S05]  /*abe0*/  FMUL R31, R31, UR5 ;  /* 0x000000051f1f7c20 */ /* 0x020fca0008400000 */
[----:B------:R0:W-:Y:S01]  /*abf0*/  STL [R1+0x250], R31 ;  /* 0x0002501f01007387 */ /* 0x0001e20000100800 */
[----:B------:R-:W-:-:S07]  /*ac00*/  FMNMX R34, R34, R31, !PT ;  /* 0x0000001f22227209 */ /* 0x000fce0007800000 */
.L_x_142:
        /* <DEDUP_REMOVED lines=15> */
.L_x_150:
        /* <DEDUP_REMOVED lines=32> */
.L_x_149:
        /* <DEDUP_REMOVED lines=25> */
.L_x_152:
        /* <DEDUP_REMOVED lines=18> */
.L_x_153:
        /* <DEDUP_REMOVED lines=11> */
.L_x_151:
[----:B------:R-:W5:Y:S02]  /*b260*/  LDCU UR5, c[0x0][0x3b4] ;  /* 0x00007680ff0577ac */ /* 0x000f640008000800 */
[----:B-----5:R-:W-:-:S05]  /*b270*/  FMUL R30, R42, UR5 ;  /* 0x000000052a1e7c20 */ /* 0x020fca0008400000 */
[----:B------:R0:W-:Y:S01]  /*b280*/  STL [R1+0x254], R30 ;  /* 0x0002541e01007387 */ /* 0x0001e20000100800 */
[----:B------:R-:W-:-:S07]  /*b290*/  FMNMX R34, R34, R30, !PT ;  /* 0x0000001e22227209 */ /* 0x000fce0007800000 */
.L_x_148:
        /* <DEDUP_REMOVED lines=15> */
.L_x_156:
        /* <DEDUP_REMOVED lines=13> */
[----:B------:R-:W-:Y:S01]  /*b460*/  LDS R42, [R35+0x1c] ;  /* 0x00001c00232a7984 */ /* 0x000fe20000000800 */
[----:B-----5:R-:W-:-:S03]  /*b470*/  FFMA R16, R12, R16, R37 ;  /* 0x000000100c107223 */ /* 0x020fc60000000025 */
[----:B------:R-:W-:Y:S01]  /*b480*/  LDS R37, [R35+0x10] ;  /* 0x0000100023257984 */ /* 0x000fe20000000800 */
[----:B0-----:R-:W-:-:S03]  /*b490*/  FFMA R44, R17, R40, R16 ;  /* 0x00000028112c7223 */ /* 0x001fc60000000010 */
[----:B------:R-:W0:Y:S04]  /*b4a0*/  LDS.64 R12, [R39+0x10] ;  /* 0x00001000270c7984 */ /* 0x000e280000000a00 */
[----:B------:R-:W5:Y:S01]  /*b4b0*/  LDS R40, [R35+0x14] ;  /* 0x0000140023287984 */ /* 0x000f620000000800 */
[----:B-1----:R-:W-:-:S03]  /*b4c0*/  FFMA R14, R19, R14, R44 ;  /* 0x0000000e130e7223 */ /* 0x002fc6000000002c */
[----:B------:R-:W1:Y:S01]  /*b4d0*/  LDS.64 R16, [R39+0x18] ;  /* 0x0000180027107984 */ /* 0x000e620000000a00 */
[----:B--2---:R-:W-:-:S04]  /*b4e0*/  FFMA R14, R15, R38, R14 ;  /* 0x000000260f0e7223 */ /* 0x004fc8000000000e */
[----:B0-----:R-:W-:-:S04]  /*b4f0*/  FFMA R12, R37, R12, R14 ;  /* 0x0000000c250c7223 */ /* 0x001fc8000000000e */
[----:B-----5:R-:W-:-:S04]  /*b500*/  FFMA R12, R13, R40, R12 ;  /* 0x000000280d0c7223 */ /* 0x020fc8000000000c */
[----:B-1----:R-:W-:-:S04]  /*b510*/  FFMA R12, R41, R16, R12 ;  /* 0x00000010290c7223 */ /* 0x002fc8000000000c */
[----:B------:R-:W-:Y:S01]  /*b520*/  FFMA R37, R17, R42, R12 ;  /* 0x0000002a11257223 */ /* 0x000fe2000000000c */
[----:B------:R-:W-:Y:S06]  /*b530*/  @P1 BRA `(.L_x_156) ;  /* 0xfffffffc00941947 */ /* 0x000fec000383ffff */
[----:B------:R-:W-:-:S07]  /*b540*/  MOV R16, R3 ;  /* 0x0000000300107202 */ /* 0x000fce0000000f00 */
.L_x_155:
        /* <DEDUP_REMOVED lines=23> */
.L_x_158:
        /* <DEDUP_REMOVED lines=17> */
.L_x_159:
        /* <DEDUP_REMOVED lines=11> */
.L_x_157:
[----:B------:R-:W5:Y:S02]  /*b880*/  LDCU UR5, c[0x0][0x3b4] ;  /* 0x00007680ff0577ac */ /* 0x000f640008000800 */
[----:B-----5:R-:W-:-:S05]  /*b890*/  FMUL R37, R37, UR5 ;  /* 0x0000000525257c20 */ /* 0x020fca0008400000 */
[----:B------:R0:W-:Y:S01]  /*b8a0*/  STL [R1+0x258], R37 ;  /* 0x0002582501007387 */ /* 0x0001e20000100800 */
[----:B------:R-:W-:-:S07]  /*b8b0*/  FMNMX R34, R34, R37, !PT ;  /* 0x0000002522227209 */ /* 0x000fce0007800000 */
.L_x_154:
        /* <DEDUP_REMOVED lines=15> */
.L_x_162:
[--C-:B------:R-:W-:Y:S02]  /*b9b0*/  IMAD R18, R2, R7, R12.reuse ;  /* 0x0000000702127224 */ /* 0x100fe400078e020c */
[----:B------:R-:W-:Y:S02]  /*b9c0*/  IMAD R17, R7, 0x17, R12 ;  /* 0x0000001707117824 */ /* 0x000fe400078e020c */
[----:B------:R-:W-:Y:S01]  /*b9d0*/  VIADD R12, R12, 0x8 ;  /* 0x000000080c0c7836 */ /* 0x000fe20000000000 */
        /* <DEDUP_REMOVED lines=12> */
[----:B------:R-:W-:Y:S04]  /*baa0*/  LDS R41, [R18+0x1c] ;  /* 0x00001c0012297984 */ /* 0x000fe80000000800 */
[----:B------:R-:W-:Y:S01]  /*bab0*/  LDS R44, [R17+0x1c] ;  /* 0x00001c00112c7984 */ /* 0x000fe20000000800 */
[----:B-----5:R-:W-:-:S03]  /*bac0*/  FFMA R35, R38, R19, R35 ;  /* 0x0000001326237223 */ /* 0x020fc60000000023 */
[----:B------:R-:W-:Y:S04]  /*bad0*/  LDS R19, [R18+0x10] ;  /* 0x0000100012137984 */ /* 0x000fe80000000800 */
[----:B------:R-:W5:Y:S01]  /*bae0*/  LDS R38, [R17+0x10] ;  /* 0x0000100011267984 */ /* 0x000f620000000800 */
[----:B0-----:R-:W-:-:S03]  /*baf0*/  FFMA R43, R40, R39, R35 ;  /* 0x00000027282b7223 */ /* 0x001fc60000000023 */
[----:B------:R-:W0:Y:S04]  /*bb00*/  LDS R39, [R18+0x14] ;  /* 0x0000140012277984 */ /* 0x000e280000000800 */
[----:B------:R-:W-:Y:S01]  /*bb10*/  LDS R35, [R18+0x18] ;  /* 0x0000180012237984 */ /* 0x000fe20000000800 */
[----:B-1----:R-:W-:-:S03]  /*bb20*/  FFMA R14, R13, R14, R43 ;  /* 0x0000000e0d0e7223 */ /* 0x002fc6000000002b */
[----:B------:R-:W1:Y:S01]  /*bb30*/  LDS R40, [R17+0x18] ;  /* 0x0000180011287984 */ /* 0x000e620000000800 */
[----:B--2---:R-:W-:-:S04]  /*bb40*/  FFMA R14, R15, R16, R14 ;  /* 0x000000100f0e7223 */ /* 0x004fc8000000000e */
[----:B-----5:R-:W-:-:S04]  /*bb50*/  FFMA R14, R19, R38, R14 ;  /* 0x00000026130e7223 */ /* 0x020fc8000000000e */
[----:B0-----:R-:W-:-:S04]  /*bb60*/  FFMA R14, R39, R42, R14 ;  /* 0x0000002a270e7223 */ /* 0x001fc8000000000e */
[----:B-1----:R-:W-:-:S04]  /*bb70*/  FFMA R14, R35, R40, R14 ;  /* 0x00000028230e7223 */ /* 0x002fc8000000000e */
[----:B------:R-:W-:Y:S01]  /*bb80*/  FFMA R35, R41, R44, R14 ;  /* 0x0000002c29237223 */ /* 0x000fe2000000000e */
[----:B------:R-:W-:Y:S06]  /*bb90*/  @P1 BRA `(.L_x_162) ;  /* 0xfffffffc00841947 */ /* 0x000fec000383ffff */
[----:B------:R-:W-:-:S07]  /*bba0*/  MOV R12, R3 ;  /* 0x00000003000c7202 */ /* 0x000fce0000000f00 */
.L_x_161:
        /* <DEDUP_REMOVED lines=25> */
.L_x_164:
        /* <DEDUP_REMOVED lines=18> */
.L_x_165:
        /* <DEDUP_REMOVED lines=11> */
.L_x_163:
[----:B------:R-:W5:Y:S02]  /*bf10*/  LDCU UR5, c[0x0][0x3b4] ;  /* 0x00007680ff0577ac */ /* 0x000f640008000800 */
[----:B-----5:R-:W-:-:S05]  /*bf20*/  FMUL R35, R35, UR5 ;  /* 0x0000000523237c20 */ /* 0x020fca0008400000 */
[----:B------:R0:W-:Y:S01]  /*bf30*/  STL [R1+0x25c], R35 ;  /* 0x00025c2301007387 */ /* 0x0001e20000100800 */
[----:B------:R-:W-:-:S07]  /*bf40*/  FMNMX R34, R34, R35, !PT ;  /* 0x0000002322227209 */ /* 0x000fce0007800000 */
.L_x_160:
        /* <DEDUP_REMOVED lines=13> */
[----:B01-3--:R-:W-:Y:S01]  /*c020*/  MOV R32, RZ ;  /* 0x000000ff00207202 */ /* 0x00bfe20000000f00 */
[----:B-----5:R-:W-:-:S12]  /*c030*/  ULEA UR5, UR12, UR5, 0x18 ;  /* 0x000000050c057291 */ /* 0x020fd8000f8ec0ff */
.L_x_168:
[--C-:B------:R-:W-:Y:S02]  /*c040*/  IMAD R38, R2, R7, R32.reuse ;  /* 0x0000000702267224 */ /* 0x100fe400078e0220 */
[----:B------:R-:W-:Y:S01]  /*c050*/  IMAD R12, R7, 0x18, R32 ;  /* 0x00000018070c7824 */ /* 0x000fe200078e0220 */
[----:B------:R-:W-:Y:S02]  /*c060*/  IADD3 R32, PT, PT, R32, 0x8, RZ ;  /* 0x0000000820207810 */ /* 0x000fe40007ffe0ff */
[----:B------:R-:W-:Y:S02]  /*c070*/  LEA R38, R38, UR5, 0x2 ;  /* 0x0000000526267c11 */ /* 0x000fe4000f8e10ff */
[----:B------:R-:W-:Y:S02]  /*c080*/  LEA R43, R12, UR7, 0x2 ;  /* 0x000000070c2b7c11 */ /* 0x000fe4000f8e10ff */
[----:B------:R-:W-:Y:S01]  /*c090*/  ISETP.NE.AND P1, PT, R32, R3, PT ;  /* 0x000000032000720c */ /* 0x000fe20003f25270 */
[----:B------:R-:W-:Y:S04]  /*c0a0*/  LDS R16, [R38] ;  /* 0x0000000026107984 */ /* 0x000fe80000000800 */
[----:B------:R-:W0:Y:S04]  /*c0b0*/  LDS.128 R12, [R43] ;  /* 0x000000002b0c7984 */ /* 0x000e280000000c00 */
[----:B------:R-:W1:Y:S04]  /*c0c0*/  LDS R17, [R38+0x4] ;  /* 0x0000040026117984 */ /* 0x000e680000000800 */
[----:B------:R-:W3:Y:S04]  /*c0d0*/  LDS R39, [R38+0x8] ;  /* 0x0000080026277984 */ /* 0x000ee80000000800 */
[----:B------:R-:W-:Y:S04]  /*c0e0*/  LDS R40, [R38+0x14] ;  /* 0x0000140026287984 */ /* 0x000fe80000000800 */
[----:B------:R-:W-:Y:S04]  /*c0f0*/  LDS R41, [R38+0x18] ;  /* 0x0000180026297984 */ /* 0x000fe80000000800 */
[----:B------:R-:W-:Y:S01]  /*c100*/  LDS R42, [R38+0x1c] ;  /* 0x00001c00262a7984 */ /* 0x000fe20000000800 */
[----:B0-----:R-:W-:-:S03]  /*c110*/  FFMA R16, R16, R12, R19 ;  /* 0x0000000c10107223 */ /* 0x001fc60000000013 */
[----:B------:R-:W0:Y:S01]  /*c120*/  LDS R12, [R38+0xc] ;  /* 0x00000c00260c7984 */ /* 0x000e220000000800 */
[----:B-1----:R-:W-:-:S03]  /*c130*/  FFMA R45, R13, R17, R16 ;  /* 0x000000110d2d7223 */ /* 0x002fc60000000010 */
[----:B------:R-:W-:Y:S01]  /*c140*/  LDS R13, [R38+0x10] ;  /* 0x00001000260d7984 */ /* 0x000fe20000000800 */
[----:B---3--:R-:W-:-:S03]  /*c150*/  FFMA R14, R14, R39, R45 ;  /* 0x000000270e0e7223 */ /* 0x008fc6000000002d */
[----:B------:R-:W1:Y:S01]  /*c160*/  LDS.128 R16, [R43+0x10] ;  /* 0x000010002b107984 */ /* 0x000e620000000c00 */
[----:B0-----:R-:W-:-:S04]  /*c170*/  FFMA R12, R15, R12, R14 ;  /* 0x0000000c0f0c7223 */ /* 0x001fc8000000000e */
[----:B-1----:R-:W-:-:S04]  /*c180*/  FFMA R12, R13, R16, R12 ;  /* 0x000000100d0c7223 */ /* 0x002fc8000000000c */
[----:B------:R-:W-:-:S04]  /*c190*/  FFMA R17, R17, R40, R12 ;  /* 0x0000002811117223 */ /* 0x000fc8000000000c */
[----:B------:R-:W-:-:S04]  /*c1a0*/  FFMA R18, R18, R41, R17 ;  /* 0x0000002912127223 */ /* 0x000fc80000000011 */
[----:B------:R-:W-:Y:S01]  /*c1b0*/  FFMA R19, R19, R42, R18 ;  /* 0x0000002a13137223 */ /* 0x000fe20000000012 */
[----:B------:R-:W-:Y:S06]  /*c1c0*/  @P1 BRA `(.L_x_168) ;  /* 0xfffffffc009c1947 */ /* 0x000fec000383ffff */
[----:B------:R-:W-:-:S07]  /*c1d0*/  MOV R16, R3 ;  /* 0x0000000300107202 */ /* 0x000fce0000000f00 */
.L_x_167:
        /* <DEDUP_REMOVED lines=10> */
[----:B01-3--:R-:W-:-:S05]  /*c280*/  LEA R32, R13, UR7, 0x2 ;  /* 0x000000070d207c11 */ /* 0x00bfca000f8e10ff */
[----:B------:R-:W-:Y:S01]  /*c290*/  LDS.64 R14, [R32+0x8] ;  /* 0x00000800200e7984 */ /* 0x000fe20000000a00 */
[----:B-----5:R-:W-:-:S06]  /*c2a0*/  ULEA UR5, UR12, UR5, 0x18 ;  /* 0x000000050c057291 */ /* 0x020fcc000f8ec0ff */
[----:B------:R-:W-:Y:S02]  /*c2b0*/  LEA R17, R12, UR5, 0x2 ;  /* 0x000000050c117c11 */ /* 0x000fe4000f8e10ff */
[----:B------:R-:W-:Y:S04]  /*c2c0*/  LDS.64 R12, [R32] ;  /* 0x00000000200c7984 */ /* 0x000fe80000000a00 */
[----:B------:R-:W0:Y:S04]  /*c2d0*/  LDS R18, [R17] ;  /* 0x0000000011127984 */ /* 0x000e280000000800 */
[----:B------:R-:W1:Y:S04]  /*c2e0*/  LDS R39, [R17+0x4] ;  /* 0x0000040011277984 */ /* 0x000e680000000800 */
[----:B------:R-:W3:Y:S04]  /*c2f0*/  LDS R38, [R17+0x8] ;  /* 0x0000080011267984 */ /* 0x000ee80000000800 */
[----:B------:R-:W5:Y:S01]  /*c300*/  LDS R41, [R17+0xc] ;  /* 0x00000c0011297984 */ /* 0x000f620000000800 */
[----:B0-----:R-:W-:-:S04]  /*c310*/  FFMA R12, R18, R12, R19 ;  /* 0x0000000c120c7223 */ /* 0x001fc80000000013 */
[----:B-1----:R-:W-:-:S04]  /*c320*/  FFMA R13, R39, R13, R12 ;  /* 0x0000000d270d7223 */ /* 0x002fc8000000000c */
[----:B---3--:R-:W-:-:S04]  /*c330*/  FFMA R14, R38, R14, R13 ;  /* 0x0000000e260e7223 */ /* 0x008fc8000000000d */
[----:B-----5:R-:W-:-:S07]  /*c340*/  FFMA R19, R41, R15, R14 ;  /* 0x0000000f29137223 */ /* 0x020fce000000000e */
.L_x_170:
        /* <DEDUP_REMOVED lines=17> */
.L_x_171:
        /* <DEDUP_REMOVED lines=11> */
.L_x_169:
[----:B------:R-:W5:Y:S02]  /*c510*/  LDCU UR5, c[0x0][0x3b4] ;  /* 0x00007680ff0577ac */ /* 0x000f640008000800 */
[----:B-----5:R-:W-:-:S05]  /*c520*/  FMUL R38, R19, UR5 ;  /* 0x0000000513267c20 */ /* 0x020fca0008400000 */
[----:B------:R0:W-:Y:S01]  /*c530*/  STL [R1+0x260], R38 ;  /* 0x0002602601007387 */ /* 0x0001e20000100800 */
[----:B------:R-:W-:-:S07]  /*c540*/  FMNMX R34, R34, R38, !PT ;  /* 0x0000002622227209 */ /* 0x000fce0007800000 */
.L_x_166:
[----:B------:R-:W-:Y:S01]  /*c550*/  UIADD3 UR5, UPT, UPT, UR9, 0x19, URZ ;  /* 0x0000001909057890 */ /* 0x000fe2000fffe0ff */
[----:B------:R-:W-:-:S05]  /*c560*/  HFMA2 R16, -RZ, RZ, -10824, -13904 ;  /* 0xf149f2caff107431 */ /* 0x000fca00000001ff */
[----:B------:R-:W-:-:S04]  /*c570*/  I2FP.F32.U32 R12, UR5 ;  /* 0x00000005000c7c45 */ /* 0x000fc80008201000 */
[----:B------:R-:W-:-:S13]  /*c580*/  FSETP.GEU.AND P1, PT, R12, UR22, PT ;  /* 0x000000160c007c0b */ /* 0x000fda000bf2e000 */
[----:B------:R2:W-:Y:S01]  /*c590*/  @P1 STL [R1+0x264], R16 ;  /* 0x0002641001001387 */ /* 0x0005e20000100800 */
[----:B01-3--:R-:W-:Y:S01]  /*c5a0*/  @P1 MOV R32, 0xf149f2ca ;  /* 0xf149f2ca00201802 */ /* 0x00bfe20000000f00 */
[----:B------:R-:W-:Y:S06]  /*c5b0*/  @P1 BRA `(.L_x_172) ;  /* 0x0000000400901947 */ /* 0x000fec0003800000 */
[----:B------:R-:W-:Y:S01]  /*c5c0*/  UIADD3 UR5, UPT, UPT, UR6, -0x1, URZ ;  /* 0xffffffff06057890 */ /* 0x000fe2000fffe0ff */
[----:B------:R-:W-:Y:S02]  /*c5d0*/  MOV R41, RZ ;  /* 0x000000ff00297202 */ /* 0x000fe40000000f00 */
[----:B------:R-:W-:Y:S01]  /*c5e0*/  MOV R12, RZ ;  /* 0x000000ff000c7202 */ /* 0x000fe20000000f00 */
[----:B------:R-:W-:-:S09]  /*c5f0*/  UISETP.GE.U32.AND UP0, UPT, UR5, 0x7, UPT ;  /* 0x000000070500788c */ /* 0x000fd2000bf06070 */
[----:B------:R-:W-:Y:S05]  /*c600*/  BRA.U !UP0, `(.L_x_173) ;  /* 0x0000000108947547 */ /* 0x000fea000b800000 */
[----:B------:R-:W0:Y:S01]  /*c610*/  S2UR UR12, SR_CgaCtaId ;  /* 0x00000000000c79c3 */ /* 0x000e220000008800 */
[----:B------:R-:W-:Y:S01]  /*c620*/  HFMA2 R41, -RZ, RZ, 0, 0 ;  /* 0x00000000ff297431 */ /* 0x000fe200000001ff */
[----:B------:R-:W-:Y:S01]  /*c630*/  MOV R12, RZ ;  /* 0x000000ff000c7202 */ /* 0x000fe20000000f00 */
[----:B------:R-:W-:Y:S02]  /*c640*/  UMOV UR5, 0x400 ;  /* 0x0000040000057882 */ /* 0x000fe40000000000 */
[----:B0-----:R-:W-:-:S12]  /*c650*/  ULEA UR5, UR12, UR5, 0x18 ;  /* 0x000000050c057291 */ /* 0x001fd8000f8ec0ff */
.L_x_174:
[--C-:B------:R-:W-:Y:S02]  /*c660*/  IMAD R14, R2, R7, R12.reuse ;  /* 0x00000007020e7224 */ /* 0x100fe400078e020c */
[----:B------:R-:W-:Y:S01]  /*c670*/  IMAD R13, R7, 0x19, R12 ;  /* 0x00000019070d7824 */ /* 0x000fe200078e020c */
[----:B------:R-:W-:Y:S02]  /*c680*/  IADD3 R12, PT, PT, R12, 0x8, RZ ;  /* 0x000000080c0c7810 */ /* 0x000fe40007ffe0ff */
[----:B------:R-:W-:Y:S02]  /*c690*/  LEA R14, R14, UR5, 0x2 ;  /* 0x000000050e0e7c11 */ /* 0x000fe4000f8e10ff */
[----:B------:R-:W-:Y:S02]  /*c6a0*/  LEA R13, R13, UR7, 0x2 ;  /* 0x000000070d0d7c11 */ /* 0x000fe4000f8e10ff */
[----:B------:R-:W-:Y:S01]  /*c6b0*/  ISETP.NE.AND P1, PT, R12, R3, PT ;  /* 0x000000030c00720c */ /* 0x000fe20003f25270 */
[----:B------:R-:W-:Y:S04]  /*c6c0*/  LDS R18, [R14] ;  /* 0x000000000e127984 */ /* 0x000fe80000000800 */
[----:B------:R-:W0:Y:S04]  /*c6d0*/  LDS R15, [R13] ;  /* 0x000000000d0f7984 */ /* 0x000e280000000800 */
[----:B------:R-:W-:Y:S04]  /*c6e0*/  LDS R40, [R14+0x4] ;  /* 0x000004000e287984 */ /* 0x000fe80000000800 */
[----:B------:R-:W1:Y:S04]  /*c6f0*/  LDS R19, [R13+0x4] ;  /* 0x000004000d137984 */ /* 0x000e680000000800 */
[----:B------:R-:W-:Y:S04]  /*c700*/  LDS R32, [R14+0x8] ;  /* 0x000008000e207984 */ /* 0x000fe80000000800 */
[----:B------:R-:W3:Y:S04]  /*c710*/  LDS R17, [R13+0x8] ;  /* 0x000008000d117984 */ /* 0x000ee80000000800 */
[----:B------:R-:W-:Y:S04]  /*c720*/  LDS R39, [R14+0x14] ;  /* 0x000014000e277984 */ /* 0x000fe80000000800 */
[----:B------:R-:W-:Y:S04]  /*c730*/  LDS R42, [R13+0x14] ;  /* 0x000014000d2a7984 */ /* 0x000fe80000000800 */
[----:B------:R-:W-:Y:S01]  /*c740*/  LDS R44, [R13+0x1c] ;  /* 0x00001c000d2c7984 */ /* 0x000fe20000000800 */
[----:B0-----:R-:W-:-:S03]  /*c750*/  FFMA R41, R18, R15, R41 ;  /* 0x0000000f12297223 */ /* 0x001fc60000000029 */
[----:B------:R-:W-:Y:S04]  /*c760*/  LDS R15, [R14+0xc] ;  /* 0x00000c000e0f7984 */ /* 0x000fe80000000800 */
[----:B------:R-:W0:Y:S01]  /*c770*/  LDS R18, [R13+0xc] ;  /* 0x00000c000d127984 */ /* 0x000e220000000800 */
[----:B-1----:R-:W-:-:S03]  /*c780*/  FFMA R41, R40, R19, R41 ;  /* 0x0000001328297223 */ /* 0x002fc60000000029 */
[----:B------:R-:W-:Y:S04]  /*c790*/  LDS R19, [R14+0x10] ;  /* 0x000010000e137984 */ /* 0x000fe80000000800 */
[----:B------:R-:W1:Y:S01]  /*c7a0*/  LDS R40, [R13+0x10] ;  /* 0x000010000d287984 */ /* 0x000e620000000800 */
[----:B---3--:R-:W-:-:S03]  /*c7b0*/  FFMA R43, R32, R17, R41 ;  /* 0x00000011202b7223 */ /* 0x008fc60000000029 */
[----:B------:R-:W-:Y:S04]  /*c7c0*/  LDS R17, [R14+0x18] ;  /* 0x000018000e117984 */ /* 0x000fe80000000800 */
[----:B------:R-:W3:Y:S04]  /*c7d0*/  LDS R32, [R13+0x18] ;  /* 0x000018000d207984 */ /* 0x000ee80000000800 */
[----:B------:R-:W5:Y:S01]  /*c7e0*/  LDS R41, [R14+0x1c] ;  /* 0x00001c000e297984 */ /* 0x000f620000000800 */
[----:B0-----:R-:W-:-:S04]  /*c7f0*/  FFMA R18, R15, R18, R43 ;  /* 0x000000120f127223 */ /* 0x001fc8000000002b */
[----:B-1----:R-:W-:-:S04]  /*c800*/  FFMA R18, R19, R40, R18 ;  /* 0x0000002813127223 */ /* 0x002fc80000000012 */
[----:B------:R-:W-:-:S04]  /*c810*/  FFMA R18, R39, R42, R18 ;  /* 0x0000002a27127223 */ /* 0x000fc80000000012 */
[----:B---3--:R-:W-:-:S04]  /*c820*/  FFMA R18, R17, R32, R18 ;  /* 0x0000002011127223 */ /* 0x008fc80000000012 */
[----:B-----5:R-:W-:Y:S01]  /*c830*/  FFMA R41, R41, R44, R18 ;  /* 0x0000002c29297223 */ /* 0x020fe20000000012 */
[----:B------:R-:W-:Y:S06]  /*c840*/  @P1 BRA `(.L_x_174) ;  /* 0xfffffffc00841947 */ /* 0x000fec000383ffff */
[----:B------:R-:W-:-:S07]  /*c850*/  MOV R12, R3 ;  /* 0x00000003000c7202 */ /* 0x000fce0000000f00 */
.L_x_173:
[----:B------:R-:W-:-:S09]  /*c860*/  UISETP.NE.AND UP0, UPT, UR17, URZ, UPT ;  /* 0x000000ff1100728c */ /* 0x000fd2000bf05270 */
[----:B------:R-:W-:Y:S05]  /*c870*/  BRA.U !UP0, `(.L_x_175) ;  /* 0x0000000108d07547 */ /* 0x000fea000b800000 */
[----:B------:R-:W-:Y:S02]  /*c880*/  UISETP.GE.U32.AND UP0, UPT, UR20, 0x3, UPT ;  /* 0x000000031400788c */ /* 0x000fe4000bf06070 */
[----:B------:R-:W-:-:S07]  /*c890*/  UISETP.NE.AND UP1, UPT, UR14, URZ, UPT ;  /* 0x000000ff0e00728c */ /* 0x000fce000bf25270 */
[----:B------:R-:W-:Y:S05]  /*c8a0*/  BRA.U !UP0, `(.L_x_176) ;  /* 0x0000000108507547 */ /* 0x000fea000b800000 */
[----:B------:R-:W0:Y:S01]  /*c8b0*/  S2UR UR12, SR_CgaCtaId ;  /* 0x00000000000c79c3 */ /* 0x000e220000008800 */
        /* <DEDUP_REMOVED lines=19> */
.L_x_176:
[----:B------:R-:W-:Y:S05]  /*c9f0*/  BRA.U !UP1, `(.L_x_175) ;  /* 0x0000000109707547 */ /* 0x000fea000b800000 */
[----:B------:R-:W-:Y:S02]  /*ca00*/  UISETP.NE.AND UP0, UPT, UR16, URZ, UPT ;  /* 0x000000ff1000728c */ /* 0x000fe4000bf05270 */
[----:B------:R-:W-:-:S07]  /*ca10*/  UISETP.NE.AND UP1, UPT, UR18, URZ, UPT ;  /* 0x000000ff1200728c */ /* 0x000fce000bf25270 */
[----:B------:R-:W-:Y:S05]  /*ca20*/  BRA.U !UP0, `(.L_x_177) ;  /* 0x0000000108387547 */ /* 0x000fea000b800000 */
[----:B------:R-:W0:Y:S01]  /*ca30*/  S2UR UR12, SR_CgaCtaId ;  /* 0x00000000000c79c3 */ /* 0x000e220000008800 */
[----:B------:R-:W-:Y:S01]  /*ca40*/  UMOV UR5, 0x400 ;  /* 0x0000040000057882 */ /* 0x000fe20000000000 */
[--C-:B------:R-:W-:Y:S02]  /*ca50*/  IMAD R14, R7, 0x19, R12.reuse ;  /* 0x00000019070e7824 */ /* 0x100fe400078e020c */
[----:B------:R-:W-:Y:S02]  /*ca60*/  IMAD R13, R2, R7, R12 ;  /* 0x00000007020d7224 */ /* 0x000fe400078e020c */
[----:B------:R-:W-:Y:S01]  /*ca70*/  VIADD R12, R12, 0x2 ;  /* 0x000000020c0c7836 */ /* 0x000fe20000000000 */
        /* <DEDUP_REMOVED lines=9> */
.L_x_177:
[----:B------:R-:W-:Y:S05]  /*cb10*/  BRA.U !UP1, `(.L_x_175) ;  /* 0x0000000109287547 */ /* 0x000fea000b800000 */
[----:B------:R-:W0:Y:S01]  /*cb20*/  S2UR UR12, SR_CgaCtaId ;  /* 0x00000000000c79c3 */ /* 0x000e220000008800 */
[----:B------:R-:W-:Y:S01]  /*cb30*/  UMOV UR5, 0x400 ;  /* 0x0000040000057882 */ /* 0x000fe20000000000 */
[--C-:B------:R-:W-:Y:S02]  /*cb40*/  IMAD R13, R7, 0x19, R12.reuse ;  /* 0x00000019070d7824 */ /* 0x100fe400078e020c */
[----:B------:R-:W-:-:S03]  /*cb50*/  IMAD R12, R2, R7, R12 ;  /* 0x00000007020c7224 */ /* 0x000fc600078e020c */
[----:B------:R-:W-:-:S06]  /*cb60*/  LEA R13, R13, UR7, 0x2 ;  /* 0x000000070d0d7c11 */ /* 0x000fcc000f8e10ff */
[----:B------:R-:W-:Y:S01]  /*cb70*/  LDS R13, [R13] ;  /* 0x000000000d0d7984 */ /* 0x000fe20000000800 */
[----:B0-----:R-:W-:-:S06]  /*cb80*/  ULEA UR5, UR12, UR5, 0x18 ;  /* 0x000000050c057291 */ /* 0x001fcc000f8ec0ff */
[----:B------:R-:W-:-:S06]  /*cb90*/  LEA R12, R12, UR5, 0x2 ;  /* 0x000000050c0c7c11 */ /* 0x000fcc000f8e10ff */
[----:B------:R-:W0:Y:S02]  /*cba0*/  LDS R12, [R12] ;  /* 0x000000000c0c7984 */ /* 0x000e240000000800 */
[----:B0-----:R-:W-:-:S07]  /*cbb0*/  FFMA R41, R12, R13, R41 ;  /* 0x0000000d0c297223 */ /* 0x001fce0000000029 */
.L_x_175:
[----:B------:R-:W0:Y:S02]  /*cbc0*/  LDCU UR5, c[0x0][0x3b4] ;  /* 0x00007680ff0577ac */ /* 0x000e240008000800 */
[----:B0-----:R-:W-:-:S05]  /*cbd0*/  FMUL R32, R41, UR5 ;  /* 0x0000000529207c20 */ /* 0x001fca0008400000 */
[----:B------:R0:W-:Y:S01]  /*cbe0*/  STL [R1+0x264], R32 ;  /* 0x0002642001007387 */ /* 0x0001e20000100800 */
[----:B------:R-:W-:-:S07]  /*cbf0*/  FMNMX R34, R34, R32, !PT ;  /* 0x0000002022227209 */ /* 0x000fce0007800000 */
.L_x_172:
[----:B------:R-:W-:-:S06]  /*cc00*/  UIADD3 UR5, UPT, UPT, UR9, 0x1a, URZ ;  /* 0x0000001a09057890 */ /* 0x000fcc000fffe0ff */
[----:B------:R-:W-:-:S04]  /*cc10*/  I2FP.F32.U32 R12, UR5 ;  /* 0x00000005000c7c45 */ /* 0x000fc80008201000 */
[----:B------:R-:W-:-:S13]  /*cc20*/  FSETP.GEU.AND P1, PT, R12, UR22, PT ;  /* 0x000000160c007c0b */ /* 0x000fda000bf2e000 */
[----:B------:R1:W-:Y:S01]  /*cc30*/  @P1 STL [R1+0x268], R16 ;  /* 0x0002681001001387 */ /* 0x0003e20000100800 */
[----:B------:R-:W-:Y:S01]  /*cc40*/  @P1 MOV R40, 0xf149f2ca ;  /* 0xf149f2ca00281802 */ /* 0x000fe20000000f00 */
[----:B------:R-:W-:Y:S06]  /*cc50*/  @P1 BRA `(.L_x_178) ;  /* 0x0000000400741947 */ /* 0x000fec0003800000 */
[----:B------:R-:W-:Y:S01]  /*cc60*/  UIADD3 UR6, UPT, UPT, UR6, -0x1, URZ ;  /* 0xffffffff06067890 */ /* 0x000fe2000fffe0ff */
[----:B------:R-:W-:Y:S01]  /*cc70*/  HFMA2 R17, -RZ, RZ, 0, 0 ;  /* 0x00000000ff117431 */ /* 0x000fe200000001ff */
[----:B------:R-:W-:Y:S02]  /*cc80*/  MOV R18, RZ ;  /* 0x000000ff00127202 */ /* 0x000fe40000000f00 */
[----:B------:R-:W-:-:S09]  /*cc90*/  UISETP.GE.U32.AND UP0, UPT, UR6, 0x7, UPT ;  /* 0x000000070600788c */ /* 0x000fd2000bf06070 */
[----:B------:R-:W-:Y:S05]  /*cca0*/  BRA.U !UP0, `(.L_x_179) ;  /* 0x0000000108847547 */ /* 0x000fea000b800000 */
[----:B------:R-:W3:Y:S01]  /*ccb0*/  S2UR UR6, SR_CgaCtaId ;  /* 0x00000000000679c3 */ /* 0x000ee20000008800 */
[----:B------:R-:W-:Y:S01]  /*ccc0*/  MOV R17, RZ ;  /* 0x000000ff00117202 */ /* 0x000fe20000000f00 */
[----:B------:R-:W-:Y:S01]  /*ccd0*/  UMOV UR5, 0x400 ;  /* 0x0000040000057882 */ /* 0x000fe20000000000 */
[----:B------:R-:W-:Y:S01]  /*cce0*/  MOV R18, RZ ;  /* 0x000000ff00127202 */ /* 0x000fe20000000f00 */
[----:B---3--:R-:W-:-:S12]  /*ccf0*/  ULEA UR5, UR6, UR5, 0x18 ;  /* 0x0000000506057291 */ /* 0x008fd8000f8ec0ff */
.L_x_180:
[--C-:B------:R-:W-:Y:S02]  /*cd00*/  IMAD R19, R2, R7, R18.reuse ;  /* 0x0000000702137224 */ /* 0x100fe400078e0212 */
[----:B------:R-:W-:Y:S01]  /*cd10*/  IMAD R39, R7, 0x1a, R18 ;  /* 0x0000001a07277824 */ /* 0x000fe200078e0212 */
[----:B------:R-:W-:Y:S02]  /*cd20*/  IADD3 R18, PT, PT, R18, 0x8, RZ ;  /* 0x0000000812127810 */ /* 0x000fe40007ffe0ff */
[----:B------:R-:W-:Y:S02]  /*cd30*/  LEA R19, R19, UR5, 0x2 ;  /* 0x0000000513137c11 */ /* 0x000fe4000f8e10ff */
[----:B------:R-:W-:Y:S02]  /*cd40*/  LEA R39, R39, UR7, 0x2 ;  /* 0x0000000727277c11 */ /* 0x000fe4000f8e10ff */
[----:B------:R-:W-:Y:S01]  /*cd50*/  ISETP.NE.AND P1, PT, R18, R3, PT ;  /* 0x000000031200720c */ /* 0x000fe20003f25270 */
[----:B------:R-:W-:Y:S04]  /*cd60*/  LDS R12, [R19] ;  /* 0x00000000130c7984 */ /* 0x000fe80000000800 */
[----:B------:R-:W3:Y:S04]  /*cd70*/  LDS.64 R14, [R39] ;  /* 0x00000000270e7984 */ /* 0x000ee80000000a00 */
[----:B------:R-:W5:Y:S04]  /*cd80*/  LDS R41, [R19+0x4] ;  /* 0x0000040013297984 */ /* 0x000f680000000800 */
[----:B------:R-:W-:Y:S04]  /*cd90*/  LDS R42, [R19+0x8] ;  /* 0x00000800132a7984 */ /* 0x000fe80000000800 */
[----:B------:R-:W-:Y:S04]  /*cda0*/  LDS R40, [R19+0xc] ;  /* 0x00000c0013287984 */ /* 0x000fe80000000800 */
[----:B------:R-:W-:Y:S01]  /*cdb0*/  LDS R43, [R19+0x1c] ;  /* 0x00001c00132b7984 */ /* 0x000fe20000000800 */
[----:B---3--:R-:W-:-:S03]  /*cdc0*/  FFMA R14, R12, R14, R17 ;  /* 0x0000000e0c0e7223 */ /* 0x008fc60000000011 */
[----:B------:R-:W3:Y:S01]  /*cdd0*/  LDS.64 R12, [R39+0x8] ;  /* 0x00000800270c7984 */ /* 0x000ee20000000a00 */
[----:B-----5:R-:W-:-:S03]  /*cde0*/  FFMA R15, R15, R41, R14 ;  /* 0x000000290f0f7223 */ /* 0x020fc6000000000e */
[----:B------:R-:W-:Y:S04]  /*cdf0*/  LDS R17, [R19+0x10] ;  /* 0x0000100013117984 */ /* 0x000fe80000000800 */
[----:B------:R-:W-:Y:S01]  /*ce00*/  LDS R41, [R19+0x14] ;  /* 0x0000140013297984 */ /* 0x000fe20000000800 */
[----:B---3--:R-:W-:-:S03]  /*ce10*/  FFMA R12, R42, R12, R15 ;  /* 0x0000000c2a0c7223 */ /* 0x008fc6000000000f */
[----:B------:R-:W3:Y:S01]  /*ce20*/  LDS.64 R14, [R39+0x10] ;  /* 0x00001000270e7984 */ /* 0x000ee20000000a00 */
[----:B------:R-:W-:-:S03]  /*ce30*/  FFMA R40, R13, R40, R12 ;  /* 0x000000280d287223 */ /* 0x000fc6000000000c */
[----:B------:R-:W-:Y:S04]  /*ce40*/  LDS R42, [R19+0x18] ;  /* 0x00001800132a7984 */ /* 0x000fe80000000800 */
[----:B------:R-:W5:Y:S01]  /*ce50*/  LDS.64 R12, [R39+0x18] ;  /* 0x00001800270c7984 */ /* 0x000f620000000a00 */
[----:B---3--:R-:W-:-:S04]  /*ce60*/  FFMA R14, R17, R14, R40 ;  /* 0x0000000e110e7223 */ /* 0x008fc80000000028 */
[----:B------:R-:W-:-:S04]  /*ce70*/  FFMA R15, R15, R41, R14 ;  /* 0x000000290f0f7223 */ /* 0x000fc8000000000e */
[----:B-----5:R-:W-:-:S04]  /*ce80*/  FFMA R12, R42, R12, R15 ;  /* 0x0000000c2a0c7223 */ /* 0x020fc8000000000f */
[----:B------:R-:W-:Y:S01]  /*ce90*/  FFMA R17, R13, R43, R12 ;  /* 0x0000002b0d117223 */ /* 0x000fe2000000000c */
[----:B------:R-:W-:Y:S06]  /*cea0*/  @P1 BRA `(.L_x_180) ;  /* 0xfffffffc00941947 */ /* 0x000fec000383ffff */
[----:B------:R-:W-:-:S07]  /*ceb0*/  MOV R18, R3 ;  /* 0x0000000300127202 */ /* 0x000fce0000000f00 */
.L_x_179:
[----:B------:R-:W-:-:S09]  /*cec0*/  UISETP.NE.AND UP0, UPT, UR17, URZ, UPT ;  /* 0x000000ff1100728c */ /* 0x000fd2000bf05270 */
[----:B------:R-:W-:Y:S05]  /*ced0*/  BRA.U !UP0, `(.L_x_181) ;  /* 0x0000000108c47547 */ /* 0x000fea000b800000 */
[----:B------:R-:W-:Y:S02]  /*cee0*/  UISETP.GE.U32.AND UP0, UPT, UR20, 0x3, UPT ;  /* 0x000000031400788c */ /* 0x000fe4000bf06070 */
[----:B------:R-:W-:-:S07]  /*cef0*/  UISETP.NE.AND UP1, UPT, UR14, URZ, UPT ;  /* 0x000000ff0e00728c */ /* 0x000fce000bf25270 */
[----:B------:R-:W-:Y:S05]  /*cf00*/  BRA.U !UP0, `(.L_x_182) ;  /* 0x0000000108487547 */ /* 0x000fea000b800000 */
[----:B------:R-:W3:Y:S01]  /*cf10*/  S2UR UR6, SR_CgaCtaId ;  /* 0x00000000000679c3 */ /* 0x000ee20000008800 */
[----:B------:R-:W-:Y:S01]  /*cf20*/  UMOV UR5, 0x400 ;  /* 0x0000040000057882 */ /* 0x000fe20000000000 */
[--C-:B------:R-:W-:Y:S02]  /*cf30*/  IMAD R13, R7, 0x1a, R18.reuse ;  /* 0x0000001a070d7824 */ /* 0x100fe400078e0212 */
[----:B------:R-:W-:Y:S01]  /*cf40*/  IMAD R12, R2, R7, R18 ;  /* 0x00000007020c7224 */ /* 0x000fe200078e0212 */
[----:B------:R-:W-:Y:S02]  /*cf50*/  IADD3 R18, PT, PT, R18, 0x4, RZ ;  /* 0x0000000412127810 */ /* 0x000fe40007ffe0ff */
[----:B------:R-:W-:-:S05]  /*cf60*/  LEA R39, R13, UR7, 0x2 ;  /* 0x000000070d277c11 */ /* 0x000fca000f8e10ff */
[----:B------:R-:W-:Y:S01]  /*cf70*/  LDS.64 R14, [R39+0x8] ;  /* 0x00000800270e7984 */ /* 0x000fe20000000a00 */
[----:B---3--:R-:W-:-:S06]  /*cf80*/  ULEA UR5, UR6, UR5, 0x18 ;  /* 0x0000000506057291 */ /* 0x008fcc000f8ec0ff */
[----:B------:R-:W-:Y:S02]  /*cf90*/  LEA R19, R12, UR5, 0x2 ;  /* 0x000000050c137c11 */ /* 0x000fe4000f8e10ff */
[----:B------:R-:W-:Y:S04]  /*cfa0*/  LDS.64 R12, [R39] ;  /* 0x00000000270c7984 */ /* 0x000fe80000000a00 */
[----:B------:R-:W3:Y:S04]  /*cfb0*/  LDS R40, [R19] ;  /* 0x0000000013287984 */ /* 0x000ee80000000800 */
[----:B------:R-:W5:Y:S04]  /*cfc0*/  LDS R41, [R19+0x4] ;  /* 0x0000040013297984 */ /* 0x000f680000000800 */
[----:B------:R-:W0:Y:S04]  /*cfd0*/  LDS R42, [R19+0x8] ;  /* 0x00000800132a7984 */ /* 0x000e280000000800 */
[----:B------:R-:W1:Y:S01]  /*cfe0*/  LDS R43, [R19+0xc] ;  /* 0x00000c00132b7984 */ /* 0x000e620000000800 */
[----:B---3--:R-:W-:-:S04]  /*cff0*/  FFMA R12, R40, R12, R17 ;  /* 0x0000000c280c7223 */ /* 0x008fc80000000011 */
[----:B-----5:R-:W-:-:S04]  /*d000*/  FFMA R13, R41, R13, R12 ;  /* 0x0000000d290d7223 */ /* 0x020fc8000000000c */
[----:B0-----:R-:W-:-:S04]  /*d010*/  FFMA R14, R42, R14, R13 ;  /* 0x0000000e2a0e7223 */ /* 0x001fc8000000000d */
[----:B-1----:R-:W-:-:S07]  /*d020*/  FFMA R17, R43, R15, R14 ;  /* 0x0000000f2b117223 */ /* 0x002fce000000000e */
.L_x_182:
[----:B------:R-:W-:Y:S05]  /*d030*/  BRA.U !UP1, `(.L_x_181) ;  /* 0x00000001096c7547 */ /* 0x000fea000b800000 */
[----:B------:R-:W-:Y:S02]  /*d040*/  UISETP.NE.AND UP0, UPT, UR16, URZ, UPT ;  /* 0x000000ff1000728c */ /* 0x000fe4000bf05270 */
[----:B------:R-:W-:-:S07]  /*d050*/  UISETP.NE.AND UP1, UPT, UR18, URZ, UPT ;  /* 0x000000ff1200728c */ /* 0x000fce000bf25270 */
[----:B------:R-:W-:Y:S05]  /*d060*/  BRA.U !UP0, `(.L_x_183) ;  /* 0x0000000108347547 */ /* 0x000fea000b800000 */
[----:B------:R-:W3:Y:S01]  /*d070*/  S2UR UR6, SR_CgaCtaId ;  /* 0x00000000000679c3 */ /* 0x000ee20000008800 */
[----:B------:R-:W-:Y:S01]  /*d080*/  UMOV UR5, 0x400 ;  /* 0x0000040000057882 */ /* 0x000fe20000000000 */
[--C-:B------:R-:W-:Y:S02]  /*d090*/  IMAD R13, R7, 0x1a, R18.reuse ;  /* 0x0000001a070d7824 */ /* 0x100fe400078e0212 */
[----:B------:R-:W-:Y:S01]  /*d0a0*/  IMAD R12, R2, R7, R18 ;  /* 0x00000007020c7224 */ /* 0x000fe200078e0212 */
[----:B------:R-:W-:Y:S02]  /*d0b0*/  IADD3 R18, PT, PT, R18, 0x2, RZ ;  /* 0x0000000212127810 */ /* 0x000fe40007ffe0ff */
[----:B------:R-:W-:Y:S01]  /*d0c0*/  LEA R13, R13, UR7, 0x2 ;  /* 0x000000070d0d7c11 */ /* 0x000fe2000f8e10ff */
[----:B---3--:R-:W-:-:S06]  /*d0d0*/  ULEA UR5, UR6, UR5, 0x18 ;  /* 0x0000000506057291 */ /* 0x008fcc000f8ec0ff */
[----:B------:R-:W-:Y:S02]  /*d0e0*/  LEA R14, R12, UR5, 0x2 ;  /* 0x000000050c0e7c11 */ /* 0x000fe4000f8e10ff */
[----:B------:R-:W-:Y:S04]  /*d0f0*/  LDS.64 R12, [R13] ;  /* 0x000000000d0c7984 */ /* 0x000fe80000000a00 */
[----:B------:R-:W3:Y:S04]  /*d100*/  LDS R40, [R14] ;  /* 0x000000000e287984 */ /* 0x000ee80000000800 */
[----:B------:R-:W5:Y:S01]  /*d110*/  LDS R15, [R14+0x4] ;  /* 0x000004000e0f7984 */ /* 0x000f620000000800 */
[----:B---3--:R-:W-:-:S04]  /*d120*/  FFMA R12, R40, R12, R17 ;  /* 0x0000000c280c7223 */ /* 0x008fc80000000011 */
[----:B-----5:R-:W-:-:S07]  /*d130*/  FFMA R17, R15, R13, R12 ;  /* 0x0000000d0f117223 */ /* 0x020fce000000000c */
.L_x_183:
[----:B------:R-:W-:Y:S05]  /*d140*/  BRA.U !UP1, `(.L_x_181) ;  /* 0x0000000109287547 */ /* 0x000fea000b800000 */
[----:B------:R-:W3:Y:S01]  /*d150*/  S2UR UR6, SR_CgaCtaId ;  /* 0x00000000000679c3 */ /* 0x000ee20000008800 */
[----:B------:R-:W-:Y:S01]  /*d160*/  UMOV UR5, 0x400 ;  /* 0x0000040000057882 */ /* 0x000fe20000000000 */
[--C-:B------:R-:W-:Y:S02]  /*d170*/  IMAD R12, R7, 0x1a, R18.reuse ;  /* 0x0000001a070c7824 */ /* 0x100fe400078e0212 */
[----:B------:R-:W-:-:S03]  /*d180*/  IMAD R14, R2, R7, R18 ;  /* 0x00000007020e7224 */ /* 0x000fc600078e0212 */
[----:B------:R-:W-:-:S06]  /*d190*/  LEA R13, R12, UR7, 0x2 ;  /* 0x000000070c0d7c11 */ /* 0x000fcc000f8e10ff */
[----:B------:R-:W-:Y:S01]  /*d1a0*/  LDS R13, [R13] ;  /* 0x000000000d0d7984 */ /* 0x000fe20000000800 */
[----:B---3--:R-:W-:-:S06]  /*d1b0*/  ULEA UR5, UR6, UR5, 0x18 ;  /* 0x0000000506057291 */ /* 0x008fcc000f8ec0ff */
[----:B------:R-:W-:-:S06]  /*d1c0*/  LEA R12, R14, UR5, 0x2 ;  /* 0x000000050e0c7c11 */ /* 0x000fcc000f8e10ff */
[----:B------:R-:W3:Y:S02]  /*d1d0*/  LDS R12, [R12] ;  /* 0x000000000c0c7984 */ /* 0x000ee40000000800 */
[----:B---3--:R-:W-:-:S07]  /*d1e0*/  FFMA R17, R12, R13, R17 ;  /* 0x0000000d0c117223 */ /* 0x008fce0000000011 */
.L_x_181:
[----:B------:R-:W3:Y:S02]  /*d1f0*/  LDCU UR5, c[0x0][0x3b4] ;  /* 0x00007680ff0577ac */ /* 0x000ee40008000800 */
[----:B---3--:R-:W-:-:S05]  /*d200*/  FMUL R40, R17, UR5 ;  /* 0x0000000511287c20 */ /* 0x008fca0008400000 */
[----:B------:R3:W-:Y:S01]  /*d210*/  STL [R1+0x268], R40 ;  /* 0x0002682801007387 */ /* 0x0007e20000100800 */
[----:B------:R-:W-:-:S07]  /*d220*/  FMNMX R34, R34, R40, !PT ;  /* 0x0000002822227209 */ /* 0x000fce0007800000 */
.L_x_178:
[----:B------:R-:W-:-:S06]  /*d230*/  UIADD3 UR5, UPT, UPT, UR9, 0x1b, URZ ;  /* 0x0000001b09057890 */ /* 0x000fcc000fffe0ff */
[----:B------:R-:W-:-:S04]  /*d240*/  I2FP.F32.U32 R12, UR5 ;  /* 0x00000005000c7c45 */ /* 0x000fc80008201000 */
[----:B------:R-:W-:-:S13]  /*d250*/  FSETP.GEU.AND P1, PT, R12, UR22, PT ;  /* 0x000000160c007c0b */ /* 0x000fda000bf2e000 */
[----:B------:R0:W-:Y:S01]  /*d260*/  @P1 STL [R1+0x26c], R16 ;  /* 0x00026c1001001387 */ /* 0x0001e20000100800 */
[----:B------:R-:W-:Y:S01]  /*d270*/  @P1 MOV R39, 0xf149f2ca ;  /* 0xf149f2ca00271802 */ /* 0x000fe20000000f00 */
[----:B------:R-:W-:Y:S06]  /*d280*/  @P1 BRA `(.L_x_184) ;  /* 0x0000000400941947 */ /* 0x000fec0003800000 */
[----:B------:R-:W5:Y:S01]  /*d290*/  LDCU UR5, c[0x0][0x3a8] ;  /* 0x00007500ff0577ac */ /* 0x000f620008000800 */
[----:B------:R-:W-:Y:S02]  /*d2a0*/  HFMA2 R12, -RZ, RZ, 0, 0 ;  /* 0x00000000ff0c7431 */ /* 0x000fe400000001ff */
[----:B------:R-:W-:Y:S01]  /*d2b0*/  IMAD.MOV.U32 R39, RZ, RZ, RZ ;  /* 0x000000ffff277224 */ /* 0x000fe200078e00ff */
[----:B-----5:R-:W-:-:S04]  /*d2c0*/  UIADD3 UR5, UPT, UPT, UR5, -0x1, URZ ;  /* 0xffffffff05057890 */ /* 0x020fc8000fffe0ff */
[----:B------:R-:W-:-:S09]  /*d2d0*/  UISETP.GE.U32.AND UP0, UPT, UR5, 0x7, UPT ;  /* 0x000000070500788c */ /* 0x000fd2000bf06070 */
[----:B------:R-:W-:Y:S05]  /*d2e0*/  BRA.U !UP0, `(.L_x_185) ;  /* 0x0000000108947547 */ /* 0x000fea000b800000 */
[----:B------:R-:W5:Y:S01]  /*d2f0*/  S2UR UR6, SR_CgaCtaId ;  /* 0x00000000000679c3 */ /* 0x000f620000008800 */
[----:B------:R-:W-:Y:S01]  /*d300*/  MOV R39, RZ ;  /* 0x000000ff00277202 */ /* 0x000fe20000000f00 */
[----:B------:R-:W-:Y:S01]  /*d310*/  UMOV UR5, 0x400 ;  /* 0x0000040000057882 */ /* 0x000fe20000000000 */
[----:B------:R-:W-:Y:S01]  /*d320*/  MOV R12, RZ ;  /* 0x000000ff000c7202 */ /* 0x000fe20000000f00 */
[----:B-----5:R-:W-:-:S12]  /*d330*/  ULEA UR5, UR6, UR5, 0x18 ;  /* 0x0000000506057291 */ /* 0x020fd8000f8ec0ff */
.L_x_186:
        /* <DEDUP_REMOVED lines=13> */
[----:B------:R-:W-:Y:S01]  /*d410*/  LDS R43, [R13+0x1c] ;  /* 0x00001c000d2b7984 */ /* 0x000fe20000000800 */
[----:B-----5:R-:W-:-:S03]  /*d420*/  FFMA R39, R18, R15, R39 ;  /* 0x0000000f12277223 */ /* 0x020fc60000000027 */
[----:B------:R-:W-:Y:S04]  /*d430*/  LDS R18, [R14+0xc] ;  /* 0x00000c000e127984 */ /* 0x000fe80000000800 */
[----:B------:R-:W5:Y:S01]  /*d440*/  LDS R15, [R13+0xc] ;  /* 0x00000c000d0f7984 */ /* 0x000f620000000800 */
[----:B0-----:R-:W-:-:S03]  /*d450*/  FFMA R17, R42, R17, R39 ;  /* 0x000000112a117223 */ /* 0x001fc60000000027 */
[----:B------:R-:W-:Y:S04]  /*d460*/  LDS R42, [R14+0x10] ;  /* 0x000010000e2a7984 */ /* 0x000fe80000000800 */
[----:B------:R-:W-:Y:S01]  /*d470*/  LDS R39, [R14+0x1c] ;  /* 0x00001c000e277984 */ /* 0x000fe20000000800 */
[----:B-1----:R-:W-:-:S03]  /*d480*/  FFMA R19, R44, R19, R17 ;  /* 0x000000132c137223 */ /* 0x002fc60000000011 */
[----:B------:R-:W0:Y:S04]  /*d490*/  LDS R17, [R13+0x10] ;  /* 0x000010000d117984 */ /* 0x000e280000000800 */
[----:B------:R-:W1:Y:S01]  /*d4a0*/  LDS R44, [R14+0x14] ;  /* 0x000014000e2c7984 */ /* 0x000e620000000800 */
[----:B-----5:R-:W-:-:S03]  /*d4b0*/  FFMA R19, R18, R15, R19 ;  /* 0x0000000f12137223 */ /* 0x020fc60000000013 */
[----:B------:R-:W-:Y:S04]  /*d4c0*/  LDS R15, [R14+0x18] ;  /* 0x000018000e0f7984 */ /* 0x000fe80000000800 */
[----:B------:R-:W5:Y:S01]  /*d4d0*/  LDS R18, [R13+0x18] ;  /* 0x000018000d127984 */ /* 0x000f620000000800 */
[----:B0-----:R-:W-:-:S04]  /*d4e0*/  FFMA R17, R42, R17, R19 ;  /* 0x000000112a117223 */ /* 0x001fc80000000013 */
[----:B-1----:R-:W-:-:S04]  /*d4f0*/  FFMA R44, R44, R41, R17 ;  /* 0x000000292c2c7223 */ /* 0x002fc80000000011 */
[----:B-----5:R-:W-:-:S04]  /*d500*/  FFMA R18, R15, R18, R44 ;  /* 0x000000120f127223 */ /* 0x020fc8000000002c */
[----:B------:R-:W-:Y:S01]  /*d510*/  FFMA R39, R39, R43, R18 ;  /* 0x0000002b27277223 */ /* 0x000fe20000000012 */
[----:B------:R-:W-:Y:S06]  /*d520*/  @P1 BRA `(.L_x_186) ;  /* 0xfffffffc00841947 */ /* 0x000fec000383ffff */
[----:B------:R-:W-:-:S07]  /*d530*/  MOV R12, R3 ;  /* 0x00000003000c7202 */ /* 0x000fce0000000f00 */
.L_x_185:
        /* <DEDUP_REMOVED lines=14> */
[----:B-----5:R-:W-:-:S06]  /*d620*/  ULEA UR5, UR6, UR5, 0x18 ;  /* 0x0000000506057291 */ /* 0x020fcc000f8ec0ff */
[----:B------:R-:W-:Y:S02]  /*d630*/  LEA R17, R13, UR5, 0x2 ;  /* 0x000000050d117c11 */ /* 0x000fe4000f8e10ff */
[----:B------:R-:W-:Y:S04]  /*d640*/  LDS R13, [R19+0xc] ;  /* 0x00000c00130d7984 */ /* 0x000fe80000000800 */
        /* <DEDUP_REMOVED lines=8> */
.L_x_188:
        /* <DEDUP_REMOVED lines=18> */
.L_x_189:
        /* <DEDUP_REMOVED lines=11> */
.L_x_187:
[----:B------:R-:W5:Y:S02]  /*d8a0*/  LDCU UR5, c[0x0][0x3b4] ;  /* 0x00007680ff0577ac */ /* 0x000f640008000800 */
[----:B-----5:R-:W-:-:S05]  /*d8b0*/  FMUL R39, R39, UR5 ;  /* 0x0000000527277c20 */ /* 0x020fca0008400000 */
[----:B------:R0:W-:Y:S01]  /*d8c0*/  STL [R1+0x26c], R39 ;  /* 0x00026c2701007387 */ /* 0x0001e20000100800 */
[----:B------:R-:W-:-:S07]  /*d8d0*/  FMNMX R34, R34, R39, !PT ;  /* 0x0000002722227209 */ /* 0x000fce0007800000 */
.L_x_184:
[----:B------:R-:W-:-:S06]  /*d8e0*/  UIADD3 UR9, UPT, UPT, UR9, 0x1c, URZ ;  /* 0x0000001c09097890 */ /* 0x000fcc000fffe0ff */
[----:B------:R-:W-:-:S04]  /*d8f0*/  I2FP.F32.U32 R12, UR9 ;  /* 0x00000009000c7c45 */ /* 0x000fc80008201000 */
[----:B------:R-:W-:-:S13]  /*d900*/  FSETP.GEU.AND P1, PT, R12, UR22, PT ;  /* 0x000000160c007c0b */ /* 0x000fda000bf2e000 */
[----:B------:R0:W-:Y:S01]  /*d910*/  @P1 STL [R1+0x270], R16 ;  /* 0x0002701001001387 */ /* 0x0001e20000100800 */
[----:B------:R-:W-:Y:S01]  /*d920*/  @P1 MOV R42, 0xf149f2ca ;  /* 0xf149f2ca002a1802 */ /* 0x000fe20000000f00 */
[----:B------:R-:W-:Y:S06]  /*d930*/  @P1 BRA `(.L_x_190) ;  /* 0x0000000400681947 */ /* 0x000fec0003800000 */
[----:B------:R-:W5:Y:S01]  /*d940*/  LDCU UR5, c[0x0][0x3a8] ;  /* 0x00007500ff0577ac */ /* 0x000f620008000800 */
[----:B012---:R-:W-:Y:S01]  /*d950*/  CS2R R16, SRZ ;  /* 0x0000000000107805 */ /* 0x007fe2000001ff00 */
[----:B-----5:R-:W-:-:S04]  /*d960*/  UIADD3 UR5, UPT, UPT, UR5, -0x1, URZ ;  /* 0xffffffff05057890 */ /* 0x020fc8000fffe0ff */
[----:B------:R-:W-:-:S09]  /*d970*/  UISETP.GE.U32.AND UP0, UPT, UR5, 0x7, UPT ;  /* 0x000000070500788c */ /* 0x000fd2000bf06070 */
[----:B------:R-:W-:Y:S05]  /*d980*/  BRA.U !UP0, `(.L_x_191) ;  /* 0x0000000108787547 */ /* 0x000fea000b800000 */
[----:B------:R-:W0:Y:S01]  /*d990*/  S2UR UR6, SR_CgaCtaId ;  /* 0x00000000000679c3 */ /* 0x000e220000008800 */
[----:B------:R-:W-:Y:S01]  /*d9a0*/  CS2R R16, SRZ ;  /* 0x0000000000107805 */ /* 0x000fe2000001ff00 */
[----:B------:R-:W-:Y:S02]  /*d9b0*/  UMOV UR5, 0x400 ;  /* 0x0000040000057882 */ /* 0x000fe40000000000 */
[----:B0-----:R-:W-:-:S12]  /*d9c0*/  ULEA UR5, UR6, UR5, 0x18 ;  /* 0x0000000506057291 */ /* 0x001fd8000f8ec0ff */
.L_x_192:
        /* <DEDUP_REMOVED lines=8> */
[----:B------:R-:W-:Y:S04]  /*da50*/  LDS R41, [R18+0x8] ;  /* 0x0000080012297984 */ /* 0x000fe80000000800 */
[----:B------:R-:W-:Y:S04]  /*da60*/  LDS R43, [R18+0x18] ;  /* 0x00001800122b7984 */ /* 0x000fe80000000800 */
[----:B------:R-:W-:Y:S01]  /*da70*/  LDS R44, [R18+0x1c] ;  /* 0x00001c00122c7984 */ /* 0x000fe20000000800 */
[----:B0-----:R-:W-:-:S03]  /*da80*/  FFMA R12, R42, R12, R17 ;  /* 0x0000000c2a0c7223 */ /* 0x001fc60000000011 */
[----:B------:R-:W0:Y:S04]  /*da90*/  LDS R17, [R18+0x4] ;  /* 0x0000040012117984 */ /* 0x000e280000000800 */
[----:B------:R-:W1:Y:S01]  /*daa0*/  LDS R42, [R18+0xc] ;  /* 0x00000c00122a7984 */ /* 0x000e620000000800 */
[----:B0-----:R-:W-:-:S03]  /*dab0*/  FFMA R13, R13, R17, R12 ;  /* 0x000000110d0d7223 */ /* 0x001fc6000000000c */
[----:B------:R-:W-:Y:S01]  /*dac0*/  LDS R17, [R18+0x10] ;  /* 0x0000100012117984 */ /* 0x000fe20000000800 */
[----:B------:R-:W-:-:S03]  /*dad0*/  FFMA R14, R14, R41, R13 ;  /* 0x000000290e0e7223 */ /* 0x000fc6000000000d */
[----:B------:R-:W-:Y:S01]  /*dae0*/  LDS R41, [R18+0x14] ;  /* 0x0000140012297984 */ /* 0x000fe20000000800 */
[----:B-1----:R-:W-:-:S03]  /*daf0*/  FFMA R42, R15, R42, R14 ;  /* 0x0000002a0f2a7223 */ /* 0x002fc6000000000e */
[----:B------:R-:W0:Y:S02]  /*db00*/  LDS.128 R12, [R19+0x10] ;  /* 0x00001000130c7984 */ /* 0x000e240000000c00 */
[----:B0-----:R-:W-:-:S04]  /*db10*/  FFMA R12, R17, R12, R42 ;  /* 0x0000000c110c7223 */ /* 0x001fc8000000002a */
[----:B------:R-:W-:-:S04]  /*db20*/  FFMA R13, R13, R41, R12 ;  /* 0x000000290d0d7223 */ /* 0x000fc8000000000c */
[----:B------:R-:W-:-:S04]  /*db30*/  FFMA R14, R14, R43, R13 ;  /* 0x0000002b0e0e7223 */ /* 0x000fc8000000000d */
[----:B------:R-:W-:Y:S01]  /*db40*/  FFMA R17, R15, R44, R14 ;  /* 0x0000002c0f117223 */ /* 0x000fe2000000000e */
[----:B------:R-:W-:Y:S06]  /*db50*/  @P1 BRA `(.L_x_192) ;  /* 0xfffffffc009c1947 */ /* 0x000fec000383ffff */
[----:B------:R-:W-:-:S07]  /*db60*/  MOV R16, R3 ;  /* 0x0000000300107202 */ /* 0x000fce0000000f00 */
.L_x_191:
        /* <DEDUP_REMOVED lines=11> */
[----:B------:R-:W-:Y:S01]  /*dc20*/  LDS.64 R14, [R19+0x8] ;  /* 0x00000800130e7984 */ /* 0x000fe20000000a00 */
[----:B0-----:R-:W-:-:S06]  /*dc30*/  ULEA UR5, UR6, UR5, 0x18 ;  /* 0x0000000506057291 */ /* 0x001fcc000f8ec0ff */
[----:B------:R-:W-:Y:S02]  /*dc40*/  LEA R18, R12, UR5, 0x2 ;  /* 0x000000050c127c11 */ /* 0x000fe4000f8e10ff */
[----:B------:R-:W-:Y:S04]  /*dc50*/  LDS.64 R12, [R19] ;  /* 0x00000000130c7984 */ /* 0x000fe80000000a00 */
[----:B------:R-:W0:Y:S04]  /*dc60*/  LDS R42, [R18] ;  /* 0x00000000122a7984 */ /* 0x000e280000000800 */
[----:B------:R-:W1:Y:S04]  /*dc70*/  LDS R41, [R18+0x4] ;  /* 0x0000040012297984 */ /* 0x000e680000000800 */
[----:B------:R-:W2:Y:S04]  /*dc80*/  LDS R44, [R18+0x8] ;  /* 0x00000800122c7984 */ /* 0x000ea80000000800 */
[----:B------:R-:W5:Y:S01]  /*dc90*/  LDS R43, [R18+0xc] ;  /* 0x00000c00122b7984 */ /* 0x000f620000000800 */
[----:B0-----:R-:W-:-:S04]  /*dca0*/  FFMA R12, R42, R12, R17 ;  /* 0x0000000c2a0c7223 */ /* 0x001fc80000000011 */
[----:B-1----:R-:W-:-:S04]  /*dcb0*/  FFMA R13, R41, R13, R12 ;  /* 0x0000000d290d7223 */ /* 0x002fc8000000000c */
[----:B--2---:R-:W-:-:S04]  /*dcc0*/  FFMA R14, R44, R14, R13 ;  /* 0x0000000e2c0e7223 */ /* 0x004fc8000000000d */
[----:B-----5:R-:W-:-:S07]  /*dcd0*/  FFMA R17, R43, R15, R14 ;  /* 0x0000000f2b117223 */ /* 0x020fce000000000e */
.L_x_194:
[----:B------:R-:W-:Y:S05]  /*dce0*/  BRA.U !UP1, `(.L_x_193) ;  /* 0x00000001096c7547 */ /* 0x000fea000b800000 */
[----:B------:R-:W-:Y:S02]  /*dcf0*/  UISETP.NE.AND UP0, UPT, UR16, URZ, UPT ;  /* 0x000000ff1000728c */ /* 0x000fe4000bf05270 */
[----:B------:R-:W-:-:S07]  /*dd00*/  UISETP.NE.AND UP1, UPT, UR18, URZ, UPT ;  /* 0x000000ff1200728c */ /* 0x000fce000bf25270 */
[----:B------:R-:W-:Y:S05]  /*dd10*/  BRA.U !UP0, `(.L_x_195) ;  /* 0x0000000108347547 */ /* 0x000fea000b800000 */
[----:B------:R-:W0:Y:S01]  /*dd20*/  S2UR UR6, SR_CgaCtaId ;  /* 0x00000000000679c3 */ /* 0x000e220000008800 */
[----:B------:R-:W-:Y:S01]  /*dd30*/  UMOV UR5, 0x400 ;  /* 0x0000040000057882 */ /* 0x000fe20000000000 */
[--C-:B------:R-:W-:Y:S02]  /*dd40*/  IMAD R13, R7, 0x1c, R16.reuse ;  /* 0x0000001c070d7824 */ /* 0x100fe400078e0210 */
[----:B------:R-:W-:Y:S01]  /*dd50*/  IMAD R12, R2, R7, R16 ;  /* 0x00000007020c7224 */ /* 0x000fe200078e0210 */
[----:B------:R-:W-:Y:S02]  /*dd60*/  IADD3 R16, PT, PT, R16, 0x2, RZ ;  /* 0x0000000210107810 */ /* 0x000fe40007ffe0ff */
[----:B------:R-:W-:Y:S01]  /*dd70*/  LEA R13, R13, UR7, 0x2 ;  /* 0x000000070d0d7c11 */ /* 0x000fe2000f8e10ff */
[----:B0-----:R-:W-:-:S06]  /*dd80*/  ULEA UR5, UR6, UR5, 0x18 ;  /* 0x0000000506057291 */ /* 0x001fcc000f8ec0ff */
[----:B------:R-:W-:Y:S02]  /*dd90*/  LEA R14, R12, UR5, 0x2 ;  /* 0x000000050c0e7c11 */ /* 0x000fe4000f8e10ff */
[----:B------:R-:W-:Y:S04]  /*dda0*/  LDS.64 R12, [R13] ;  /* 0x000000000d0c7984 */ /* 0x000fe80000000a00 */
[----:B------:R-:W0:Y:S04]  /*ddb0*/  LDS R18, [R14] ;  /* 0x000000000e127984 */ /* 0x000e280000000800 */
[----:B------:R-:W1:Y:S01]  /*ddc0*/  LDS R15, [R14+0x4] ;  /* 0x000004000e0f7984 */ /* 0x000e620000000800 */
[----:B0-----:R-:W-:-:S04]  /*ddd0*/  FFMA R12, R18, R12, R17 ;  /* 0x0000000c120c7223 */ /* 0x001fc80000000011 */
[----:B-1----:R-:W-:-:S07]  /*dde0*/  FFMA R17, R15, R13, R12 ;  /* 0x0000000d0f117223 */ /* 0x002fce000000000c */
.L_x_195:
        /* <DEDUP_REMOVED lines=11> */
.L_x_193:
[----:B------:R-:W0:Y:S02]  /*dea0*/  LDCU UR5, c[0x0][0x3b4] ;  /* 0x00007680ff0577ac */ /* 0x000e240008000800 */
[----:B0-----:R-:W-:-:S05]  /*deb0*/  FMUL R42, R17, UR5 ;  /* 0x00000005112a7c20 */ /* 0x001fca0008400000 */
[----:B------:R0:W-:Y:S01]  /*dec0*/  STL [R1+0x270], R42 ;  /* 0x0002702a01007387 */ /* 0x0001e20000100800 */
[----:B------:R-:W-:-:S07]  /*ded0*/  FMNMX R34, R34, R42, !PT ;  /* 0x0000002a22227209 */ /* 0x000fce0007800000 */
.L_x_190:
[----:B------:R-:W5:Y:S01]  /*dee0*/  LDCU UR6, c[0x0][0x3a4] ;  /* 0x00007480ff0677ac */ /* 0x000f620008000800 */
[----:B------:R-:W-:-:S04]  /*def0*/  USHF.L.U32 UR5, UR4, 0x5, URZ ;  /* 0x0000000504057899 */ /* 0x000fc800080006ff */
[----:B------:R-:W-:-:S06]  /*df00*/  UIADD3 UR5, UPT, UPT, UR5, 0x1d, URZ ;  /* 0x0000001d05057890 */ /* 0x000fcc000fffe0ff */
[----:B------:R-:W-:Y:S02]  /*df10*/  I2FP.F32.U32 R12, UR5 ;  /* 0x00000005000c7c45 */ /* 0x000fe40008201000 */
[----:B-----5:R-:W-:-:S04]  /*df20*/  I2FP.F32.S32 R13, UR6 ;  /* 0x00000006000d7c45 */ /* 0x020fc80008201400 */
[----:B------:R-:W-:Y:S01]  /*df30*/  FSETP.GEU.AND P1, PT, R12, R13, PT ;  /* 0x0000000d0c00720b */ /* 0x000fe20003f2e000 */
[----:B------:R-:W-:-:S12]  /*df40*/  HFMA2 R12, -RZ, RZ, -10824, -13904 ;  /* 0xf149f2caff0c7431 */ /* 0x000fd800000001ff */
[----:B------:R0:W-:Y:S01]  /*df50*/  @P1 STL [R1+0x274], R12 ;  /* 0x0002740c01001387 */ /* 0x0001e20000100800 */
[----:B------:R-:W-:Y:S01]  /*df60*/  @P1 MOV R41, 0xf149f2ca ;  /* 0xf149f2ca00291802 */ /* 0x000fe20000000f00 */
[----:B------:R-:W-:Y:S06]  /*df70*/  @P1 BRA `(.L_x_196) ;  /* 0x0000000400941947 */ /* 0x000fec0003800000 */
[----:B------:R-:W5:Y:S01]  /*df80*/  LDCU UR5, c[0x0][0x3a8] ;  /* 0x00007500ff0577ac */ /* 0x000f620008000800 */
[----:B------:R-:W-:Y:S02]  /*df90*/  MOV R41, RZ ;  /* 0x000000ff00297202 */ /* 0x000fe40000000f00 */
[----:B0-----:R-:W-:Y:S01]  /*dfa0*/  MOV R12, RZ ;  /* 0x000000ff000c7202 */ /* 0x001fe20000000f00 */
[----:B-----5:R-:W-:-:S04]  /*dfb0*/  UIADD3 UR5, UPT, UPT, UR5, -0x1, URZ ;  /* 0xffffffff05057890 */ /* 0x020fc8000fffe0ff */
[----:B------:R-:W-:-:S09]  /*dfc0*/  UISETP.GE.U32.AND UP0, UPT, UR5, 0x7, UPT ;  /* 0x000000070500788c */ /* 0x000fd2000bf06070 */
[----:B------:R-:W-:Y:S05]  /*dfd0*/  BRA.U !UP0, `(.L_x_197) ;  /* 0x0000000108947547 */ /* 0x000fea000b800000 */
[----:B------:R-:W0:Y:S01]  /*dfe0*/  S2UR UR6, SR_CgaCtaId ;  /* 0x00000000000679c3 */ /* 0x000e220000008800 */
[----:B------:R-:W-:Y:S01]  /*dff0*/  HFMA2 R41, -RZ, RZ, 0, 0 ;  /* 0x00000000ff297431 */ /* 0x000fe200000001ff */
[----:B------:R-:W-:Y:S01]  /*e000*/  MOV R12, RZ ;  /* 0x000000ff000c7202 */ /* 0x000fe20000000f00 */
[----:B------:R-:W-:Y:S02]  /*e010*/  UMOV UR5, 0x400 ;  /* 0x0000040000057882 */ /* 0x000fe40000000000 */
[----:B0-----:R-:W-:-:S12]  /*e020*/  ULEA UR5, UR6, UR5, 0x18 ;  /* 0x0000000506057291 */ /* 0x001fd8000f8ec0ff */
.L_x_198:
[--C-:B------:R-:W-:Y:S02]  /*e030*/  IMAD R13, R2, R7, R12.reuse ;  /* 0x00000007020d7224 */ /* 0x100fe400078e020c */
[----:B------:R-:W-:Y:S01]  /*e040*/  IMAD R14, R7, 0x1d, R12 ;  /* 0x0000001d070e7824 */ /* 0x000fe200078e020c */
[----:B------:R-:W-:Y:S02]  /*e050*/  IADD3 R12, PT, PT, R12, 0x8, RZ ;  /* 0x000000080c0c7810 */ /* 0x000fe40007ffe0ff */
[----:B------:R-:W-:Y:S02]  /*e060*/  LEA R13, R13, UR5, 0x2 ;  /* 0x000000050d0d7c11 */ /* 0x000fe4000f8e10ff */
[----:B------:R-:W-:Y:S02]  /*e070*/  LEA R14, R14, UR7, 0x2 ;  /* 0x000000070e0e7c11 */ /* 0x000fe4000f8e10ff */
[----:B------:R-:W-:Y:S01]  /*e080*/  ISETP.NE.AND P1, PT, R12, R3, PT ;  /* 0x000000030c00720c */ /* 0x000fe20003f25270 */
[----:B-12---:R-:W-:Y:S04]  /*e090*/  LDS R16, [R13] ;  /* 0x000000000d107984 */ /* 0x006fe80000000800 */
[----:B------:R-:W0:Y:S04]  /*e0a0*/  LDS R15, [R14] ;  /* 0x000000000e0f7984 */ /* 0x000e280000000800 */
[----:B------:R-:W-:Y:S04]  /*e0b0*/  LDS R18, [R13+0x4] ;  /* 0x000004000d127984 */ /* 0x000fe80000000800 */
[----:B------:R-:W1:Y:S04]  /*e0c0*/  LDS R17, [R14+0x4] ;  /* 0x000004000e117984 */ /* 0x000e680000000800 */
[----:B------:R-:W-:Y:S04]  /*e0d0*/  LDS R19, [R14+0x8] ;  /* 0x000008000e137984 */ /* 0x000fe80000000800 */
[----:B------:R-:W-:Y:S01]  /*e0e0*/  LDS R44, [R13+0x10] ;  /* 0x000010000d2c7984 */ /* 0x000fe20000000800 */
[----:B0-----:R-:W-:-:S03]  /*e0f0*/  FFMA R15, R16, R15, R41 ;  /* 0x0000000f100f7223 */ /* 0x001fc60000000029 */
[----:B------:R-:W0:Y:S04]  /*e100*/  LDS R16, [R13+0x8] ;  /* 0x000008000d107984 */ /* 0x000e280000000800 */
[----:B------:R-:W-:Y:S01]  /*e110*/  LDS R41, [R13+0x1c] ;  /* 0x00001c000d297984 */ /* 0x000fe20000000800 */
[----:B-1----:R-:W-:-:S03]  /*e120*/  FFMA R15, R18, R17, R15 ;  /* 0x00000011120f7223 */ /* 0x002fc6000000000f */
[----:B------:R-:W-:Y:S04]  /*e130*/  LDS R18, [R13+0xc] ;  /* 0x00000c000d127984 */ /* 0x000fe80000000800 */
[----:B------:R-:W1:Y:S01]  /*e140*/  LDS R17, [R14+0xc] ;  /* 0x00000c000e117984 */ /* 0x000e620000000800 */
[----:B0-----:R-:W-:-:S03]  /*e150*/  FFMA R15, R16, R19, R15 ;  /* 0x00000013100f7223 */ /* 0x001fc6000000000f */
[----:B------:R-:W0:Y:S04]  /*e160*/  LDS R19, [R14+0x10] ;  /* 0x000010000e137984 */ /* 0x000e280000000800 */
[----:B------:R-:W-:Y:S01]  /*e170*/  LDS R16, [R14+0x14] ;  /* 0x000014000e107984 */ /* 0x000fe20000000800 */
[----:B-1----:R-:W-:-:S03]  /*e180*/  FFMA R17, R18, R17, R15 ;  /* 0x0000001112117223 */ /* 0x002fc6000000000f */
[----:B------:R-:W1:Y:S04]  /*e190*/  LDS R15, [R13+0x14] ;  /* 0x000014000d0f7984 */ /* 0x000e680000000800 */
[----:B------:R-:W-:Y:S01]  /*e1a0*/  LDS R18, [R13+0x18] ;  /* 0x000018000d127984 */ /* 0x000fe20000000800 */
[----:B0-----:R-:W-:-:S03]  /*e1b0*/  FFMA R44, R44, R19, R17 ;  /* 0x000000132c2c7223 */ /* 0x001fc60000000011 */
[----:B------:R-:W0:Y:S04]  /*e1c0*/  LDS R17, [R14+0x18] ;  /* 0x000018000e117984 */ /* 0x000e280000000800 */
[----:B------:R-:W2:Y:S01]  /*e1d0*/  LDS R19, [R14+0x1c] ;  /* 0x00001c000e137984 */ /* 0x000ea20000000800 */
[----:B-1----:R-:W-:-:S04]  /*e1e0*/  FFMA R15, R15, R16, R44 ;  /* 0x000000100f0f7223 */ /* 0x002fc8000000002c */
[----:B0-----:R-:W-:-:S04]  /*e1f0*/  FFMA R15, R18, R17, R15 ;  /* 0x00000011120f7223 */ /* 0x001fc8000000000f */
[----:B--2---:R-:W-:Y:S01]  /*e200*/  FFMA R41, R41, R19, R15 ;  /* 0x0000001329297223 */ /* 0x004fe2000000000f */
[----:B------:R-:W-:Y:S06]  /*e210*/  @P1 BRA `(.L_x_198) ;  /* 0xfffffffc00841947 */ /* 0x000fec000383ffff */
[----:B------:R-:W-:-:S07]  /*e220*/  MOV R12, R3 ;  /* 0x00000003000c7202 */ /* 0x000fce0000000f00 */
.L_x_197:
        /* <DEDUP_REMOVED lines=11> */
[----:B-12---:R-:W-:Y:S04]  /*e2e0*/  LDS R16, [R15] ;  /* 0x000000000f107984 */ /* 0x006fe80000000800 */
[----:B------:R-:W-:Y:S04]  /*e2f0*/  LDS R18, [R15+0x8] ;  /* 0x000008000f127984 */ /* 0x000fe80000000800 */
[----:B------:R-:W-:Y:S01]  /*e300*/  LDS R43, [R15+0xc] ;  /* 0x00000c000f2b7984 */ /* 0x000fe20000000800 */
[----:B0-----:R-:W-:-:S06]  /*e310*/  ULEA UR5, UR6, UR5, 0x18 ;  /* 0x0000000506057291 */ /* 0x001fcc000f8ec0ff */
[----:B------:R-:W-:-:S05]  /*e320*/  LEA R13, R13, UR5, 0x2 ;  /* 0x000000050d0d7c11 */ /* 0x000fca000f8e10ff */
[----:B------:R-:W0:Y:S04]  /*e330*/  LDS R14, [R13] ;  /* 0x000000000d0e7984 */ /* 0x000e280000000800 */
[----:B------:R-:W-:Y:S04]  /*e340*/  LDS R17, [R13+0x4] ;  /* 0x000004000d117984 */ /* 0x000fe80000000800 */
[----:B------:R-:W-:Y:S01]  /*e350*/  LDS R19, [R13+0x8] ;  /* 0x000008000d137984 */ /* 0x000fe20000000800 */
[----:B0-----:R-:W-:-:S03]  /*e360*/  FFMA R14, R14, R16, R41 ;  /* 0x000000100e0e7223 */ /* 0x001fc60000000029 */
[----:B------:R-:W0:Y:S04]  /*e370*/  LDS R16, [R15+0x4] ;  /* 0x000004000f107984 */ /* 0x000e280000000800 */
[----:B------:R-:W1:Y:S01]  /*e380*/  LDS R41, [R13+0xc] ;  /* 0x00000c000d297984 */ /* 0x000e620000000800 */
[----:B0-----:R-:W-:-:S04]  /*e390*/  FFMA R14, R17, R16, R14 ;  /* 0x00000010110e7223 */ /* 0x001fc8000000000e */
[----:B------:R-:W-:-:S04]  /*e3a0*/  FFMA R14, R19, R18, R14 ;  /* 0x00000012130e7223 */ /* 0x000fc8000000000e */
[----:B-1----:R-:W-:-:S07]  /*e3b0*/  FFMA R41, R41, R43, R14 ;  /* 0x0000002b29297223 */ /* 0x002fce000000000e */
.L_x_200:
        /* <DEDUP_REMOVED lines=10> */
[----:B-12---:R-:W-:Y:S04]  /*e460*/  LDS R16, [R15] ;  /* 0x000000000f107984 */ /* 0x006fe80000000800 */
[----:B------:R-:W-:Y:S01]  /*e470*/  LDS R18, [R15+0x4] ;  /* 0x000004000f127984 */ /* 0x000fe20000000800 */
[----:B0-----:R-:W-:-:S06]  /*e480*/  ULEA UR5, UR6, UR5, 0x18 ;  /* 0x0000000506057291 */ /* 0x001fcc000f8ec0ff */
[----:B------:R-:W-:-:S05]  /*e490*/  LEA R13, R13, UR5, 0x2 ;  /* 0x000000050d0d7c11 */ /* 0x000fca000f8e10ff */
[----:B------:R-:W0:Y:S04]  /*e4a0*/  LDS R14, [R13] ;  /* 0x000000000d0e7984 */ /* 0x000e280000000800 */
[----:B------:R-:W1:Y:S01]  /*e4b0*/  LDS R17, [R13+0x4] ;  /* 0x000004000d117984 */ /* 0x000e620000000800 */
[----:B0-----:R-:W-:-:S04]  /*e4c0*/  FFMA R14, R14, R16, R41 ;  /* 0x000000100e0e7223 */ /* 0x001fc80000000029 */
[----:B-1----:R-:W-:-:S07]  /*e4d0*/  FFMA R41, R17, R18, R14 ;  /* 0x0000001211297223 */ /* 0x002fce000000000e */
.L_x_201:
        /* <DEDUP_REMOVED lines=11> */
.L_x_199:
[----:B------:R-:W0:Y:S02]  /*e590*/  LDCU UR5, c[0x0][0x3b4] ;  /* 0x00007680ff0577ac */ /* 0x000e240008000800 */
[----:B0-----:R-:W-:-:S05]  /*e5a0*/  FMUL R41, R41, UR5 ;  /* 0x0000000529297c20 */ /* 0x001fca0008400000 */
[----:B------:R0:W-:Y:S01]  /*e5b0*/  STL [R1+0x274], R41 ;  /* 0x0002742901007387 */ /* 0x0001e20000100800 */
[----:B------:R-:W-:-:S07]  /*e5c0*/  FMNMX R34, R34, R41, !PT ;  /* 0x0000002922227209 */ /* 0x000fce0007800000 */
.L_x_196:
[----:B------:R-:W5:Y:S01]  /*e5d0*/  LDCU UR6, c[0x0][0x3a4] ;  /* 0x00007480ff0677ac */ /* 0x000f620008000800 */
[----:B------:R-:W-:Y:S01]  /*e5e0*/  MOV R44, 0xf149f2ca ;  /* 0xf149f2ca002c7802 */ /* 0x000fe20000000f00 */
[----:B------:R-:W-:-:S04]  /*e5f0*/  USHF.L.U32 UR5, UR4, 0x5, URZ ;  /* 0x0000000504057899 */ /* 0x000fc800080006ff */
[----:B------:R-:W-:-:S06]  /*e600*/  UIADD3 UR5, UPT, UPT, UR5, 0x1e, URZ ;  /* 0x0000001e05057890 */ /* 0x000fcc000fffe0ff */
[----:B0-----:R-:W-:Y:S02]  /*e610*/  I2FP.F32.U32 R12, UR5 ;  /* 0x00000005000c7c45 */ /* 0x001fe40008201000 */
[----:B-----5:R-:W-:-:S04]  /*e620*/  I2FP.F32.S32 R13, UR6 ;  /* 0x00000006000d7c45 */ /* 0x020fc80008201400 */
[----:B------:R-:W-:-:S13]  /*e630*/  FSETP.GEU.AND P1, PT, R12, R13, PT ;  /* 0x0000000d0c00720b */ /* 0x000fda0003f2e000 */
[----:B------:R-:W-:Y:S05]  /*e640*/  @P1 BRA `(.L_x_202) ;  /* 0x0000000400741947 */ /* 0x000fea0003800000 */
[----:B------:R-:W0:Y:S01]  /*e650*/  LDCU UR5, c[0x0][0x3a8] ;  /* 0x00007500ff0577ac */ /* 0x000e220008000800 */
[----:B------:R-:W-:Y:S01]  /*e660*/  HFMA2 R15, -RZ, RZ, 0, 0 ;  /* 0x00000000ff0f7431 */ /* 0x000fe200000001ff */
[----:B-12---:R-:W-:Y:S01]  /*e670*/  MOV R16, RZ ;  /* 0x000000ff00107202 */ /* 0x006fe20000000f00 */
[----:B0-----:R-:W-:-:S04]  /*e680*/  UIADD3 UR5, UPT, UPT, UR5, -0x1, URZ ;  /* 0xffffffff05057890 */ /* 0x001fc8000fffe0ff */
[----:B------:R-:W-:-:S09]  /*e690*/  UISETP.GE.U32.AND UP0, UPT, UR5, 0x7, UPT ;  /* 0x000000070500788c */ /* 0x000fd2000bf06070 */
[----:B------:R-:W-:Y:S05]  /*e6a0*/  BRA.U !UP0, `(.L_x_203) ;  /* 0x0000000108847547 */ /* 0x000fea000b800000 */
[----:B------:R-:W0:Y:S01]  /*e6b0*/  S2UR UR6, SR_CgaCtaId ;  /* 0x00000000000679c3 */ /* 0x000e220000008800 */
[----:B------:R-:W-:Y:S01]  /*e6c0*/  MOV R15, RZ ;  /* 0x000000ff000f7202 */ /* 0x000fe20000000f00 */
[----:B------:R-:W-:Y:S01]  /*e6d0*/  UMOV UR5, 0x400 ;  /* 0x0000040000057882 */ /* 0x000fe20000000000 */
[----:B------:R-:W-:Y:S01]  /*e6e0*/  MOV R16, RZ ;  /* 0x000000ff00107202 */ /* 0x000fe20000000f00 */
[----:B0-----:R-:W-:-:S12]  /*e6f0*/  ULEA UR5, UR6, UR5, 0x18 ;  /* 0x0000000506057291 */ /* 0x001fd8000f8ec0ff */
.L_x_204:
[--C-:B------:R-:W-:Y:S02]  /*e700*/  IMAD R17, R2, R7, R16.reuse ;  /* 0x0000000702117224 */ /* 0x100fe400078e0210 */
[----:B------:R-:W-:Y:S01]  /*e710*/  IMAD R18, R7, 0x1e, R16 ;  /* 0x0000001e07127824 */ /* 0x000fe200078e0210 */
[----:B------:R-:W-:Y:S02]  /*e720*/  IADD3 R16, PT, PT, R16, 0x8, RZ ;  /* 0x0000000810107810 */ /* 0x000fe40007ffe0ff */
[----:B------:R-:W-:Y:S02]  /*e730*/  LEA R17, R17, UR5, 0x2 ;  /* 0x0000000511117c11 */ /* 0x000fe4000f8e10ff */
[----:B------:R-:W-:Y:S02]  /*e740*/  LEA R18, R18, UR7, 0x2 ;  /* 0x0000000712127c11 */ /* 0x000fe4000f8e10ff */
[----:B------:R-:W-:Y:S01]  /*e750*/  ISETP.NE.AND P1, PT, R16, R3, PT ;  /* 0x000000031000720c */ /* 0x000fe20003f25270 */
[----:B------:R-:W-:Y:S04]  /*e760*/  LDS R14, [R17] ;  /* 0x00000000110e7984 */ /* 0x000fe80000000800 */
[----:B------:R-:W0:Y:S04]  /*e770*/  LDS.64 R12, [R18] ;  /* 0x00000000120c7984 */ /* 0x000e280000000a00 */
[----:B------:R-:W1:Y:S04]  /*e780*/  LDS R19, [R17+0x4] ;  /* 0x0000040011137984 */ /* 0x000e680000000800 */
[----:B------:R-:W-:Y:S04]  /*e790*/  LDS R44, [R17+0x14] ;  /* 0x00001400112c7984 */ /* 0x000fe80000000800 */
[----:B------:R-:W-:Y:S01]  /*e7a0*/  LDS R43, [R17+0x1c] ;  /* 0x00001c00112b7984 */ /* 0x000fe20000000800 */
[----:B0-----:R-:W-:-:S03]  /*e7b0*/  FFMA R12, R14, R12, R15 ;  /* 0x0000000c0e0c7223 */ /* 0x001fc6000000000f */
[----:B------:R-:W-:Y:S01]  /*e7c0*/  LDS R14, [R17+0x8] ;  /* 0x00000800110e7984 */ /* 0x000fe20000000800 */
[----:B-1----:R-:W-:-:S03]  /*e7d0*/  FFMA R19, R13, R19, R12 ;  /* 0x000000130d137223 */ /* 0x002fc6000000000c */
[----:B------:R-:W0:Y:S04]  /*e7e0*/  LDS.64 R12, [R18+0x8] ;  /* 0x00000800120c7984 */ /* 0x000e280000000a00 */
[----:B------:R-:W1:Y:S01]  /*e7f0*/  LDS R15, [R17+0xc] ;  /* 0x00000c00110f7984 */ /* 0x000e620000000800 */
[----:B0-----:R-:W-:-:S03]  /*e800*/  FFMA R12, R14, R12, R19 ;  /* 0x0000000c0e0c7223 */ /* 0x001fc60000000013 */
[----:B------:R-:W-:Y:S01]  /*e810*/  LDS R14, [R17+0x10] ;  /* 0x00001000110e7984 */ /* 0x000fe20000000800 */
[----:B-1----:R-:W-:-:S03]  /*e820*/  FFMA R15, R13, R15, R12 ;  /* 0x0000000f0d0f7223 */ /* 0x002fc6000000000c */
[----:B------:R-:W0:Y:S04]  /*e830*/  LDS.64 R12, [R18+0x10] ;  /* 0x00001000120c7984 */ /* 0x000e280000000a00 */
[----:B------:R-:W-:Y:S01]  /*e840*/  LDS R19, [R17+0x18] ;  /* 0x0000180011137984 */ /* 0x000fe20000000800 */
[----:B0-----:R-:W-:-:S03]  /*e850*/  FFMA R12, R14, R12, R15 ;  /* 0x0000000c0e0c7223 */ /* 0x001fc6000000000f */
[----:B------:R-:W0:Y:S01]  /*e860*/  LDS.64 R14, [R18+0x18] ;  /* 0x00001800120e7984 */ /* 0x000e220000000a00 */
[----:B------:R-:W-:-:S04]  /*e870*/  FFMA R13, R13, R44, R12 ;  /* 0x0000002c0d0d7223 */ /* 0x000fc8000000000c */
[----:B0-----:R-:W-:-:S04]  /*e880*/  FFMA R14, R19, R14, R13 ;  /* 0x0000000e130e7223 */ /* 0x001fc8000000000d */
[----:B------:R-:W-:Y:S01]  /*e890*/  FFMA R15, R15, R43, R14 ;  /* 0x0000002b0f0f7223 */ /* 0x000fe2000000000e */
[----:B------:R-:W-:Y:S06]  /*e8a0*/  @P1 BRA `(.L_x_204) ;  /* 0xfffffffc00941947 */ /* 0x000fec000383ffff */
[----:B------:R-:W-:-:S07]  /*e8b0*/  MOV R16, R3 ;  /* 0x0000000300107202 */ /* 0x000fce0000000f00 */
.L_x_203:
[----:B------:R-:W-:-:S09]  /*e8c0*/  UISETP.NE.AND UP0, UPT, UR17, URZ, UPT ;  /* 0x000000ff1100728c */ /* 0x000fd2000bf05270 */
[----:B------:R-:W-:Y:S05]  /*e8d0*/  BRA.U !UP0, `(.L_x_205) ;  /* 0x0000000108c47547 */ /* 0x000fea000b800000 */
[----:B------:R-:W-:Y:S02]  /*e8e0*/  UISETP.GE.U32.AND UP0, UPT, UR20, 0x3, UPT ;  /* 0x000000031400788c */ /* 0x000fe4000bf06070 */
[----:B------:R-:W-:-:S07]  /*e8f0*/  UISETP.NE.AND UP1, UPT, UR14, URZ, UPT ;  /* 0x000000ff0e00728c */ /* 0x000fce000bf25270 */
[----:B------:R-:W-:Y:S05]  /*e900*/  BRA.U !UP0, `(.L_x_206) ;  /* 0x0000000108487547 */ /* 0x000fea000b800000 */
[----:B------:R-:W0:Y:S01]  /*e910*/  S2UR UR6, SR_CgaCtaId ;  /* 0x00000000000679c3 */ /* 0x000e220000008800 */
[----:B------:R-:W-:Y:S01]  /*e920*/  UMOV UR5, 0x400 ;  /* 0x0000040000057882 */ /* 0x000fe20000000000 */
[--C-:B------:R-:W-:Y:S02]  /*e930*/  IMAD R17, R2, R7, R16.reuse ;  /* 0x0000000702117224 */ /* 0x100fe400078e0210 */
[----:B------:R-:W-:Y:S01]  /*e940*/  IMAD R12, R7, 0x1e, R16 ;  /* 0x0000001e070c7824 */ /* 0x000fe200078e0210 */
[----:B------:R-:W-:-:S04]  /*e950*/  IADD3 R16, PT, PT, R16, 0x4, RZ ;  /* 0x0000000410107810 */ /* 0x000fc80007ffe0ff */
[----:B------:R-:W-:-:S05]  /*e960*/  LEA R18, R12, UR7, 0x2 ;  /* 0x000000070c127c11 */ /* 0x000fca000f8e10ff */
[----:B------:R-:W-:Y:S01]  /*e970*/  LDS.64 R12, [R18] ;  /* 0x00000000120c7984 */ /* 0x000fe20000000a00 */
[----:B0-----:R-:W-:-:S06]  /*e980*/  ULEA UR5, UR6, UR5, 0x18 ;  /* 0x0000000506057291 */ /* 0x001fcc000f8ec0ff */
[----:B------:R-:W-:-:S05]  /*e990*/  LEA R17, R17, UR5, 0x2 ;  /* 0x0000000511117c11 */ /* 0x000fca000f8e10ff */
[----:B------:R-:W0:Y:S04]  /*e9a0*/  LDS R14, [R17] ;  /* 0x00000000110e7984 */ /* 0x000e280000000800 */
[----:B------:R-:W1:Y:S04]  /*e9b0*/  LDS R19, [R17+0x4] ;  /* 0x0000040011137984 */ /* 0x000e680000000800 */
[----:B------:R-:W-:Y:S04]  /*e9c0*/  LDS R44, [R17+0x8] ;  /* 0x00000800112c7984 */ /* 0x000fe80000000800 */
[----:B------:R-:W-:Y:S01]  /*e9d0*/  LDS R43, [R17+0xc] ;  /* 0x00000c00112b7984 */ /* 0x000fe20000000800 */
[----:B0-----:R-:W-:-:S03]  /*e9e0*/  FFMA R12, R14, R12, R15 ;  /* 0x0000000c0e0c7223 */ /* 0x001fc6000000000f */
[----:B------:R-:W0:Y:S01]  /*e9f0*/  LDS.64 R14, [R18+0x8] ;  /* 0x00000800120e7984 */ /* 0x000e220000000a00 */
[----:B-1----:R-:W-:-:S04]  /*ea00*/  FFMA R13, R19, R13, R12 ;  /* 0x0000000d130d7223 */ /* 0x002fc8000000000c */
[----:B0-----:R-:W-:-:S04]  /*ea10*/  FFMA R14, R44, R14, R13 ;  /* 0x0000000e2c0e7223 */ /* 0x001fc8000000000d */
[----:B------:R-:W-:-:S07]  /*ea20*/  FFMA R15, R43, R15, R14 ;  /* 0x0000000f2b0f7223 */ /* 0x000fce000000000e */
.L_x_206:
        /* <DEDUP_REMOVED lines=17> */
.L_x_207:
        /* <DEDUP_REMOVED lines=11> */
.L_x_205:
[----:B------:R-:W0:Y:S02]  /*ebf0*/  LDCU UR5, c[0x0][0x3b4] ;  /* 0x00007680ff0577ac */ /* 0x000e240008000800 */
[----:B0-----:R-:W-:-:S05]  /*ec00*/  FMUL R44, R15, UR5 ;  /* 0x000000050f2c7c20 */ /* 0x001fca0008400000 */
[----:B------:R-:W-:-:S07]  /*ec10*/  FMNMX R34, R34, R44, !PT ;  /* 0x0000002c22227209 */ /* 0x000fce0007800000 */
.L_x_202:
[----:B------:R-:W0:Y:S01]  /*ec20*/  LDCU UR6, c[0x0][0x3a4] ;  /* 0x00007480ff0677ac */ /* 0x000e220008000800 */
[----:B------:R-:W-:Y:S01]  /*ec30*/  HFMA2 R43, -RZ, RZ, -10824, -13904 ;  /* 0xf149f2caff2b7431 */ /* 0x000fe200000001ff */
[----:B------:R-:W-:-:S04]  /*ec40*/  USHF.L.U32 UR5, UR4, 0x5, URZ ;  /* 0x0000000504057899 */ /* 0x000fc800080006ff */
[----:B------:R-:W-:-:S06]  /*ec50*/  UIADD3 UR5, UPT, UPT, UR5, 0x1f, URZ ;  /* 0x0000001f05057890 */ /* 0x000fcc000fffe0ff */
[----:B------:R-:W-:Y:S02]  /*ec60*/  I2FP.F32.U32 R12, UR5 ;  /* 0x00000005000c7c45 */ /* 0x000fe40008201000 */
[----:B0-----:R-:W-:-:S04]  /*ec70*/  I2FP.F32.S32 R13, UR6 ;  /* 0x00000006000d7c45 */ /* 0x001fc80008201400 */
[----:B------:R-:W-:-:S13]  /*ec80*/  FSETP.GEU.AND P1, PT, R12, R13, PT ;  /* 0x0000000d0c00720b */ /* 0x000fda0003f2e000 */
[----:B------:R-:W-:Y:S05]  /*ec90*/  @P1 BRA `(.L_x_208) ;  /* 0x0000001800001947 */ /* 0x000fea0003800000 */
[----:B------:R-:W0:Y:S01]  /*eca0*/  LDCU UR5, c[0x0][0x3a8] ;  /* 0x00007500ff0577ac */ /* 0x000e220008000800 */
[----:B------:R-:W-:Y:S01]  /*ecb0*/  IMAD.MOV.U32 R43, RZ, RZ, RZ ;  /* 0x000000ffff2b7224 */ /* 0x000fe200078e00ff */
[----:B------:R-:W-:Y:S01]  /*ecc0*/  MOV R12, RZ ;  /* 0x000000ff000c7202 */ /* 0x000fe20000000f00 */
[----:B0-----:R-:W-:-:S04]  /*ecd0*/  UIADD3 UR5, UPT, UPT, UR5, -0x1, URZ ;  /* 0xffffffff05057890 */ /* 0x001fc8000fffe0ff */
[----:B------:R-:W-:-:S09]  /*ece0*/  UISETP.GE.U32.AND UP0, UPT, UR5, 0x7, UPT ;  /* 0x000000070500788c */ /* 0x000fd2000bf06070 */
[----:B------:R-:W-:Y:S05]  /*ecf0*/  BRA.U !UP0, `(.L_x_209) ;  /* 0x0000000108947547 */ /* 0x000fea000b800000 */
[----:B------:R-:W0:Y:S01]  /*ed00*/  S2UR UR6, SR_CgaCtaId ;  /* 0x00000000000679c3 */ /* 0x000e220000008800 */
[----:B------:R-:W-:Y:S01]  /*ed10*/  HFMA2 R12, -RZ, RZ, 0, 0 ;  /* 0x00000000ff0c7431 */ /* 0x000fe200000001ff */
[----:B------:R-:W-:Y:S01]  /*ed20*/  MOV R43, RZ ;  /* 0x000000ff002b7202 */ /* 0x000fe20000000f00 */
[----:B------:R-:W-:Y:S02]  /*ed30*/  UMOV UR5, 0x400 ;  /* 0x0000040000057882 */ /* 0x000fe40000000000 */
[----:B0-----:R-:W-:-:S12]  /*ed40*/  ULEA UR5, UR6, UR5, 0x18 ;  /* 0x0000000506057291 */ /* 0x001fd8000f8ec0ff */
.L_x_210:
        /* <DEDUP_REMOVED lines=9> */
[----:B------:R-:W-:Y:S01]  /*ede0*/  LDS R18, [R13+0x1c] ;  /* 0x00001c000d127984 */ /* 0x000fe20000000800 */
[----:B0-----:R-:W-:-:S03]  /*edf0*/  FFMA R15, R16, R15, R43 ;  /* 0x0000000f100f7223 */ /* 0x001fc6000000002b */
[----:B------:R-:W0:Y:S04]  /*ee00*/  LDS R16, [R13+0x4] ;  /* 0x000004000d107984 */ /* 0x000e280000000800 */
[----:B------:R-:W-:Y:S01]  /*ee10*/  LDS R43, [R14+0x1c] ;  /* 0x00001c000e2b7984 */ /* 0x000fe20000000800 */
[----:B0-----:R-:W-:-:S03]  /*ee20*/  FFMA R15, R16, R17, R15 ;  /* 0x00000011100f7223 */ /* 0x001fc6000000000f */
[----:B------:R-:W-:Y:S04]  /*ee30*/  LDS R16, [R13+0x8] ;  /* 0x000008000d107984 */ /* 0x000fe80000000800 */
[----:B------:R-:W0:Y:S02]  /*ee40*/  LDS R17, [R14+0x8] ;  /* 0x000008000e117984 */ /* 0x000e240000000800 */
[----:B0-----:R-:W-:Y:S02]  /*ee50*/  FFMA R15, R16, R17, R15 ;  /* 0x00000011100f7223 */ /* 0x001fe4000000000f */
[----:B------:R-:W-:Y:S04]  /*ee60*/  LDS R16, [R13+0xc] ;  /* 0x00000c000d107984 */ /* 0x000fe80000000800 */
[----:B------:R-:W0:Y:S02]  /*ee70*/  LDS R17, [R14+0xc] ;  /* 0x00000c000e117984 */ /* 0x000e240000000800 */
[----:B0-----:R-:W-:-:S02]  /*ee80*/  FFMA R15, R16, R17, R15 ;  /* 0x00000011100f7223 */ /* 0x001fc4000000000f */
        /* <DEDUP_REMOVED lines=8> */
[----:B0-----:R-:W-:-:S04]  /*ef10*/  FFMA R15, R16, R17, R15 ;  /* 0x00000011100f7223 */ /* 0x001fc8000000000f */
[----:B------:R-:W-:Y:S01]  /*ef20*/  FFMA R43, R18, R43, R15 ;  /* 0x0000002b122b7223 */ /* 0x000fe2000000000f */
[----:B------:R-:W-:Y:S06]  /*ef30*/  @P1 BRA `(.L_x_210) ;  /* 0xfffffffc00841947 */ /* 0x000fec000383ffff */
[----:B------:R-:W-:-:S07]  /*ef40*/  MOV R12, R3 ;  /* 0x00000003000c7202 */ /* 0x000fce0000000f00 */
.L_x_209:
        /* <DEDUP_REMOVED lines=12> */
[----:B------:R-:W-:Y:S01]  /*f010*/  LDS R17, [R13+0x4] ;  /* 0x000004000d117984 */ /* 0x000fe20000000800 */
[----:B0-----:R-:W-:-:S06]  /*f020*/  ULEA UR5, UR6, UR5, 0x18 ;  /* 0x0000000506057291 */ /* 0x001fcc000f8ec0ff */
[----:B------:R-:W-:-:S05]  /*f030*/  LEA R14, R14, UR5, 0x2 ;  /* 0x000000050e0e7c11 */ /* 0x000fca000f8e10ff */
[----:B-12---:R-:W0:Y:S04]  /*f040*/  LDS R16, [R14] ;  /* 0x000000000e107984 */ /* 0x006e280000000800 */
[----:B------:R-:W-:Y:S01]  /*f050*/  LDS R18, [R14+0xc] ;  /* 0x00000c000e127984 */ /* 0x000fe20000000800 */
[----:B0-----:R-:W-:-:S03]  /*f060*/  FFMA R15, R16, R15, R43 ;  /* 0x0000000f100f7223 */ /* 0x001fc6000000002b */
[----:B------:R-:W0:Y:S04]  /*f070*/  LDS R16, [R14+0x4] ;  /* 0x000004000e107984 */ /* 0x000e280000000800 */
[----:B------:R-:W-:Y:S01]  /*f080*/  LDS R43, [R13+0xc] ;  /* 0x00000c000d2b7984 */ /* 0x000fe20000000800 */
[----:B0-----:R-:W-:-:S03]  /*f090*/  FFMA R15, R16, R17, R15 ;  /* 0x00000011100f7223 */ /* 0x001fc6000000000f */
[----:B------:R-:W-:Y:S04]  /*f0a0*/  LDS R17, [R13+0x8] ;  /* 0x000008000d117984 */ /* 0x000fe80000000800 */
[----:B------:R-:W0:Y:S02]  /*f0b0*/  LDS R16, [R14+0x8] ;  /* 0x000008000e107984 */ /* 0x000e240000000800 */
[----:B0-----:R-:W-:-:S04]  /*f0c0*/  FFMA R15, R16, R17, R15 ;  /* 0x00000011100f7223 */ /* 0x001fc8000000000f */
[----:B------:R-:W-:-:S07]  /*f0d0*/  FFMA R43, R18, R43, R15 ;  /* 0x0000002b122b7223 */ /* 0x000fce000000000f */
.L_x_212:
        /* <DEDUP_REMOVED lines=18> */
.L_x_213:
        /* <DEDUP_REMOVED lines=8> */
[----:B------:R-:W-:-:S05]  /*f280*/  LEA R7, R7, UR5, 0x2 ;  /* 0x0000000507077c11 */ /* 0x000fca000f8e10ff */
[----:B------:R-:W0:Y:S02]  /*f290*/  LDS R12, [R7] ;  /* 0x00000000070c7984 */ /* 0x000e240000000800 */
[----:B0-----:R-:W-:-:S07]  /*f2a0*/  FFMA R43, R12, R13, R43 ;  /* 0x0000000d0c2b7223 */ /* 0x001fce000000002b */
.L_x_211:
[----:B------:R-:W0:Y:S02]  /*f2b0*/  LDCU UR5, c[0x0][0x3b4] ;  /* 0x00007680ff0577ac */ /* 0x000e240008000800 */
[----:B0-----:R-:W-:-:S05]  /*f2c0*/  FMUL R43, R43, UR5 ;  /* 0x000000052b2b7c20 */ /* 0x001fca0008400000 */
[----:B------:R-:W-:Y:S01]  /*f2d0*/  FMNMX R34, R34, R43, !PT ;  /* 0x0000002b22227209 */ /* 0x000fe20007800000 */
[----:B------:R-:W-:Y:S06]  /*f2e0*/  BRA `(.L_x_208) ;  /* 0x00000010006c7947 */ /* 0x000fec0003800000 */
.L_x_21:
[----:B------:R-:W0:Y:S01]  /*f2f0*/  LDCU UR21, c[0x0][0x3a4] ;  /* 0x00007480ff1577ac */ /* 0x000e220008000800 */
[----:B------:R-:W-:Y:S01]  /*f300*/  HFMA2 R43, -RZ, RZ, -10824, -13904 ;  /* 0xf149f2caff2b7431 */ /* 0x000fe200000001ff */
[----:B------:R-:W-:Y:S01]  /*f310*/  USHF.L.U32 UR5, UR4, 0x5, URZ ;  /* 0x0000000504057899 */ /* 0x000fe200080006ff */
[----:B------:R-:W1:Y:S03]  /*f320*/  LDCU UR22, c[0x0][0x3b4] ;  /* 0x00007680ff1677ac */ /* 0x000e660008000800 */
[----:B------:R-:W-:Y:S02]  /*f330*/  UIADD3 UR6, UPT, UPT, UR5, 0x1, URZ ;  /* 0x0000000105067890 */ /* 0x000fe4000fffe0ff */
[----:B------:R-:W-:Y:S01]  /*f340*/  I2FP.F32.U32 R5, UR5 ;  /* 0x0000000500057c45 */ /* 0x000fe20008201000 */
[----:B------:R-:W-:Y:S02]  /*f350*/  UIADD3 UR9, UPT, UPT, UR5, 0x2, URZ ;  /* 0x0000000205097890 */ /* 0x000fe4000fffe0ff */
[----:B------:R-:W-:Y:S01]  /*f360*/  UIADD3 UR12, UPT, UPT, UR5, 0x3, URZ ;  /* 0x00000003050c7890 */ /* 0x000fe2000fffe0ff */
[----:B------:R-:W-:Y:S01]  /*f370*/  I2FP.F32.U32 R7, UR6 ;  /* 0x0000000600077c45 */ /* 0x000fe20008201000 */
[----:B------:R-:W-:Y:S01]  /*f380*/  UIADD3 UR6, UPT, UPT, UR5, 0x5, URZ ;  /* 0x0000000505067890 */ /* 0x000fe2000fffe0ff */
[----:B0-----:R-:W-:Y:S01]  /*f390*/  I2FP.F32.S32 R18, UR21 ;  /* 0x0000001500127c45 */ /* 0x001fe20008201400 */
[----:B------:R-:W-:Y:S01]  /*f3a0*/  UIADD3 UR21, UPT, UPT, UR5, 0x4, URZ ;  /* 0x0000000405157890 */ /* 0x000fe2000fffe0ff */
[----:B------:R-:W-:Y:S01]  /*f3b0*/  I2FP.F32.U32 R9, UR9 ;  /* 0x0000000900097c45 */ /* 0x000fe20008201000 */
[----:B------:R-:W-:Y:S01]  /*f3c0*/  UIADD3 UR9, UPT, UPT, UR5, 0x7, URZ ;  /* 0x0000000705097890 */ /* 0x000fe2000fffe0ff */
[----:B------:R-:W-:-:S02]  /*f3d0*/  FSETP.GEU.AND P1, PT, R7, R18, PT ;  /* 0x000000120700720b */ /* 0x000fc40003f2e000 */
[----:B------:R-:W-:Y:S01]  /*f3e0*/  I2FP.F32.U32 R11, UR6 ;  /* 0x00000006000b7c45 */ /* 0x000fe20008201000 */
[----:B-1----:R-:W-:Y:S01]  /*f3f0*/  FMUL R7, RZ, UR22 ;  /* 0x00000016ff077c20 */ /* 0x002fe20008400000 */
[-C--:B------:R-:W-:Y:S01]  /*f400*/  FSETP.GEU.AND P6, PT, R5, R18.reuse, PT ;  /* 0x000000120500720b */ /* 0x080fe20003fce000 */
[----:B------:R-:W-:Y:S01]  /*f410*/  UIADD3 UR6, UPT, UPT, UR5, 0x6, URZ ;  /* 0x0000000605067890 */ /* 0x000fe2000fffe0ff */
[----:B------:R-:W-:Y:S02]  /*f420*/  I2FP.F32.U32 R5, UR12 ;  /* 0x0000000c00057c45 */ /* 0x000fe40008201000 */
[-C--:B------:R-:W-:Y:S02]  /*f430*/  FSETP.GEU.AND P2, PT, R9, R18.reuse, PT ;  /* 0x000000120900720b */ /* 0x080fe40003f4e000 */
[----:B------:R-:W-:Y:S02]  /*f440*/  FSETP.GEU.AND P3, PT, R5, R18, PT ;  /* 0x000000120500720b */ /* 0x000fe40003f6e000 */
[----:B------:R-:W-:-:S02]  /*f450*/  FMNMX R34, R7, -1.00000001504746621988e+30, !PT ;  /* 0xf149f2ca07227809 */ /* 0x000fc40007800000 */
[----:B------:R-:W-:Y:S01]  /*f460*/  I2FP.F32.U32 R5, UR6 ;  /* 0x0000000600057c45 */ /* 0x000fe20008201000 */
[----:B------:R-:W-:Y:S01]  /*f470*/  UIADD3 UR6, UPT, UPT, UR5, 0x8, URZ ;  /* 0x0000000805067890 */ /* 0x000fe2000fffe0ff */
[----:B------:R-:W-:Y:S02]  /*f480*/  I2FP.F32.U32 R9, UR21 ;  /* 0x0000001500097c45 */ /* 0x000fe40008201000 */
[----:B------:R-:W-:Y:S02]  /*f490*/  @P1 MOV R4, 0xf149f2ca ;  /* 0xf149f2ca00041802 */ /* 0x000fe40000000f00 */
[----:B------:R-:W-:Y:S02]  /*f4a0*/  FSEL R12, R7, -1.00000001504746621988e+30, !P6 ;  /* 0xf149f2ca070c7808 */ /* 0x000fe40007000000 */
[----:B------:R-:W-:Y:S01]  /*f4b0*/  FSEL R34, R34, -1.00000001504746621988e+30, !P6 ;  /* 0xf149f2ca22227808 */ /* 0x000fe20007000000 */
[----:B------:R0:W-:Y:S01]  /*f4c0*/  @P1 STL [R1+0x204], R4 ;  /* 0x0002040401001387 */ /* 0x0001e20000100800 */
[----:B------:R-:W-:-:S02]  /*f4d0*/  FSETP.GEU.AND P6, PT, R5, R18, PT ;  /* 0x000000120500720b */ /* 0x000fc40003fce000 */
[-C--:B------:R-:W-:Y:S01]  /*f4e0*/  FSETP.GEU.AND P4, PT, R9, R18.reuse, PT ;  /* 0x000000120900720b */ /* 0x080fe20003f8e000 */
[----:B------:R-:W-:Y:S01]  /*f4f0*/  @!P1 STL [R1+0x204], R7 ;  /* 0x0002040701009387 */ /* 0x000fe20000100800 */
[----:B------:R-:W-:Y:S01]  /*f500*/  I2FP.F32.U32 R5, UR9 ;  /* 0x0000000900057c45 */ /* 0x000fe20008201000 */
[----:B------:R-:W-:Y:S01]  /*f510*/  UIADD3 UR9, UPT, UPT, UR5, 0xa, URZ ;  /* 0x0000000a05097890 */ /* 0x000fe2000fffe0ff */
[----:B------:R-:W-:Y:S01]  /*f520*/  FSETP.GEU.AND P5, PT, R11, R18, PT ;  /* 0x000000120b00720b */ /* 0x000fe20003fae000 */
[----:B------:R-:W-:Y:S01]  /*f530*/  @P3 IMAD.MOV.U32 R9, RZ, RZ, -0xeb60d36 ;  /* 0xf149f2caff093424 */ /* 0x000fe200078e00ff */
[----:B------:R-:W-:Y:S01]  /*f540*/  @!P1 FMNMX R34, R7, R34, !PT ;  /* 0x0000002207229209 */ /* 0x000fe20007800000 */
[----:B------:R-:W-:Y:S01]  /*f550*/  STL [R1+0x200], R12 ;  /* 0x0002000c01007387 */ /* 0x000fe20000100800 */
[----:B------:R-:W-:Y:S02]  /*f560*/  FSETP.GEU.AND P1, PT, R5, R18, PT ;  /* 0x000000120500720b */ /* 0x000fe40003f2e000 */
[----:B------:R-:W-:Y:S01]  /*f570*/  I2FP.F32.U32 R5, UR6 ;  /* 0x0000000600057c45 */ /* 0x000fe20008201000 */
[----:B------:R-:W-:Y:S01]  /*f580*/  UIADD3 UR6, UPT, UPT, UR5, 0x9, URZ ;  /* 0x0000000905067890 */ /* 0x000fe2000fffe0ff */
[----:B------:R-:W-:-:S02]  /*f590*/  @P2 MOV R6, 0xf149f2ca ;  /* 0xf149f2ca00062802 */ /* 0x000fc40000000f00 */
[----:B------:R-:W-:Y:S02]  /*f5a0*/  @P3 MOV R8, 0xf149f2ca ;  /* 0xf149f2ca00083802 */ /* 0x000fe40000000f00 */
[C---:B------:R-:W-:Y:S01]  /*f5b0*/  @!P2 FMNMX R34, R7.reuse, R34, !PT ;  /* 0x000000220722a209 */ /* 0x040fe20007800000 */
[----:B------:R1:W-:Y:S01]  /*f5c0*/  @P2 STL [R1+0x208], R6 ;  /* 0x0002080601002387 */ /* 0x0003e20000100800 */
[----:B0-----:R-:W-:Y:S01]  /*f5d0*/  I2FP.F32.U32 R4, UR6 ;  /* 0x0000000600047c45 */ /* 0x001fe20008201000 */
[----:B------:R-:W-:Y:S01]  /*f5e0*/  UIADD3 UR6, UPT, UPT, UR5, 0xb, URZ ;  /* 0x0000000b05067890 */ /* 0x000fe2000fffe0ff */
[----:B------:R-:W-:Y:S01]  /*f5f0*/  @!P3 FMNMX R34, R7, R34, !PT ;  /* 0x000000220722b209 */ /* 0x000fe20007800000 */
[----:B------:R-:W-:Y:S01]  /*f600*/  @!P2 STL [R1+0x208], R7 ;  /* 0x000208070100a387 */ /* 0x000fe20000100800 */
[-C--:B------:R-:W-:Y:S02]  /*f610*/  FSETP.GEU.AND P2, PT, R5, R18.reuse, PT ;  /* 0x000000120500720b */ /* 0x080fe40003f4e000 */
[----:B------:R-:W-:Y:S01]  /*f620*/  @!P3 MOV R9, R7 ;  /* 0x000000070009b202 */ /* 0x000fe20000000f00 */
[----:B------:R0:W-:Y:S01]  /*f630*/  @P3 STL [R1+0x20c], R8 ;  /* 0x00020c0801003387 */ /* 0x0001e20000100800 */
[----:B------:R-:W-:Y:S01]  /*f640*/  I2FP.F32.U32 R5, UR9 ;  /* 0x0000000900057c45 */ /* 0x000fe20008201000 */
[----:B------:R-:W-:Y:S01]  /*f650*/  UIADD3 UR9, UPT, UPT, UR5, 0xc, URZ ;  /* 0x0000000c05097890 */ /* 0x000fe2000fffe0ff */
[----:B-1----:R-:W-:Y:S01]  /*f660*/  @P4 MOV R6, 0xf149f2ca ;  /* 0xf149f2ca00064802 */ /* 0x002fe20000000f00 */
[----:B------:R-:W-:Y:S01]  /*f670*/  @!P3 STL [R1+0x20c], R7 ;  /* 0x00020c070100b387 */ /* 0x000fe20000100800 */
[----:B------:R-:W-:-:S02]  /*f680*/  FSETP.GEU.AND P3, PT, R4, R18, PT ;  /* 0x000000120400720b */ /* 0x000fc40003f6e000 */
[----:B------:R-:W-:Y:S01]  /*f690*/  @P4 MOV R4, 0xf149f2ca ;  /* 0xf149f2ca00044802 */ /* 0x000fe20000000f00 */
[----:B------:R1:W-:Y:S01]  /*f6a0*/  @P4 STL [R1+0x210], R6 ;  /* 0x0002100601004387 */ /* 0x0003e20000100800 */
[----:B------:R-:W-:Y:S02]  /*f6b0*/  @!P4 FMNMX R34, R7, R34, !PT ;  /* 0x000000220722c209 */ /* 0x000fe40007800000 */
[----:B0-----:R-:W-:Y:S01]  /*f6c0*/  @P5 MOV R8, 0xf149f2ca ;  /* 0xf149f2ca00085802 */ /* 0x001fe20000000f00 */
[----:B------:R-:W-:Y:S01]  /*f6d0*/  @!P4 STL [R1+0x210], R7 ;  /* 0x000210070100c387 */ /* 0x000fe20000100800 */
[----:B------:R-:W-:Y:S02]  /*f6e0*/  @!P4 MOV R4, R7 ;  /* 0x000000070004c202 */ /* 0x000fe40000000f00 */
[----:B------:R-:W-:Y:S01]  /*f6f0*/  I2FP.F32.U32 R11, UR6 ;  /* 0x00000006000b7c45 */ /* 0x000fe20008201000 */
[----:B------:R0:W-:Y:S01]  /*f700*/  @P5 STL [R1+0x214], R8 ;  /* 0x0002140801005387 */ /* 0x0001e20000100800 */
[----:B------:R-:W-:Y:S01]  /*f710*/  FSETP.GEU.AND P4, PT, R5, R18, PT ;  /* 0x000000120500720b */ /* 0x000fe20003f8e000 */
[----:B------:R-:W-:Y:S01]  /*f720*/  UIADD3 UR6, UPT, UPT, UR5, 0xd, URZ ;  /* 0x0000000d05067890 */ /* 0x000fe2000fffe0ff */
[----:B------:R-:W-:Y:S01]  /*f730*/  @P5 MOV R5, 0xf149f2ca ;  /* 0xf149f2ca00055802 */ /* 0x000fe20000000f00 */
[----:B------:R-:W-:Y:S01]  /*f740*/  @!P5 STL [R1+0x214], R7 ;  /* 0x000214070100d387 */ /* 0x000fe20000100800 */
[----:B------:R-:W-:-:S02]  /*f750*/  @P6 MOV R10, 0xf149f2ca ;  /* 0xf149f2ca000a6802 */ /* 0x000fc40000000f00 */
[----:B------:R-:W-:Y:S02]  /*f760*/  @!P5 FMNMX R34, R7, R34, !PT ;  /* 0x000000220722d209 */ /* 0x000fe40007800000 */
[----:B------:R-:W-:Y:S01]  /*f770*/  @!P5 MOV R5, R7 ;  /* 0x000000070005d202 */ /* 0x000fe20000000f00 */
[----:B------:R2:W-:Y:S01]  /*f780*/  @P6 STL [R1+0x218], R10 ;  /* 0x0002180a01006387 */ /* 0x0005e20000100800 */
[----:B------:R-:W-:Y:S02]  /*f790*/  FSETP.GEU.AND P5, PT, R11, R18, PT ;  /* 0x000000120b00720b */ /* 0x000fe40003fae000 */
[----:B------:R-:W-:Y:S01]  /*f7a0*/  I2FP.F32.U32 R11, UR9 ;  /* 0x00000009000b7c45 */ /* 0x000fe20008201000 */
[----:B------:R-:W-:Y:S01]  /*f7b0*/  @!P6 STL [R1+0x218], R7 ;  /* 0x000218070100e387 */ /* 0x000fe20000100800 */
[----:B-1----:R-:W-:Y:S01]  /*f7c0*/  @P6 MOV R6, 0xf149f2ca ;  /* 0xf149f2ca00066802 */ /* 0x002fe20000000f00 */
[----:B------:R-:W-:Y:S01]  /*f7d0*/  @!P6 IMAD.MOV.U32 R6, RZ, RZ, R7 ;  /* 0x000000ffff06e224 */ /* 0x000fe200078e0007 */
[----:B------:R-:W-:Y:S01]  /*f7e0*/  @P1 MOV R14, 0xf149f2ca ;  /* 0xf149f2ca000e1802 */ /* 0x000fe20000000f00 */
[----:B------:R-:W-:Y:S01]  /*f7f0*/  UIADD3 UR9, UPT, UPT, UR5, 0xe, URZ ;  /* 0x0000000e05097890 */ /* 0x000fe2000fffe0ff */
[----:B------:R-:W-:-:S02]  /*f800*/  @!P6 FMNMX R34, R7, R34, !PT ;  /* 0x000000220722e209 */ /* 0x000fc40007800000 */
[----:B------:R-:W-:Y:S01]  /*f810*/  FSETP.GEU.AND P6, PT, R11, R18, PT ;  /* 0x000000120b00720b */ /* 0x000fe20003fce000 */
[----:B------:R1:W-:Y:S01]  /*f820*/  @P1 STL [R1+0x21c], R14 ;  /* 0x00021c0e01001387 */ /* 0x0003e20000100800 */
[----:B------:R-:W-:Y:S01]  /*f830*/  I2FP.F32.U32 R11, UR6 ;  /* 0x00000006000b7c45 */ /* 0x000fe20008201000 */
[----:B------:R-:W-:Y:S01]  /*f840*/  UIADD3 UR6, UPT, UPT, UR5, 0xf, URZ ;  /* 0x0000000f05067890 */ /* 0x000fe2000fffe0ff */
[----:B0-----:R-:W-:Y:S01]  /*f850*/  @P1 MOV R8, 0xf149f2ca ;  /* 0xf149f2ca00081802 */ /* 0x001fe20000000f00 */
[----:B------:R-:W-:Y:S01]  /*f860*/  @!P1 STL [R1+0x21c], R7 ;  /* 0x00021c0701009387 */ /* 0x000fe20000100800 */
[----:B--2---:R-:W-:Y:S02]  /*f870*/  @P2 MOV R10, 0xf149f2ca ;  /* 0xf149f2ca000a2802 */ /* 0x004fe40000000f00 */
[----:B------:R-:W-:Y:S02]  /*f880*/  @!P1 FMNMX R34, R7, R34, !PT ;  /* 0x0000002207229209 */ /* 0x000fe40007800000 */
[----:B------:R-:W-:Y:S01]  /*f890*/  @!P1 MOV R8, R7 ;  /* 0x0000000700089202 */ /* 0x000fe20000000f00 */
[----:B------:R0:W-:Y:S01]  /*f8a0*/  @P2 STL [R1+0x220], R10 ;  /* 0x0002200a01002387 */ /* 0x0001e20000100800 */
[----:B------:R-:W-:-:S02]  /*f8b0*/  FSETP.GEU.AND P1, PT, R11, R18, PT ;  /* 0x000000120b00720b */ /* 0x000fc40003f2e000 */
[----:B------:R-:W-:Y:S01]  /*f8c0*/  I2FP.F32.U32 R11, UR9 ;  /* 0x00000009000b7c45 */ /* 0x000fe20008201000 */
[----:B------:R-:W-:Y:S01]  /*f8d0*/  UIADD3 UR9, UPT, UPT, UR5, 0x10, URZ ;  /* 0x0000001005097890 */ /* 0x000fe2000fffe0ff */
[----:B------:R-:W-:Y:S01]  /*f8e0*/  @P2 MOV R21, 0xf149f2ca ;  /* 0xf149f2ca00152802 */ /* 0x000fe20000000f00 */
[----:B------:R-:W-:Y:S01]  /*f8f0*/  @!P2 STL [R1+0x220], R7 ;  /* 0x000220070100a387 */ /* 0x000fe20000100800 */
[----:B-1----:R-:W-:Y:S02]  /*f900*/  @P3 MOV R14, 0xf149f2ca ;  /* 0xf149f2ca000e3802 */ /* 0x002fe40000000f00 */
        /* <DEDUP_REMOVED lines=8> */
[----:B0-----:R-:W-:Y:S02]  /*f990*/  @P3 MOV R10, 0xf149f2ca ;  /* 0xf149f2ca000a3802 */ /* 0x001fe40000000f00 */
[----:B------:R-:W-:Y:S01]  /*f9a0*/  @!P3 FMNMX R34, R7, R34, !PT ;  /* 0x000000220722b209 */ /* 0x000fe20007800000 */
[----:B------:R0:W-:Y:S01]  /*f9b0*/  @P4 STL [R1+0x228], R16 ;  /* 0x0002281001004387 */ /* 0x0001e20000100800 */
[-C--:B------:R-:W-:Y:S01]  /*f9c0*/  @!P3 MOV R10, R7.reuse ;  /* 0x00000007000ab202 */ /* 0x080fe20000000f00 */
[----:B-1----:R-:W-:Y:S01]  /*f9d0*/  @P5 IMAD.MOV.U32 R14, RZ, RZ, -0xeb60d36 ;  /* 0xf149f2caff0e5424 */ /* 0x002fe200078e00ff */
[----:B------:R-:W-:Y:S01]  /*f9e0*/  I2FP.F32.U32 R13, UR9 ;  /* 0x00000009000d7c45 */ /* 0x000fe20008201000 */
[----:B------:R-:W-:Y:S01]  /*f9f0*/  @!P4 STL [R1+0x228], R7 ;  /* 0x000228070100c387 */ /* 0x000fe20000100800 */
[----:B------:R-:W-:Y:S01]  /*fa00*/  FSETP.GEU.AND P3, PT, R11, R18, PT ;  /* 0x000000120b00720b */ /* 0x000fe20003f6e000 */
[----:B------:R-:W-:Y:S01]  /*fa10*/  UIADD3 UR9, UPT, UPT, UR5, 0x12, URZ ;  /* 0x0000001205097890 */ /* 0x000fe2000fffe0ff */
[----:B------:R-:W-:Y:S01]  /*fa20*/  @P4 MOV R11, 0xf149f2ca ;  /* 0xf149f2ca000b4802 */ /* 0x000fe20000000f00 */
[----:B------:R1:W-:Y:S01]  /*fa30*/  @P5 STL [R1+0x22c], R14 ;  /* 0x00022c0e01005387 */ /* 0x0003e20000100800 */
[----:B------:R-:W-:Y:S01]  /*fa40*/  @!P4 FMNMX R34, R7, R34, !PT ;  /* 0x000000220722c209 */ /* 0x000fe20007800000 */
[----:B------:R-:W-:Y:S01]  /*fa50*/  @P2 IMAD.MOV.U32 R23, RZ, RZ, -0xeb60d36 ;  /* 0xf149f2caff172424 */ /* 0x000fe200078e00ff */
[----:B------:R-:W-:Y:S01]  /*fa60*/  @!P4 MOV R11, R7 ;  /* 0x00000007000bc202 */ /* 0x000fe20000000f00 */
[----:B------:R-:W-:Y:S01]  /*fa70*/  @!P5 STL [R1+0x22c], R7 ;  /* 0x00022c070100d387 */ /* 0x000fe20000100800 */
[----:B------:R-:W-:-:S02]  /*fa80*/  FSETP.GEU.AND P4, PT, R13, R18, PT ;  /* 0x000000120d00720b */ /* 0x000fc40003f8e000 */
[----:B------:R-:W-:Y:S01]  /*fa90*/  I2FP.F32.U32 R13, UR6 ;  /* 0x00000006000d7c45 */ /* 0x000fe20008201000 */
[----:B------:R-:W-:Y:S01]  /*faa0*/  UIADD3 UR6, UPT, UPT, UR5, 0x13, URZ ;  /* 0x0000001305067890 */ /* 0x000fe2000fffe0ff */
[----:B------:R-:W-:Y:S02]  /*fab0*/  @P5 MOV R20, 0xf149f2ca ;  /* 0xf149f2ca00145802 */ /* 0x000fe40000000f00 */
[----:B0-----:R-:W-:Y:S02]  /*fac0*/  @P6 MOV R16, 0xf149f2ca ;  /* 0xf149f2ca00106802 */ /* 0x001fe40000000f00 */
[----:B------:R-:W-:Y:S02]  /*fad0*/  @!P5 FMNMX R34, R7, R34, !PT ;  /* 0x000000220722d209 */ /* 0x000fe40007800000 */
[----:B------:R-:W-:Y:S01]  /*fae0*/  @!P5 MOV R20, R7 ;  /* 0x000000070014d202 */ /* 0x000fe20000000f00 */
[----:B------:R0:W-:Y:S01]  /*faf0*/  @P6 STL [R1+0x230], R16 ;  /* 0x0002301001006387 */ /* 0x0001e20000100800 */
[----:B------:R-:W-:-:S02]  /*fb00*/  FSETP.GEU.AND P5, PT, R13, R18, PT ;  /* 0x000000120d00720b */ /* 0x000fc40003fae000 */
[----:B------:R-:W-:Y:S01]  /*fb10*/  I2FP.F32.U32 R13, UR9 ;  /* 0x00000009000d7c45 */ /* 0x000fe20008201000 */
[----:B------:R-:W-:Y:S01]  /*fb20*/  @!P6 STL [R1+0x230], R7 ;  /* 0x000230070100e387 */ /* 0x000fe20000100800 */
[----:B------:R-:W-:Y:S01]  /*fb30*/  @P6 MOV R25, 0xf149f2ca ;  /* 0xf149f2ca00196802 */ /* 0x000fe20000000f00 */
[----:B------:R-:W-:Y:S01]  /*fb40*/  UIADD3 UR9, UPT, UPT, UR5, 0x14, URZ ;  /* 0x0000001405097890 */ /* 0x000fe2000fffe0ff */
[----:B-1----:R-:W-:Y:S02]  /*fb50*/  @P1 MOV R14, 0xf149f2ca ;  /* 0xf149f2ca000e1802 */ /* 0x002fe40000000f00 */
        /* <DEDUP_REMOVED lines=8> */
[----:B0-----:R-:W-:Y:S02]  /*fbe0*/  @P2 MOV R16, 0xf149f2ca ;  /* 0xf149f2ca00102802 */ /* 0x001fe40000000f00 */
[----:B------:R-:W-:Y:S02]  /*fbf0*/  @!P1 FMNMX R34, R7, R34, !PT ;  /* 0x0000002207229209 */ /* 0x000fe40007800000 */
[----:B------:R-:W-:Y:S01]  /*fc00*/  @!P1 MOV R24, R7 ;  /* 0x0000000700189202 */ /* 0x000fe20000000f00 */
[----:B------:R0:W-:Y:S01]  /*fc10*/  @P2 STL [R1+0x238], R16 ;  /* 0x0002381001002387 */ /* 0x0001e20000100800 */
[----:B------:R-:W-:-:S02]  /*fc20*/  FSETP.GEU.AND P1, PT, R13, R18, PT ;  /* 0x000000120d00720b */ /* 0x000fc40003f2e000 */
[----:B------:R-:W-:Y:S01]  /*fc30*/  I2FP.F32.U32 R13, UR9 ;  /* 0x00000009000d7c45 */ /* 0x000fe20008201000 */
[----:B------:R-:W-:Y:S01]  /*fc40*/  @!P2 STL [R1+0x238], R7 ;  /* 0x000238070100a387 */ /* 0x000fe20000100800 */
[----:B-1----:R-:W-:Y:S01]  /*fc50*/  @P3 MOV R14, 0xf149f2ca ;  /* 0xf149f2ca000e3802 */ /* 0x002fe20000000f00 */
[----:B------:R-:W-:Y:S01]  /*fc60*/  UIADD3 UR9, UPT, UPT, UR5, 0x16, URZ ;  /* 0x0000001605097890 */ /* 0x000fe2000fffe0ff */
[----:B------:R-:W-:Y:S02]  /*fc70*/  @!P2 FMNMX R34, R7, R34, !PT ;  /* 0x000000220722a209 */ /* 0x000fe40007800000 */
[----:B------:R-:W-:Y:S01]  /*fc80*/  @!P2 MOV R23, R7 ;  /* 0x000000070017a202 */ /* 0x000fe20000000f00 */
[----:B------:R1:W-:Y:S01]  /*fc90*/  @P3 STL [R1+0x23c], R14 ;  /* 0x00023c0e01003387 */ /* 0x0003e20000100800 */
[----:B------:R-:W-:Y:S02]  /*fca0*/  FSETP.GEU.AND P2, PT, R13, R18, PT ;  /* 0x000000120d00720b */ /* 0x000fe40003f4e000 */
[----:B------:R-:W-:Y:S01]  /*fcb0*/  I2FP.F32.U32 R13, UR6 ;  /* 0x00000006000d7c45 */ /* 0x000fe20008201000 */
[----:B------:R-:W-:Y:S01]  /*fcc0*/  @!P3 STL [R1+0x23c], R7 ;  /* 0x00023c070100b387 */ /* 0x000fe20000100800 */
[----:B------:R-:W-:Y:S01]  /*fcd0*/  @P3 MOV R22, 0xf149f2ca ;  /* 0xf149f2ca00163802 */ /* 0x000fe20000000f00 */
[----:B------:R-:W-:Y:S01]  /*fce0*/  UIADD3 UR6, UPT, UPT, UR5, 0x17, URZ ;  /* 0x0000001705067890 */ /* 0x000fe2000fffe0ff */
[----:B0-----:R-:W-:-:S02]  /*fcf0*/  @P4 MOV R16, 0xf149f2ca ;  /* 0xf149f2ca00104802 */ /* 0x001fc40000000f00 */
        /* <DEDUP_REMOVED lines=8> */
[----:B-1----:R-:W-:-:S02]  /*fd80*/  @P5 MOV R14, 0xf149f2ca ;  /* 0xf149f2ca000e5802 */ /* 0x002fc40000000f00 */
[----:B------:R-:W-:Y:S02]  /*fd90*/  @!P4 FMNMX R34, R7, R34, !PT ;  /* 0x000000220722c209 */ /* 0x000fe40007800000 */
[----:B------:R-:W-:Y:S01]  /*fda0*/  @!P4 MOV R27, R7 ;  /* 0x00000007001bc202 */ /* 0x000fe20000000f00 */
[----:B------:R1:W-:Y:S01]  /*fdb0*/  @P5 STL [R1+0x244], R14 ;  /* 0x0002440e01005387 */ /* 0x0003e20000100800 */
[----:B------:R-:W-:Y:S02]  /*fdc0*/  FSETP.GEU.AND P4, PT, R13, R18, PT ;  /* 0x000000120d00720b */ /* 0x000fe40003f8e000 */
[----:B------:R-:W-:Y:S01]  /*fdd0*/  I2FP.F32.U32 R13, UR6 ;  /* 0x00000006000d7c45 */ /* 0x000fe20008201000 */
[----:B------:R-:W-:Y:S01]  /*fde0*/  @!P5 STL [R1+0x244], R7 ;  /* 0x000244070100d387 */ /* 0x000fe20000100800 */
[----:B------:R-:W-:Y:S01]  /*fdf0*/  @P5 MOV R26, 0xf149f2ca ;  /* 0xf149f2ca001a5802 */ /* 0x000fe20000000f00 */
[----:B------:R-:W-:Y:S01]  /*fe00*/  @!P5 IMAD.MOV.U32 R26, RZ, RZ, R7 ;  /* 0x000000ffff1ad224 */ /* 0x000fe200078e0007 */
[----:B0-----:R-:W-:Y:S01]  /*fe10*/  @P6 MOV R16, 0xf149f2ca ;  /* 0xf149f2ca00106802 */ /* 0x001fe20000000f00 */
[----:B------:R-:W-:Y:S01]  /*fe20*/  UIADD3 UR6, UPT, UPT, UR5, 0x19, URZ ;  /* 0x0000001905067890 */ /* 0x000fe2000fffe0ff */
[----:B------:R-:W-:-:S02]  /*fe30*/  @!P5 FMNMX R34, R7, R34, !PT ;  /* 0x000000220722d209 */ /* 0x000fc40007800000 */
[----:B------:R-:W-:Y:S01]  /*fe40*/  FSETP.GEU.AND P5, PT, R13, R18, PT ;  /* 0x000000120d00720b */ /* 0x000fe20003fae000 */
[----:B------:R0:W-:Y:S01]  /*fe50*/  @P6 STL [R1+0x248], R16 ;  /* 0x0002481001006387 */ /* 0x0001e20000100800 */
        /* <DEDUP_REMOVED lines=23> */
[----:B------:R-:W-:Y:S01]  /*ffd0*/  @!P2 FMNMX R34, R7, R34, !PT ;  /* 0x000000220722a209 */ /* 0x000fe20007800000 */
[----:B0-----:R-:W-:Y:S01]  /*ffe0*/  @P4 IMAD.MOV.U32 R16, RZ, RZ, -0xeb60d36 ;  /* 0xf149f2caff104424 */ /* 0x001fe200078e00ff */
[-C--:B------:R-:W-:Y:S01]  /*fff0*/  @!P2 MOV R31, R7.reuse ;  /* 0x00000007001fa202 */ /* 0x080fe20000000f00 */
[----:B------:R0:W-:Y:S01]  /*10000*/  @P3 STL [R1+0x254], R14 ;  /* 0x0002540e01003387 */ /* 0x0001e20000100800 */
[----:B------:R-:W-:Y:S01]  /*10010*/  FSETP.GEU.AND P2, PT, R13, R18, PT ;  /* 0x000000120d00720b */ /* 0x000fe20003f4e000 */
[----:B------:R-:W-:Y:S01]  /*10020*/  @P1 IMAD.MOV.U32 R32, RZ, RZ, -0xeb60d36 ;  /* 0xf149f2caff201424 */ /* 0x000fe200078e00ff */
[----:B------:R-:W-:Y:S01]  /*10030*/  I2FP.F32.U32 R13, UR6 ;  /* 0x00000006000d7c45 */ /* 0x000fe20008201000 */
[----:B------:R-:W-:Y:S01]  /*10040*/  @!P3 STL [R1+0x254], R7 ;  /* 0x000254070100b387 */ /* 0x000fe20000100800 */
[----:B------:R-:W-:Y:S01]  /*10050*/  @P3 MOV R30, 0xf149f2ca ;  /* 0xf149f2ca001e3802 */ /* 0x000fe20000000f00 */
[----:B------:R-:W-:Y:S01]  /*10060*/  UIADD3 UR6, UPT, UPT, UR5, 0x1d, URZ ;  /* 0x0000001d05067890 */ /* 0x000fe2000fffe0ff */
[----:B------:R-:W-:Y:S01]  /*10070*/  @!P3 FMNMX R34, R7, R34, !PT ;  /* 0x000000220722b209 */ /* 0x000fe20007800000 */
[----:B------:R1:W-:Y:S01]  /*10080*/  @P4 STL [R1+0x258], R16 ;  /* 0x0002581001004387 */ /* 0x0003e20000100800 */
[----:B------:R-:W-:-:S02]  /*10090*/  @!P3 MOV R30, R7 ;  /* 0x00000007001eb202 */ /* 0x000fc40000000f00 */
[----:B------:R-:W-:Y:S01]  /*100a0*/  FSETP.GEU.AND P3, PT, R13, R18, PT ;  /* 0x000000120d00720b */ /* 0x000fe20003f6e000 */
[----:B------:R-:W-:Y:S01]  /*100b0*/  @!P4 STL [R1+0x258], R7 ;  /* 0x000258070100c387 */ /* 0x000fe20000100800 */
[----:B------:R-:W-:Y:S01]  /*100c0*/  I2FP.F32.U32 R13, UR9 ;  /* 0x00000009000d7c45 */ /* 0x000fe20008201000 */
[----:B------:R-:W-:Y:S01]  /*100d0*/  UIADD3 UR9, UPT, UPT, UR5, 0x1e, URZ ;  /* 0x0000001e05097890 */ /* 0x000fe2000fffe0ff */
        /* <DEDUP_REMOVED lines=9> */
[----:B------:R-:W-:Y:S02]  /*10170*/  @P5 MOV R35, 0xf149f2ca ;  /* 0xf149f2ca00235802 */ /* 0x000fe40000000f00 */
[----:B-1----:R-:W-:Y:S02]  /*10180*/  @P6 MOV R16, 0xf149f2ca ;  /* 0xf149f2ca00106802 */ /* 0x002fe40000000f00 */
[----:B------:R-:W-:Y:S02]  /*10190*/  @!P5 FMNMX R34, R7, R34, !PT ;  /* 0x000000220722d209 */ /* 0x000fe40007800000 */
[----:B------:R-:W-:Y:S01]  /*101a0*/  @!P5 MOV R35, R7 ;  /* 0x000000070023d202 */ /* 0x000fe20000000f00 */
[----:B------:R1:W-:Y:S01]  /*101b0*/  @P6 STL [R1+0x260], R16 ;  /* 0x0002601001006387 */ /* 0x0003e20000100800 */
[----:B------:R-:W-:-:S02]  /*101c0*/  FSETP.GEU.AND P5, PT, R13, R18, PT ;  /* 0x000000120d00720b */ /* 0x000fc40003fae000 */
[----:B------:R-:W-:Y:S01]  /*101d0*/  I2FP.F32.U32 R13, UR9 ;  /* 0x00000009000d7c45 */ /* 0x000fe20008201000 */
[----:B------:R-:W-:Y:S01]  /*101e0*/  @!P6 STL [R1+0x260], R7 ;  /* 0x000260070100e387 */ /* 0x000fe20000100800 */
[----:B------:R-:W-:Y:S02]  /*101f0*/  @P6 MOV R38, 0xf149f2ca ;  /* 0xf149f2ca00266802 */ /* 0x000fe40000000f00 */
[----:B------:R-:W-:Y:S02]  /*10200*/  @!P6 FMNMX R34, R7, R34, !PT ;  /* 0x000000220722e209 */ /* 0x000fe40007800000 */
[----:B------:R-:W-:Y:S02]  /*10210*/  @!P6 MOV R38, R7 ;  /* 0x000000070026e202 */ /* 0x000fe40000000f00 */
[----:B------:R-:W-:Y:S02]  /*10220*/  FSETP.GEU.AND P6, PT, R13, R18, PT ;  /* 0x000000120d00720b */ /* 0x000fe40003fce000 */
[----:B0-----:R-:W-:-:S02]  /*10230*/  @P1 MOV R14, 0xf149f2ca ;  /* 0xf149f2ca000e1802 */ /* 0x001fc40000000f00 */
[----:B------:R-:W-:Y:S02]  /*10240*/  I2FP.F32.U32 R13, UR5 ;  /* 0x00000005000d7c45 */ /* 0x000fe40008201000 */
[----:B------:R-:W-:Y:S01]  /*10250*/  @!P1 FMNMX R34, R7, R34, !PT ;  /* 0x0000002207229209 */ /* 0x000fe20007800000 */
[----:B------:R0:W-:Y:S01]  /*10260*/  @P1 STL [R1+0x264], R14 ;  /* 0x0002640e01001387 */ /* 0x0001e20000100800 */
[----:B------:R-:W-:Y:S02]  /*10270*/  @!P1 MOV R32, R7 ;  /* 0x0000000700209202 */ /* 0x000fe40000000f00 */
[----:B-1----:R-:W-:Y:S01]  /*10280*/  @P2 MOV R16, 0xf149f2ca ;  /* 0xf149f2ca00102802 */ /* 0x002fe20000000f00 */
[----:B------:R-:W-:Y:S01]  /*10290*/  @!P1 STL [R1+0x264], R7 ;  /* 0x0002640701009387 */ /* 0x000fe20000100800 */
[----:B------:R-:W-:Y:S02]  /*102a0*/  FSETP.GEU.AND P1, PT, R13, R18, PT ;  /* 0x000000120d00720b */ /* 0x000fe40003f2e000 */
[----:B------:R-:W-:Y:S01]  /*102b0*/  @P3 MOV R18, 0xf149f2ca ;  /* 0xf149f2ca00123802 */ /* 0x000fe20000000f00 */
[----:B------:R-:W-:Y:S01]  /*102c0*/  @P2 STL [R1+0x268], R16 ;  /* 0x0002681001002387 */ /* 0x000fe20000100800 */
[----:B------:R-:W-:-:S02]  /*102d0*/  @P4 MOV R40, 0xf149f2ca ;  /* 0xf149f2ca00284802 */ /* 0x000fc40000000f00 */
[----:B0-----:R-:W-:Y:S01]  /*102e0*/  @P5 MOV R14, 0xf149f2ca ;  /* 0xf149f2ca000e5802 */ /* 0x001fe20000000f00 */
[----:B------:R-:W-:Y:S01]  /*102f0*/  @P3 STL [R1+0x26c], R18 ;  /* 0x00026c1201003387 */ /* 0x000fe20000100800 */
[----:B------:R-:W-:Y:S02]  /*10300*/  @P6 MOV R42, 0xf149f2ca ;  /* 0xf149f2ca002a6802 */ /* 0x000fe40000000f00 */
[C---:B------:R-:W-:Y:S01]  /*10310*/  @!P2 FMNMX R34, R7.reuse, R34, !PT ;  /* 0x000000220722a209 */ /* 0x040fe20007800000 */
[----:B------:R0:W-:Y:S01]  /*10320*/  @P4 STL [R1+0x270], R40 ;  /* 0x0002702801004387 */ /* 0x0001e20000100800 */
[----:B------:R-:W-:Y:S02]  /*10330*/  @P3 MOV R39, 0xf149f2ca ;  /* 0xf149f2ca00273802 */ /* 0x000fe40000000f00 */
[----:B------:R-:W-:Y:S01]  /*10340*/  @!P3 FMNMX R34, R7, R34, !PT ;  /* 0x000000220722b209 */ /* 0x000fe20007800000 */
[----:B------:R-:W-:Y:S01]  /*10350*/  @P5 STL [R1+0x274], R14 ;  /* 0x0002740e01005387 */ /* 0x000fe20000100800 */
[----:B------:R-:W-:-:S02]  /*10360*/  @P5 MOV R41, 0xf149f2ca ;  /* 0xf149f2ca00295802 */ /* 0x000fc40000000f00 */
[C---:B------:R-:W-:Y:S01]  /*10370*/  @!P4 FMNMX R34, R7.reuse, R34, !PT ;  /* 0x000000220722c209 */ /* 0x040fe20007800000 */
[----:B------:R1:W-:Y:S01]  /*10380*/  @P6 STL [R1+0x278], R42 ;  /* 0x0002782a01006387 */ /* 0x0003e20000100800 */
[----:B------:R-:W-:Y:S02]  /*10390*/  @P6 MOV R44, 0xf149f2ca ;  /* 0xf149f2ca002c6802 */ /* 0x000fe40000000f00 */
[C---:B------:R-:W-:Y:S01]  /*103a0*/  @!P5 FMNMX R34, R7.reuse, R34, !PT ;  /* 0x000000220722d209 */ /* 0x040fe20007800000 */
[----:B------:R2:W-:Y:S01]  /*103b0*/  @!P2 STL [R1+0x268], R7 ;  /* 0x000268070100a387 */ /* 0x0005e20000100800 */
[----:B0-----:R-:W-:Y:S02]  /*103c0*/  @P2 MOV R40, 0xf149f2ca ;  /* 0xf149f2ca00282802 */ /* 0x001fe40000000f00 */
[----:B------:R-:W-:Y:S01]  /*103d0*/  @!P6 FMNMX R34, R7, R34, !PT ;  /* 0x000000220722e209 */ /* 0x000fe20007800000 */
[----:B------:R2:W-:Y:S01]  /*103e0*/  @!P3 STL [R1+0x26c], R7 ;  /* 0x00026c070100b387 */ /* 0x0005e20000100800 */
[-C--:B------:R-:W-:Y:S01]  /*103f0*/  @!P1 MOV R43, R7.reuse ;  /* 0x00000007002b9202 */ /* 0x080fe20000000f00 */
[----:B-1----:R-:W-:Y:S01]  /*10400*/  @P4 IMAD.MOV.U32 R42, RZ, RZ, -0xeb60d36 ;  /* 0xf149f2caff2a4424 */ /* 0x002fe200078e00ff */
[-C--:B------:R-:W-:Y:S01]  /*10410*/  @!P2 MOV R40, R7.reuse ;  /* 0x000000070028a202 */ /* 0x080fe20000000f00 */
[----:B------:R2:W-:Y:S01]  /*10420*/  @!P4 STL [R1+0x270], R7 ;  /* 0x000270070100c387 */ /* 0x0005e20000100800 */
[----:B------:R-:W-:-:S02]  /*10430*/  @!P3 MOV R39, R7 ;  /* 0x000000070027b202 */ /* 0x000fc40000000f00 */
[-C--:B------:R-:W-:Y:S01]  /*10440*/  @!P4 MOV R42, R7.reuse ;  /* 0x00000007002ac202 */ /* 0x080fe20000000f00 */
[----:B------:R2:W-:Y:S01]  /*10450*/  @!P5 STL [R1+0x274], R7 ;  /* 0x000274070100d387 */ /* 0x0005e20000100800 */
[-C--:B------:R-:W-:Y:S02]  /*10460*/  @!P5 MOV R41, R7.reuse ;  /* 0x000000070029d202 */ /* 0x080fe40000000f00 */
[----:B------:R-:W-:Y:S01]  /*10470*/  @!P6 MOV R44, R7 ;  /* 0x00000007002ce202 */ /* 0x000fe20000000f00 */
[----:B------:R2:W-:Y:S01]  /*10480*/  @!P6 STL [R1+0x278], R7 ;  /* 0x000278070100e387 */ /* 0x0005e20000100800 */
[----:B------:R-:W-:-:S07]  /*10490*/  @!P1 FMNMX R34, R7, R34, !PT ;  /* 0x0000002207229209 */ /* 0x000fce0007800000 */
.L_x_208:
[----:B------:R-:W5:Y:S04]  /*104a0*/  LDL.64 R12, [R1+0x200] ;  /* 0x00020000010c7983 */ /* 0x000f680000100a00 */
[----:B--2---:R-:W2:Y:S01]  /*104b0*/  LDL R7, [R1+0x208] ;  /* 0x0002080001077983 */ /* 0x004ea20000100800 */
[--C-:B------:R-:W-:Y:S01]  /*104c0*/  FADD R9, R9, -R34.reuse ;  /* 0x8000002209097221 */ /* 0x100fe20000000000 */
[--C-:B-1----:R-:W-:Y:S01]  /*104d0*/  FADD R16, R5, -R34.reuse ;  /* 0x8000002205107221 */ /* 0x102fe20000000000 */
[--C-:B------:R-:W-:Y:S01]  /*104e0*/  FADD R15, R4, -R34.reuse ;  /* 0x80000022040f7221 */ /* 0x100fe20000000000 */
[--C-:B------:R-:W-:Y:S01]  /*104f0*/  FADD R21, R21, -R34.reuse ;  /* 0x8000002215157221 */ /* 0x100fe20000000000 */
[----:B------:R-:W-:Y:S01]  /*10500*/  FMUL R14, R9, 1.4426950216293334961 ;  /* 0x3fb8aa3b090e7820 */ /* 0x000fe20000400000 */
[----:B------:R-:W-:Y:S01]  /*10510*/  FMUL R16, R16, 1.4426950216293334961 ;  /* 0x3fb8aa3b10107820 */ /* 0x000fe20000400000 */
[----:B------:R-:W-:Y:S01]  /*10520*/  FMUL R15, R15, 1.4426950216293334961 ;  /* 0x3fb8aa3b0f0f7820 */ /* 0x000fe20000400000 */
[--C-:B------:R-:W-:Y:S01]  /*10530*/  FADD R17, R10, -R34.reuse ;  /* 0x800000220a117221 */ /* 0x100fe20000000000 */
[--C-:B------:R-:W-:Y:S01]  /*10540*/  FADD R20, R20, -R34.reuse ;  /* 0x8000002214147221 */ /* 0x100fe20000000000 */
[----:B------:R-:W-:Y:S01]  /*10550*/  FSETP.GEU.AND P2, PT, R14, -126, PT ;  /* 0xc2fc00000e00780b */ /* 0x000fe20003f4e000 */
[--C-:B------:R-:W-:Y:S01]  /*10560*/  FADD R24, R24, -R34.reuse ;  /* 0x8000002218187221 */ /* 0x100fe20000000000 */
[----:B------:R-:W-:Y:S01]  /*10570*/  FSETP.GEU.AND P3, PT, R15, -126, PT ;  /* 0xc2fc00000f00780b */ /* 0x000fe20003f6e000 */
[----:B------:R-:W-:Y:S01]  /*10580*/  FMUL R17, R17, 1.4426950216293334961 ;  /* 0x3fb8aa3b11117820 */ /* 0x000fe20000400000 */
[----:B------:R-:W-:Y:S01]  /*10590*/  FSETP.GEU.AND P4, PT, R16, -126, PT ;  /* 0xc2fc00001000780b */ /* 0x000fe20003f8e000 */
[--C-:B------:R-:W-:Y:S01]  /*105a0*/  FADD R25, R25, -R34.reuse ;  /* 0x8000002219197221 */ /* 0x100fe20000000000 */
[----:B------:R-:W-:Y:S01]  /*105b0*/  FMUL R24, R24, 1.4426950216293334961 ;  /* 0x3fb8aa3b18187820 */ /* 0x000fe20000400000 */
[--C-:B------:R-:W-:Y:S01]  /*105c0*/  FADD R23, R23, -R34.reuse ;  /* 0x8000002217177221 */ /* 0x100fe20000000000 */
[--C-:B------:R-:W-:Y:S01]  /*105d0*/  FADD R22, R22, -R34.reuse ;  /* 0x8000002216167221 */ /* 0x100fe20000000000 */
[----:B------:R-:W-:Y:S01]  /*105e0*/  FMUL R25, R25, 1.4426950216293334961 ;  /* 0x3fb8aa3b19197820 */ /* 0x000fe20000400000 */
[--C-:B------:R-:W-:Y:S01]  /*105f0*/  FADD R27, R27, -R34.reuse ;  /* 0x800000221b1b7221 */ /* 0x100fe20000000000 */
[----:B------:R-:W-:Y:S01]  /*10600*/  FMUL R18, R23, 1.4426950216293334961 ;  /* 0x3fb8aa3b17127820 */ /* 0x000fe20000400000 */
[----:B------:R-:W-:Y:S01]  /*10610*/  FMUL R19, R22, 1.4426950216293334961 ;  /* 0x3fb8aa3b16137820 */ /* 0x000fe20000400000 */
[----:B------:R-:W-:Y:S01]  /*10620*/  @!P2 FMUL R14, R14, 0.5 ;  /* 0x3f0000000e0ea820 */ /* 0x000fe20000400000 */
[--C-:B------:R-:W-:Y:S01]  /*10630*/  FADD R23, R28, -R34.reuse ;  /* 0x800000221c177221 */ /* 0x100fe20000000000 */
[----:B------:R-:W-:Y:S01]  /*10640*/  @!P3 FMUL R15, R15, 0.5 ;  /* 0x3f0000000f0fb820 */ /* 0x000fe20000400000 */
[--C-:B------:R-:W-:Y:S01]  /*10650*/  FADD R26, R26, -R34.reuse ;  /* 0x800000221a1a7221 */ /* 0x100fe20000000000 */
[----:B------:R-:W-:Y:S01]  /*10660*/  @!P4 FMUL R16, R16, 0.5 ;  /* 0x3f0000001010c820 */ /* 0x000fe20000400000 */
[--C-:B------:R-:W-:Y:S01]  /*10670*/  FADD R29, R29, -R34.reuse ;  /* 0x800000221d1d7221 */ /* 0x100fe20000000000 */
[----:B------:R-:W-:Y:S01]  /*10680*/  FMUL R23, R23, 1.4426950216293334961 ;  /* 0x3fb8aa3b17177820 */ /* 0x000fe20000400000 */
[--C-:B------:R-:W-:Y:S01]  /*10690*/  FADD R32, R32, -R34.reuse ;  /* 0x8000002220207221 */ /* 0x100fe20000000000 */
[--C-:B------:R-:W-:Y:S01]  /*106a0*/  FADD R38, R38, -R34.reuse ;  /* 0x8000002226267221 */ /* 0x100fe20000000000 */
[----:B------:R-:W-:Y:S01]  /*106b0*/  FMUL R22, R29, 1.4426950216293334961 ;  /* 0x3fb8aa3b1d167820 */ /* 0x000fe20000400000 */
[--C-:B---3--:R-:W-:Y:S01]  /*106c0*/  FADD R40, R40, -R34.reuse ;  /* 0x8000002228287221 */ /* 0x108fe20000000000 */
[--C-:B------:R-:W-:Y:S01]  /*106d0*/  FADD R39, R39, -R34.reuse ;  /* 0x8000002227277221 */ /* 0x100fe20000000000 */
[--C-:B------:R-:W-:Y:S01]  /*106e0*/  FADD R42, R42, -R34.reuse ;  /* 0x800000222a2a7221 */ /* 0x100fe20000000000 */
[--C-:B------:R-:W-:Y:S01]  /*106f0*/  FADD R43, R43, -R34.reuse ;  /* 0x800000222b2b7221 */ /* 0x100fe20000000000 */
[--C-:B------:R-:W-:Y:S01]  /*10700*/  FADD R41, R41, -R34.reuse ;  /* 0x8000002229297221 */ /* 0x100fe20000000000 */
[----:B------:R-:W-:-:S03]  /*10710*/  FADD R44, R44, -R34 ;  /* 0x800000222c2c7221 */ /* 0x000fc60000000000 */
[----:B------:R-:W-:Y:S01]  /*10720*/  FMUL R41, R41, 1.4426950216293334961 ;  /* 0x3fb8aa3b29297820 */ /* 0x000fe20000400000 */
[----:B------:R-:W-:Y:S01]  /*10730*/  FMUL R44, R44, 1.4426950216293334961 ;  /* 0x3fb8aa3b2c2c7820 */ /* 0x000fe20000400000 */
[--C-:B-----5:R-:W-:Y:S01]  /*10740*/  FADD R13, R13, -R34.reuse ;  /* 0x800000220d0d7221 */ /* 0x120fe20000000000 */
[----:B------:R-:W-:-:S03]  /*10750*/  FADD R12, R12, -R34 ;  /* 0x800000220c0c7221 */ /* 0x000fc60000000000 */
[----:B------:R-:W-:Y:S01]  /*10760*/  FMUL R13, R13, 1.4426950216293334961 ;  /* 0x3fb8aa3b0d0d7820 */ /* 0x000fe20000400000 */
[----:B------:R-:W-:Y:S01]  /*10770*/  FMUL R12, R12, 1.4426950216293334961 ;  /* 0x3fb8aa3b0c0c7820 */ /* 0x000fe20000400000 */
[----:B--2---:R-:W-:Y:S02]  /*10780*/  FADD R9, R7, -R34 ;  /* 0x8000002207097221 */ /* 0x004fe40000000000 */
[----:B------:R0:W1:Y:S01]  /*10790*/  MUFU.EX2 R7, R14 ;  /* 0x0000000e00077308 */ /* 0x0000620000000800 */
[----:B------:R-:W-:Y:S01]  /*107a0*/  FSETP.GEU.AND P6, PT, R13, -126, PT ;  /* 0xc2fc00000d00780b */ /* 0x000fe20003fce000 */
[----:B------:R-:W-:Y:S01]  /*107b0*/  FMUL R9, R9, 1.4426950216293334961 ;  /* 0x3fb8aa3b09097820 */ /* 0x000fe20000400000 */
[----:B------:R-:W-:-:S04]  /*107c0*/  FSETP.GEU.AND P5, PT, R12, -126, PT ;  /* 0xc2fc00000c00780b */ /* 0x000fc80003fae000 */
[----:B------:R-:W-:Y:S01]  /*107d0*/  FSETP.GEU.AND P1, PT, R9, -126, PT ;  /* 0xc2fc00000900780b */ /* 0x000fe20003f2e000 */
[----:B0-----:R-:W-:-:S04]  /*107e0*/  FADD R14, R6, -R34 ;  /* 0x80000022060e7221 */ /* 0x001fc80000000000 */
[----:B------:R-:W-:Y:S02]  /*107f0*/  FMUL R14, R14, 1.4426950216293334961 ;  /* 0x3fb8aa3b0e0e7820 */ /* 0x000fe40000400000 */
[----:B------:R-:W-:Y:S02]  /*10800*/  @!P6 FMUL R13, R13, 0.5 ;  /* 0x3f0000000d0de820 */ /* 0x000fe40000400000 */
[----:B------:R-:W-:Y:S01]  /*10810*/  @!P5 FMUL R12, R12, 0.5 ;  /* 0x3f0000000c0cd820 */ /* 0x000fe20000400000 */
[----:B-1----:R-:W-:Y:S01]  /*10820*/  @!P2 FMUL R7, R7, R7 ;  /* 0x000000070707a220 */ /* 0x002fe20000400000 */
[----:B------:R-:W0:Y:S01]  /*10830*/  MUFU.EX2 R5, R13 ;  /* 0x0000000d00057308 */ /* 0x000e220000000800 */
[----:B------:R-:W-:Y:S01]  /*10840*/  FSETP.GEU.AND P2, PT, R17, -126, PT ;  /* 0xc2fc00001100780b */ /* 0x000fe20003f4e000 */
[----:B------:R-:W-:-:S06]  /*10850*/  @!P1 FMUL R9, R9, 0.5 ;  /* 0x3f00000009099820 */ /* 0x000fcc0000400000 */
[----:B------:R1:W2:Y:S06]  /*10860*/  MUFU.EX2 R4, R12 ;  /* 0x0000000c00047308 */ /* 0x0002ac0000000800 */
[----:B------:R-:W-:Y:S02]  /*10870*/  @!P2 FMUL R17, R17, 0.5 ;  /* 0x3f0000001111a820 */ /* 0x000fe40000400000 */
[----:B------:R-:W3:Y:S01]  /*10880*/  MUFU.EX2 R6, R9 ;  /* 0x0000000900067308 */ /* 0x000ee20000000800 */
[----:B-1----:R-:W-:Y:S01]  /*10890*/  FADD R12, R8, -R34 ;  /* 0x80000022080c7221 */ /* 0x002fe20000000000 */
[----:B0-----:R-:W-:-:S03]  /*108a0*/  @!P6 FMUL R5, R5, R5 ;  /* 0x000000050505e220 */ /* 0x001fc60000400000 */
[----:B------:R-:W-:Y:S01]  /*108b0*/  FMUL R13, R12, 1.4426950216293334961 ;  /* 0x3fb8aa3b0c0d7820 */ /* 0x000fe20000400000 */
[----:B------:R-:W-:Y:S01]  /*108c0*/  FMUL R12, R21, 1.4426950216293334961 ;  /* 0x3fb8aa3b150c7820 */ /* 0x000fe20000400000 */
[----:B------:R-:W-:Y:S01]  /*108d0*/  FMUL R21, R26, 1.4426950216293334961 ;  /* 0x3fb8aa3b1a157820 */ /* 0x000fe20000400000 */
[----:B------:R0:W1:Y:S01]  /*108e0*/  MUFU.EX2 R8, R15 ;  /* 0x0000000f00087308 */ /* 0x0000620000000800 */
[----:B--2---:R-:W-:Y:S01]  /*108f0*/  @!P5 FMUL R4, R4, R4 ;  /* 0x000000040404d220 */ /* 0x004fe20000400000 */
[----:B------:R-:W-:Y:S01]  /*10900*/  FSETP.GEU.AND P6, PT, R13, -126, PT ;  /* 0xc2fc00000d00780b */ /* 0x000fe20003fce000 */
[----:B------:R-:W-:Y:S01]  /*10910*/  FADD R26, R37, -R34 ;  /* 0x80000022251a7221 */ /* 0x000fe20000000000 */
[----:B------:R-:W-:Y:S01]  /*10920*/  FSETP.GEU.AND P5, PT, R14, -126, PT ;  /* 0xc2fc00000e00780b */ /* 0x000fe20003fae000 */
[----:B------:R-:W-:Y:S02]  /*10930*/  FADD R28, RZ, R4 ;  /* 0x00000004ff1c7221 */ /* 0x000fe40000000000 */
[----:B------:R-:W-:Y:S01]  /*10940*/  FMUL R26, R26, 1.4426950216293334961 ;  /* 0x3fb8aa3b1a1a7820 */ /* 0x000fe20000400000 */
[----:B------:R2:W5:Y:S01]  /*10950*/  MUFU.EX2 R9, R16 ;  /* 0x0000001000097308 */ /* 0x0005620000000800 */
[----:B---3--:R-:W-:Y:S01]  /*10960*/  @!P1 FMUL R6, R6, R6 ;  /* 0x0000000606069220 */ /* 0x008fe20000400000 */
[----:B------:R-:W-:Y:S01]  /*10970*/  FSETP.GEU.AND P1, PT, R12, -126, PT ;  /* 0xc2fc00000c00780b */ /* 0x000fe20003f2e000 */
[----:B0-----:R-:W-:Y:S01]  /*10980*/  FADD R15, R11, -R34 ;  /* 0x800000220b0f7221 */ /* 0x001fe20000000000 */
[----:B------:R-:W-:-:S02]  /*10990*/  FADD R29, R28, R5 ;  /* 0x000000051c1d7221 */ /* 0x000fc40000000000 */
[----:B------:R-:W-:Y:S01]  /*109a0*/  STL.128 [R1+0x200], R4 ;  /* 0x0002000401007387 */ /* 0x000fe20000100c00 */
[----:B------:R-:W-:Y:S01]  /*109b0*/  @!P6 FMUL R13, R13, 0.5 ;  /* 0x3f0000000d0de820 */ /* 0x000fe20000400000 */
[----:B------:R-:W-:Y:S01]  /*109c0*/  FADD R28, R29, R6 ;  /* 0x000000061d1c7221 */ /* 0x000fe20000000000 */
[----:B------:R-:W-:Y:S01]  /*109d0*/  @!P5 FMUL R14, R14, 0.5 ;  /* 0x3f0000000e0ed820 */ /* 0x000fe20000400000 */
[----:B--2---:R-:W-:Y:S01]  /*109e0*/  FMUL R16, R15, 1.4426950216293334961 ;  /* 0x3fb8aa3b0f107820 */ /* 0x004fe20000400000 */
[----:B------:R-:W0:Y:S01]  /*109f0*/  MUFU.EX2 R11, R13 ;  /* 0x0000000d000b7308 */ /* 0x000e220000000800 */
[----:B------:R-:W-:Y:S01]  /*10a00*/  FMUL R15, R20, 1.4426950216293334961 ;  /* 0x3fb8aa3b140f7820 */ /* 0x000fe20000400000 */
[----:B-1----:R-:W-:Y:S01]  /*10a10*/  @!P3 FMUL R8, R8, R8 ;  /* 0x000000080808b220 */ /* 0x002fe20000400000 */
[----:B------:R-:W-:Y:S01]  /*10a20*/  FMUL R20, R27, 1.4426950216293334961 ;  /* 0x3fb8aa3b1b147820 */ /* 0x000fe20000400000 */
[----:B------:R-:W-:Y:S01]  /*10a30*/  @!P1 FMUL R12, R12, 0.5 ;  /* 0x3f0000000c0c9820 */ /* 0x000fe20000400000 */
[----:B------:R-:W-:Y:S01]  /*10a40*/  FSETP.GEU.AND P3, PT, R16, -126, PT ;  /* 0xc2fc00001000780b */ /* 0x000fe20003f6e000 */
[----:B-----5:R-:W-:Y:S01]  /*10a50*/  @!P4 FMUL R9, R9, R9 ;  /* 0x000000090909c220 */ /* 0x020fe20000400000 */
[----:B------:R-:W-:Y:S01]  /*10a60*/  FSETP.GEU.AND P4, PT, R15, -126, PT ;  /* 0xc2fc00000f00780b */ /* 0x000fe20003f8e000 */
[----:B------:R-:W1:Y:S01]  /*10a70*/  MUFU.EX2 R10, R14 ;  /* 0x0000000e000a7308 */ /* 0x000e620000000800 */
[----:B------:R-:W-:Y:S01]  /*10a80*/  FADD R29, R28, R7 ;  /* 0x000000071c1d7221 */ /* 0x000fe20000000000 */
[----:B------:R-:W-:Y:S01]  /*10a90*/  FADD R27, R35, -R34 ;  /* 0x80000022231b7221 */ /* 0x000fe20000000000 */
[----:B------:R-:W-:-:S03]  /*10aa0*/  FMUL R28, R38, 1.4426950216293334961 ;  /* 0x3fb8aa3b261c7820 */ /* 0x000fc60000400000 */
[----:B------:R-:W-:Y:S02]  /*10ab0*/  FMUL R27, R27, 1.4426950216293334961 ;  /* 0x3fb8aa3b1b1b7820 */ /* 0x000fe40000400000 */
[----:B------:R-:W2:Y:S01]  /*10ac0*/  MUFU.EX2 R12, R12 ;  /* 0x0000000c000c7308 */ /* 0x000ea20000000800 */
[----:B0-----:R-:W-:Y:S01]  /*10ad0*/  @!P6 FMUL R11, R11, R11 ;  /* 0x0000000b0b0be220 */ /* 0x001fe20000400000 */
[----:B------:R-:W-:Y:S01]  /*10ae0*/  FSETP.GEU.AND P6, PT, R24, -126, PT ;  /* 0xc2fc00001800780b */ /* 0x000fe20003fce000 */
[----:B------:R-:W-:Y:S01]  /*10af0*/  @!P3 FMUL R16, R16, 0.5 ;  /* 0x3f0000001010b820 */ /* 0x000fe20000400000 */
[----:B------:R-:W-:-:S04]  /*10b00*/  @!P4 FMUL R15, R15, 0.5 ;  /* 0x3f0000000f0fc820 */ /* 0x000fc80000400000 */
[----:B------:R-:W0:Y:S01]  /*10b10*/  MUFU.EX2 R13, R17 ;  /* 0x00000011000d7308 */ /* 0x000e220000000800 */
[----:B-1----:R-:W-:Y:S01]  /*10b20*/  @!P5 FMUL R10, R10, R10 ;  /* 0x0000000a0a0ad220 */ /* 0x002fe20000400000 */
[----:B------:R-:W-:-:S04]  /*10b30*/  FSETP.GEU.AND P5, PT, R25, -126, PT ;  /* 0xc2fc00001900780b */ /* 0x000fc80003fae000 */
[----:B------:R1:W-:Y:S01]  /*10b40*/  STL.128 [R1+0x210], R8 ;  /* 0x0002100801007387 */ /* 0x0003e20000100c00 */
[----:B------:R-:W-:Y:S01]  /*10b50*/  @!P6 FMUL R24, R24, 0.5 ;  /* 0x3f0000001818e820 */ /* 0x000fe20000400000 */
[----:B------:R-:W3:Y:S01]  /*10b60*/  MUFU.EX2 R14, R16 ;  /* 0x00000010000e7308 */ /* 0x000ee20000000800 */
[----:B--2---:R-:W-:Y:S01]  /*10b70*/  @!P1 FMUL R12, R12, R12 ;  /* 0x0000000c0c0c9220 */ /* 0x004fe20000400000 */
[----:B------:R-:W-:-:S05]  /*10b80*/  FSETP.GEU.AND P1, PT, R18, -126, PT ;  /* 0xc2fc00001200780b */ /* 0x000fca0003f2e000 */
[----:B------:R-:W-:Y:S01]  /*10b90*/  @!P5 FMUL R25, R25, 0.5 ;  /* 0x3f0000001919d820 */ /* 0x000fe20000400000 */
[----:B------:R2:W5:Y:S01]  /*10ba0*/  MUFU.EX2 R17, R24 ;  /* 0x0000001800117308 */ /* 0x0005620000000800 */
[----:B0-----:R-:W-:Y:S01]  /*10bb0*/  @!P2 FMUL R13, R13, R13 ;  /* 0x0000000d0d0da220 */ /* 0x001fe20000400000 */
[----:B------:R-:W-:-:S05]  /*10bc0*/  FSETP.GEU.AND P2, PT, R19, -126, PT ;  /* 0xc2fc00001300780b */ /* 0x000fca0003f4e000 */
[----:B------:R-:W-:Y:S01]  /*10bd0*/  @!P1 FMUL R18, R18, 0.5 ;  /* 0x3f00000012129820 */ /* 0x000fe20000400000 */
[----:B------:R-:W0:Y:S01]  /*10be0*/  MUFU.EX2 R15, R15 ;  /* 0x0000000f000f7308 */ /* 0x000e220000000800 */
[----:B---3--:R-:W-:Y:S01]  /*10bf0*/  @!P3 FMUL R14, R14, R14 ;  /* 0x0000000e0e0eb220 */ /* 0x008fe20000400000 */
[----:B------:R-:W-:Y:S01]  /*10c00*/  FSETP.GEU.AND P3, PT, R20, -126, PT ;  /* 0xc2fc00001400780b */ /* 0x000fe20003f6e000 */
[----:B--2---:R-:W-:-:S04]  /*10c10*/  FADD R24, R31, -R34 ;  /* 0x800000221f187221 */ /* 0x004fc80000000000 */
[----:B------:R-:W-:Y:S01]  /*10c20*/  @!P2 FMUL R19, R19, 0.5 ;  /* 0x3f0000001313a820 */ /* 0x000fe20000400000 */
[----:B------:R2:W3:Y:S01]  /*10c30*/  MUFU.EX2 R16, R25 ;  /* 0x0000001900107308 */ /* 0x0004e20000000800 */
[----:B-----5:R-:W-:Y:S01]  /*10c40*/  @!P6 FMUL R17, R17, R17 ;  /* 0x000000111111e220 */ /* 0x020fe20000400000 */
[----:B------:R-:W-:Y:S01]  /*10c50*/  FSETP.GEU.AND P6, PT, R23, -126, PT ;  /* 0xc2fc00001700780b */ /* 0x000fe20003fce000 */
[----:B------:R-:W-:-:S04]  /*10c60*/  FMUL R24, R24, 1.4426950216293334961 ;  /* 0x3fb8aa3b18187820 */ /* 0x000fc80000400000 */
[----:B------:R-:W-:Y:S01]  /*10c70*/  @!P3 FMUL R20, R20, 0.5 ;  /* 0x3f0000001414b820 */ /* 0x000fe20000400000 */
[----:B------:R-:W5:Y:S01]  /*10c80*/  MUFU.EX2 R18, R18 ;  /* 0x0000001200127308 */ /* 0x000f620000000800 */
[----:B0-----:R-:W-:Y:S01]  /*10c90*/  @!P4 FMUL R15, R15, R15 ;  /* 0x0000000f0f0fc220 */ /* 0x001fe20000400000 */
[----:B------:R-:W-:Y:S01]  /*10ca0*/  FSETP.GEU.AND P4, PT, R21, -126, PT ;  /* 0xc2fc00001500780b */ /* 0x000fe20003f8e000 */
[----:B--2---:R-:W-:Y:S01]  /*10cb0*/  FADD R25, R30, -R34 ;  /* 0x800000221e197221 */ /* 0x004fe20000000000 */
[----:B------:R-:W-:Y:S01]  /*10cc0*/  FADD R30, R29, R8 ;  /* 0x000000081d1e7221 */ /* 0x000fe20000000000 */
[----:B------:R-:W-:Y:S01]  /*10cd0*/  FMUL R29, R32, 1.4426950216293334961 ;  /* 0x3fb8aa3b201d7820 */ /* 0x000fe20000400000 */
[----:B------:R0:W-:Y:S01]  /*10ce0*/  STL.128 [R1+0x220], R12 ;  /* 0x0002200c01007387 */ /* 0x0001e20000100c00 */
[----:B------:R-:W-:Y:S01]  /*10cf0*/  @!P6 FMUL R23, R23, 0.5 ;  /* 0x3f0000001717e820 */ /* 0x000fe20000400000 */
[----:B------:R-:W2:Y:S01]  /*10d00*/  MUFU.EX2 R19, R19 ;  /* 0x0000001300137308 */ /* 0x000ea20000000800 */
[----:B---3--:R-:W-:Y:S01]  /*10d10*/  @!P5 FMUL R16, R16, R16 ;  /* 0x000000101010d220 */ /* 0x008fe20000400000 */
[----:B------:R-:W-:Y:S01]  /*10d20*/  FSETP.GEU.AND P5, PT, R22, -126, PT ;  /* 0xc2fc00001600780b */ /* 0x000fe20003fae000 */
[----:B------:R-:W-:Y:S01]  /*10d30*/  FMUL R25, R25, 1.4426950216293334961 ;  /* 0x3fb8aa3b19197820 */ /* 0x000fe20000400000 */
[----:B------:R-:W-:-:S03]  /*10d40*/  FADD R31, R30, R9 ;  /* 0x000000091e1f7221 */ /* 0x000fc60000000000 */
[----:B------:R-:W-:Y:S01]  /*10d50*/  @!P4 FMUL R21, R21, 0.5 ;  /* 0x3f0000001515c820 */ /* 0x000fe20000400000 */
[----:B------:R-:W3:Y:S01]  /*10d60*/  MUFU.EX2 R20, R20 ;  /* 0x0000001400147308 */ /* 0x000ee20000000800 */
[----:B-----5:R-:W-:Y:S01]  /*10d70*/  @!P1 FMUL R18, R18, R18 ;  /* 0x0000001212129220 */ /* 0x020fe20000400000 */
[----:B------:R-:W-:Y:S01]  /*10d80*/  FSETP.GEU.AND P1, PT, R24, -126, PT ;  /* 0xc2fc00001800780b */ /* 0x000fe20003f2e000 */
[----:B------:R-:W-:-:S04]  /*10d90*/  FADD R30, R31, R10 ;  /* 0x0000000a1f1e7221 */ /* 0x000fc80000000000 */
[----:B------:R-:W-:Y:S01]  /*10da0*/  @!P5 FMUL R22, R22, 0.5 ;  /* 0x3f0000001616d820 */ /* 0x000fe20000400000 */
[----:B------:R-:W5:Y:S01]  /*10db0*/  MUFU.EX2 R23, R23 ;  /* 0x0000001700177308 */ /* 0x000f620000000800 */
[----:B--2---:R-:W-:Y:S01]  /*10dc0*/  @!P2 FMUL R19, R19, R19 ;  /* 0x000000131313a220 */ /* 0x004fe20000400000 */
[----:B------:R-:W-:Y:S01]  /*10dd0*/  FSETP.GEU.AND P2, PT, R25, -126, PT ;  /* 0xc2fc00001900780b */ /* 0x000fe20003f4e000 */
[----:B------:R-:W-:Y:S01]  /*10de0*/  FADD R31, R30, R11 ;  /* 0x0000000b1e1f7221 */ /* 0x000fe20000000000 */
[----:B------:R-:W-:Y:S02]  /*10df0*/  FMUL R30, R40, 1.4426950216293334961 ;  /* 0x3fb8aa3b281e7820 */ /* 0x000fe40000400000 */
[----:B------:R0:W-:Y:S01]  /*10e00*/  STL.128 [R1+0x230], R16 ;  /* 0x0002301001007387 */ /* 0x0001e20000100c00 */
[----:B------:R-:W-:Y:S01]  /*10e10*/  @!P1 FMUL R24, R24, 0.5 ;  /* 0x3f00000018189820 */ /* 0x000fe20000400000 */
[----:B------:R-:W2:Y:S01]  /*10e20*/  MUFU.EX2 R21, R21 ;  /* 0x0000001500157308 */ /* 0x000ea20000000800 */
[----:B------:R-:W-:Y:S01]  /*10e30*/  FADD R32, R31, R12 ;  /* 0x0000000c1f207221 */ /* 0x000fe20000000000 */
[----:B---3--:R-:W-:Y:S01]  /*10e40*/  @!P3 FMUL R20, R20, R20 ;  /* 0x000000141414b220 */ /* 0x008fe20000400000 */
[----:B------:R-:W-:Y:S01]  /*10e50*/  FSETP.GEU.AND P3, PT, R26, -126, PT ;  /* 0xc2fc00001a00780b */ /* 0x000fe20003f6e000 */
[----:B------:R-:W-:Y:S01]  /*10e60*/  FMUL R31, R39, 1.4426950216293334961 ;  /* 0x3fb8aa3b271f7820 */ /* 0x000fe20000400000 */
[----:B------:R-:W-:-:S02]  /*10e70*/  FADD R35, R32, R13 ;  /* 0x0000000d20237221 */ /* 0x000fc40000000000 */
[----:B------:R-:W-:Y:S01]  /*10e80*/  @!P2 FMUL R25, R25, 0.5 ;  /* 0x3f0000001919a820 */ /* 0x000fe20000400000 */
[----:B------:R-:W3:Y:S01]  /*10e90*/  MUFU.EX2 R22, R22 ;  /* 0x0000001600167308 */ /* 0x000ee20000000800 */
[----:B-----5:R-:W-:Y:S01]  /*10ea0*/  @!P6 FMUL R23, R23, R23 ;  /* 0x000000171717e220 */ /* 0x020fe20000400000 */
[----:B------:R-:W-:Y:S01]  /*10eb0*/  FSETP.GEU.AND P6, PT, R29, -126, PT ;  /* 0xc2fc00001d00780b */ /* 0x000fe20003fce000 */
[----:B------:R-:W-:-:S04]  /*10ec0*/  FADD R32, R35, R14 ;  /* 0x0000000e23207221 */ /* 0x000fc80000000000 */
[----:B------:R-:W-:Y:S01]  /*10ed0*/  FADD R35, R32, R15 ;  /* 0x0000000f20237221 */ /* 0x000fe20000000000 */
[----:B------:R-:W5:Y:S01]  /*10ee0*/  MUFU.EX2 R24, R24 ;  /* 0x0000001800187308 */ /* 0x000f620000000800 */
[----:B--2---:R-:W-:Y:S01]  /*10ef0*/  @!P4 FMUL R21, R21, R21 ;  /* 0x000000151515c220 */ /* 0x004fe20000400000 */
[----:B------:R-:W-:Y:S01]  /*10f00*/  FSETP.GEU.AND P4, PT, R27, -126, PT ;  /* 0xc2fc00001b00780b */ /* 0x000fe20003f8e000 */
[----:B------:R-:W-:Y:S01]  /*10f10*/  @!P3 FMUL R26, R26, 0.5 ;  /* 0x3f0000001a1ab820 */ /* 0x000fe20000400000 */
[----:B------:R-:W-:Y:S01]  /*10f20*/  FADD R38, R35, R16 ;  /* 0x0000001023267221 */ /* 0x000fe20000000000 */
[----:B------:R-:W-:Y:S01]  /*10f30*/  FMUL R32, R42, 1.4426950216293334961 ;  /* 0x3fb8aa3b2a207820 */ /* 0x000fe20000400000 */
[----:B------:R-:W-:Y:S01]  /*10f40*/  FMUL R35, R43, 1.4426950216293334961 ;  /* 0x3fb8aa3b2b237820 */ /* 0x000fe20000400000 */
[----:B------:R-:W-:Y:S01]  /*10f50*/  @!P6 FMUL R29, R29, 0.5 ;  /* 0x3f0000001d1de820 */ /* 0x000fe20000400000 */
[----:B------:R-:W2:Y:S01]  /*10f60*/  MUFU.EX2 R25, R25 ;  /* 0x0000001900197308 */ /* 0x000ea20000000800 */
[----:B---3--:R-:W-:Y:S01]  /*10f70*/  @!P5 FMUL R22, R22, R22 ;  /* 0x000000161616d220 */ /* 0x008fe20000400000 */
[----:B------:R-:W-:Y:S01]  /*10f80*/  FSETP.GEU.AND P5, PT, R28, -126, PT ;  /* 0xc2fc00001c00780b */ /* 0x000fe20003fae000 */
[----:B------:R-:W-:-:S03]  /*10f90*/  FADD R37, R38, R17 ;  /* 0x0000001126257221 */ /* 0x000fc60000000000 */
[----:B------:R0:W-:Y:S01]  /*10fa0*/  STL.128 [R1+0x240], R20 ;  /* 0x0002401401007387 */ /* 0x0001e20000100c00 */
        /* <DEDUP_REMOVED lines=9> */
[----:B------:R-:W-:-:S04]  /*11040*/  FADD R37, R38, R19 ;  /* 0x0000001326257221 */ /* 0x000fc80000000000 */
[----:B------:R-:W-:Y:S01]  /*11050*/  FADD R38, R37, R20 ;  /* 0x0000001425267221 */ /* 0x000fe20000000000 */
[----:B------:R-:W2:Y:S01]  /*11060*/  MUFU.EX2 R27, R27 ;  /* 0x0000001b001b7308 */ /* 0x000ea20000000800 */
[----:B------:R-:W-:Y:S01]  /*11070*/  @!P1 FMUL R30, R30, 0.5 ;  /* 0x3f0000001e1e9820 */ /* 0x000fe20000400000 */
[----:B---3--:R-:W-:Y:S01]  /*11080*/  @!P3 FMUL R26, R26, R26 ;  /* 0x0000001a1a1ab220 */ /* 0x008fe20000400000 */
[----:B------:R-:W-:Y:S01]  /*11090*/  FADD R39, R38, R21 ;  /* 0x0000001526277221 */ /* 0x000fe20000000000 */
[----:B------:R-:W-:Y:S02]  /*110a0*/  FMNMX R37, R34, R33, !PT ;  /* 0x0000002122257209 */ /* 0x000fe40007800000 */
[----:B------:R-:W-:Y:S01]  /*110b0*/  FSETP.GEU.AND P3, PT, R32, -126, PT ;  /* 0xc2fc00002000780b */ /* 0x000fe20003f6e000 */
[----:B------:R-:W-:Y:S01]  /*110c0*/  @!P2 FMUL R31, R31, 0.5 ;  /* 0x3f0000001f1fa820 */ /* 0x000fe20000400000 */
[----:B------:R-:W3:Y:S01]  /*110d0*/  MUFU.EX2 R28, R28 ;  /* 0x0000001c001c7308 */ /* 0x000ee20000000800 */
[----:B-----5:R-:W-:Y:S01]  /*110e0*/  @!P6 FMUL R29, R29, R29 ;  /* 0x0000001d1d1de220 */ /* 0x020fe20000400000 */
[----:B------:R-:W-:Y:S01]  /*110f0*/  FSETP.GEU.AND P6, PT, R35, -126, PT ;  /* 0xc2fc00002300780b */ /* 0x000fe20003fce000 */
[----:B------:R-:W-:Y:S01]  /*11100*/  FADD R38, R39, R22 ;  /* 0x0000001627267221 */ /* 0x000fe20000000000 */
[C---:B------:R-:W-:Y:S01]  /*11110*/  FADD R40, -R37.reuse, R33 ;  /* 0x0000002125287221 */ /* 0x040fe20000000100 */
[----:B------:R-:W-:-:S02]  /*11120*/  FADD R34, -R37, R34 ;  /* 0x0000002225227221 */ /* 0x000fc40000000100 */
[----:B------:R-:W-:Y:S01]  /*11130*/  FADD R39, R38, R23 ;  /* 0x0000001726277221 */ /* 0x000fe20000000000 */
[----:B------:R-:W5:Y:S01]  /*11140*/  MUFU.EX2 R30, R30 ;  /* 0x0000001e001e7308 */ /* 0x000f620000000800 */
[----:B--2---:R-:W-:Y:S01]  /*11150*/  @!P4 FMUL R27, R27, R27 ;  /* 0x0000001b1b1bc220 */ /* 0x004fe20000400000 */
[----:B------:R-:W-:Y:S01]  /*11160*/  FSETP.GEU.AND P4, PT, R41, -126, PT ;  /* 0xc2fc00002900780b */ /* 0x000fe20003f8e000 */
[----:B------:R-:W-:Y:S01]  /*11170*/  FMUL R38, R40, 1.4426950216293334961 ;  /* 0x3fb8aa3b28267820 */ /* 0x000fe20000400000 */
[----:B------:R-:W-:Y:S01]  /*11180*/  FADD R40, R39, R24 ;  /* 0x0000001827287221 */ /* 0x000fe20000000000 */
[----:B------:R-:W-:Y:S01]  /*11190*/  @!P3 FMUL R32, R32, 0.5 ;  /* 0x3f0000002020b820 */ /* 0x000fe20000400000 */
[----:B------:R-:W-:Y:S01]  /*111a0*/  FMUL R39, R34, 1.4426950216293334961 ;  /* 0x3fb8aa3b22277820 */ /* 0x000fe20000400000 */
[----:B------:R-:W-:Y:S01]  /*111b0*/  @!P6 FMUL R35, R35, 0.5 ;  /* 0x3f0000002323e820 */ /* 0x000fe20000400000 */
[----:B------:R-:W2:Y:S01]  /*111c0*/  MUFU.EX2 R31, R31 ;  /* 0x0000001f001f7308 */ /* 0x000ea20000000800 */
[----:B---3--:R-:W-:Y:S01]  /*111d0*/  @!P5 FMUL R28, R28, R28 ;  /* 0x0000001c1c1cd220 */ /* 0x008fe20000400000 */
[----:B------:R-:W-:Y:S01]  /*111e0*/  FSETP.GEU.AND P5, PT, R44, -126, PT ;  /* 0xc2fc00002c00780b */ /* 0x000fe20003fae000 */
[----:B------:R-:W-:Y:S01]  /*111f0*/  FADD R43, R40, R25 ;  /* 0x00000019282b7221 */ /* 0x000fe20000000000 */
[----:B------:R0:W-:Y:S03]  /*11200*/  STL.128 [R1+0x250], R24 ;  /* 0x0002501801007387 */ /* 0x0001e60000100c00 */
[----:B------:R-:W-:Y:S01]  /*11210*/  @!P4 FMUL R41, R41, 0.5 ;  /* 0x3f0000002929c820 */ /* 0x000fe20000400000 */
[----:B------:R-:W-:Y:S01]  /*11220*/  FADD R40, R43, R26 ;  /* 0x0000001a2b287221 */ /* 0x000fe20000000000 */
[----:B-----5:R-:W-:Y:S01]  /*11230*/  @!P1 FMUL R30, R30, R30 ;  /* 0x0000001e1e1e9220 */ /* 0x020fe20000400000 */
[----:B------:R-:W3:Y:S01]  /*11240*/  MUFU.EX2 R32, R32 ;  /* 0x0000002000207308 */ /* 0x000ee20000000800 */
[----:B------:R-:W-:-:S04]  /*11250*/  FSETP.GEU.AND P1, PT, R39, -126, PT ;  /* 0xc2fc00002700780b */ /* 0x000fc80003f2e000 */
[----:B------:R-:W-:Y:S01]  /*11260*/  @!P5 FMUL R44, R44, 0.5 ;  /* 0x3f0000002c2cd820 */ /* 0x000fe20000400000 */
[----:B--2---:R-:W-:Y:S02]  /*11270*/  @!P2 FMUL R31, R31, R31 ;  /* 0x0000001f1f1fa220 */ /* 0x004fe40000400000 */
[----:B------:R2:W5:Y:S01]  /*11280*/  MUFU.EX2 R33, R41 ;  /* 0x0000002900217308 */ /* 0x0005620000000800 */
[----:B------:R-:W-:Y:S02]  /*11290*/  FSETP.GEU.AND P2, PT, R38, -126, PT ;  /* 0xc2fc00002600780b */ /* 0x000fe40003f4e000 */
[----:B------:R0:W-:Y:S03]  /*112a0*/  STL.128 [R1+0x260], R28 ;  /* 0x0002601c01007387 */ /* 0x0001e60000100c00 */
[----:B------:R-:W-:Y:S02]  /*112b0*/  @!P1 FMUL R39, R39, 0.5 ;  /* 0x3f00000027279820 */ /* 0x000fe40000400000 */
[----:B------:R-:W4:Y:S01]  /*112c0*/  MUFU.EX2 R34, R44 ;  /* 0x0000002c00227308 */ /* 0x000f220000000800 */
[----:B--2---:R-:W-:Y:S01]  /*112d0*/  FADD R41, R40, R27 ;  /* 0x0000001b28297221 */ /* 0x004fe20000000000 */
[----:B---3--:R-:W-:-:S03]  /*112e0*/  @!P3 FMUL R32, R32, R32 ;  /* 0x000000202020b220 */ /* 0x008fc60000400000 */
[----:B------:R-:W-:Y:S01]  /*112f0*/  FADD R40, R41, R28 ;  /* 0x0000001c29287221 */ /* 0x000fe20000000000 */
[----:B------:R-:W-:Y:S02]  /*11300*/  @!P2 FMUL R38, R38, 0.5 ;  /* 0x3f0000002626a820 */ /* 0x000fe40000400000 */
[----:B------:R-:W2:Y:S01]  /*11310*/  MUFU.EX2 R35, R35 ;  /* 0x0000002300237308 */ /* 0x000ea20000000800 */
[----:B------:R-:W-:Y:S01]  /*11320*/  FADD R41, R40, R29 ;  /* 0x0000001d28297221 */ /* 0x000fe20000000000 */
[----:B-----5:R-:W-:-:S03]  /*11330*/  @!P4 FMUL R33, R33, R33 ;  /* 0x000000212121c220 */ /* 0x020fc60000400000 */
[----:B------:R-:W-:-:S03]  /*11340*/  FADD R40, R41, R30 ;  /* 0x0000001e29287221 */ /* 0x000fc60000000000 */
[----:B-1----:R-:W1:Y:S01]  /*11350*/  MUFU.EX2 R8, R39 ;  /* 0x0000002700087308 */ /* 0x002e620000000800 */
[----:B----4-:R-:W-:Y:S01]  /*11360*/  @!P5 FMUL R34, R34, R34 ;  /* 0x000000222222d220 */ /* 0x010fe20000400000 */
[----:B------:R-:W-:-:S04]  /*11370*/  FADD R11, R40, R31 ;  /* 0x0000001f280b7221 */ /* 0x000fc80000000000 */
[----:B------:R-:W-:Y:S02]  /*11380*/  FADD R10, R11, R32 ;  /* 0x000000200b0a7221 */ /* 0x000fe40000000000 */
[----:B------:R-:W3:Y:S01]  /*11390*/  MUFU.EX2 R9, R38 ;  /* 0x0000002600097308 */ /* 0x000ee20000000800 */
[----:B--2---:R-:W-:Y:S01]  /*113a0*/  @!P6 FMUL R35, R35, R35 ;  /* 0x000000232323e220 */ /* 0x004fe20000400000 */
[----:B------:R-:W-:-:S04]  /*113b0*/  FADD R11, R10, R33 ;  /* 0x000000210a0b7221 */ /* 0x000fc80000000000 */
[----:B------:R0:W-:Y:S01]  /*113c0*/  STL.128 [R1+0x270], R32 ;  /* 0x0002702001007387 */ /* 0x0001e20000100c00 */
[----:B------:R-:W-:Y:S01]  /*113d0*/  FADD R10, R11, R34 ;  /* 0x000000220b0a7221 */ /* 0x000fe20000000000 */
[----:B-1----:R-:W-:-:S03]  /*113e0*/  @!P1 FMUL R8, R8, R8 ;  /* 0x0000000808089220 */ /* 0x002fc60000400000 */
[----:B------:R-:W-:-:S04]  /*113f0*/  FADD R11, R10, R35 ;  /* 0x000000230a0b7221 */ /* 0x000fc80000000000 */
[----:B------:R-:W-:Y:S01]  /*11400*/  FMUL R10, R11, R8 ;  /* 0x000000080b0a7220 */ /* 0x000fe20000400000 */
[----:B---3--:R-:W-:-:S04]  /*11410*/  @!P2 FMUL R9, R9, R9 ;  /* 0x000000090909a220 */ /* 0x008fc80000400000 */
[----:B------:R-:W-:Y:S01]  /*11420*/  FFMA R0, R9, R0, R10 ;  /* 0x0000000009007223 */ /* 0x000fe2000000000a */
[----:B0-----:R-:W-:Y:S06]  /*11430*/  @!P0 BRA `(.L_x_214) ;  /* 0x0000000c00ec8947 */ /* 0x001fec0003800000 */
[----:B------:R-:W0:Y:S01]  /*11440*/  LDCU UR6, c[0x0][0x3a8] ;  /* 0x00007500ff0677ac */ /* 0x000e220008000800 */
[----:B------:R-:W-:Y:S01]  /*11450*/  UMOV UR5, URZ ;  /* 0x000000ff00057c82 */ /* 0x000fe20008000000 */
[----:B0-----:R-:W-:Y:S02]  /*11460*/  UIADD3 UR25, UPT, UPT, UR6, -0x1, URZ ;  /* 0xffffffff06197890 */ /* 0x001fe4000fffe0ff */
[----:B------:R-:W-:Y:S02]  /*11470*/  ULOP3.LUT UR21, UR6, 0x7ffffff0, URZ, 0xc0, !UPT ;  /* 0x7ffffff006157892 */ /* 0x000fe4000f8ec0ff */
[----:B------:R-:W-:-:S09]  /*11480*/  UISETP.GE.U32.AND UP0, UPT, UR25, 0xf, UPT ;  /* 0x0000000f1900788c */ /* 0x000fd2000bf06070 */
[----:B------:R-:W-:Y:S05]  /*11490*/  BRA.U !UP0, `(.L_x_215) ;  /* 0x0000000108787547 */ /* 0x000fea000b800000 */
[----:B------:R-:W-:-:S05]  /*114a0*/  UMOV UR5, URZ ;  /* 0x000000ff00057c82 */ /* 0x000fca0008000000 */
.L_x_216:
[----:B------:R-:W-:-:S09]  /*114b0*/  ULEA UR9, UR5, UR13, 0x2 ;  /* 0x0000000d05097291 */ /* 0x000fd2000f8e10ff */
[----:B0-----:R-:W2:Y:S04]  /*114c0*/  LDL.128 R16, [UR9] ;  /* 0x00000009ff107983 */ /* 0x001ea80008100c00 */
[----:B------:R-:W3:Y:S04]  /*114d0*/  LDL.128 R20, [UR9+0x10] ;  /* 0x00001009ff147983 */ /* 0x000ee80008100c00 */
[----:B------:R-:W4:Y:S04]  /*114e0*/  LDL.128 R4, [UR9+0x20] ;  /* 0x00002009ff047983 */ /* 0x000f280008100c00 */
[----:B------:R-:W5:Y:S01]  /*114f0*/  LDL.128 R12, [UR9+0x30] ;  /* 0x00003009ff0c7983 */ /* 0x000f620008100c00 */
[----:B------:R-:W-:-:S04]  /*11500*/  UIADD3 UR5, UPT, UPT, UR5, 0x10, URZ ;  /* 0x0000001005057890 */ /* 0x000fc8000fffe0ff */
[----:B------:R-:W-:Y:S01]  /*11510*/  UISETP.NE.AND UP0, UPT, UR5, UR21, UPT ;  /* 0x000000150500728c */ /* 0x000fe2000bf05270 */
[C---:B--2---:R-:W-:Y:S01]  /*11520*/  FMUL R16, R9.reuse, R16 ;  /* 0x0000001009107220 */ /* 0x044fe20000400000 */
[C---:B------:R-:W-:Y:S01]  /*11530*/  FMUL R17, R9.reuse, R17 ;  /* 0x0000001109117220 */ /* 0x040fe20000400000 */
[C---:B------:R-:W-:Y:S01]  /*11540*/  FMUL R18, R9.reuse, R18 ;  /* 0x0000001209127220 */ /* 0x040fe20000400000 */
[C---:B------:R-:W-:Y:S01]  /*11550*/  FMUL R19, R9.reuse, R19 ;  /* 0x0000001309137220 */ /* 0x040fe20000400000 */
[C---:B---3--:R-:W-:Y:S01]  /*11560*/  FMUL R20, R9.reuse, R20 ;  /* 0x0000001409147220 */ /* 0x048fe20000400000 */
[C---:B------:R-:W-:Y:S01]  /*11570*/  FMUL R21, R9.reuse, R21 ;  /* 0x0000001509157220 */ /* 0x040fe20000400000 */
[C---:B------:R-:W-:Y:S01]  /*11580*/  FMUL R22, R9.reuse, R22 ;  /* 0x0000001609167220 */ /* 0x040fe20000400000 */
[C---:B------:R-:W-:Y:S01]  /*11590*/  FMUL R23, R9.reuse, R23 ;  /* 0x0000001709177220 */ /* 0x040fe20000400000 */
[C---:B----4-:R-:W-:Y:S01]  /*115a0*/  FMUL R4, R9.reuse, R4 ;  /* 0x0000000409047220 */ /* 0x050fe20000400000 */
[C---:B------:R-:W-:Y:S01]  /*115b0*/  FMUL R5, R9.reuse, R5 ;  /* 0x0000000509057220 */ /* 0x040fe20000400000 */
[C---:B------:R-:W-:Y:S01]  /*115c0*/  FMUL R6, R9.reuse, R6 ;  /* 0x0000000609067220 */ /* 0x040fe20000400000 */
[C---:B------:R-:W-:Y:S01]  /*115d0*/  FMUL R7, R9.reuse, R7 ;  /* 0x0000000709077220 */ /* 0x040fe20000400000 */
[C---:B-----5:R-:W-:Y:S01]  /*115e0*/  FMUL R12, R9.reuse, R12 ;  /* 0x0000000c090c7220 */ /* 0x060fe20000400000 */
[C---:B------:R-:W-:Y:S01]  /*115f0*/  FMUL R13, R9.reuse, R13 ;  /* 0x0000000d090d7220 */ /* 0x040fe20000400000 */
[C---:B------:R-:W-:Y:S01]  /*11600*/  FMUL R14, R9.reuse, R14 ;  /* 0x0000000e090e7220 */ /* 0x040fe20000400000 */
[----:B------:R-:W-:Y:S01]  /*11610*/  FMUL R15, R9, R15 ;  /* 0x0000000f090f7220 */ /* 0x000fe20000400000 */
[----:B------:R0:W-:Y:S04]  /*11620*/  STL.128 [UR9], R16 ;  /* 0x00000010ff007987 */ /* 0x0001e80008100c09 */
[----:B------:R0:W-:Y:S04]  /*11630*/  STL.128 [UR9+0x10], R20 ;  /* 0x00001014ff007987 */ /* 0x0001e80008100c09 */
[----:B------:R0:W-:Y:S04]  /*11640*/  STL.128 [UR9+0x20], R4 ;  /* 0x00002004ff007987 */ /* 0x0001e80008100c09 */
[----:B------:R0:W-:Y:S01]  /*11650*/  STL.128 [UR9+0x30], R12 ;  /* 0x0000300cff007987 */ /* 0x0001e20008100c09 */
[----:B------:R-:W-:Y:S05]  /*11660*/  BRA.U UP0, `(.L_x_216) ;  /* 0xfffffffd00907547 */ /* 0x000fea000b83ffff */
[----:B------:R-:W-:-:S05]  /*11670*/  UMOV UR5, UR21 ;  /* 0x0000001500057c82 */ /* 0x000fca0008000000 */
.L_x_215:
[----:B------:R-:W-:-:S04]  /*11680*/  ULOP3.LUT UR22, UR6, 0xf, URZ, 0xc0, !UPT ;  /* 0x0000000f06167892 */ /* 0x000fc8000f8ec0ff */
[----:B------:R-:W-:-:S09]  /*11690*/  UISETP.NE.AND UP0, UPT, UR22, URZ, UPT ;  /* 0x000000ff1600728c */ /* 0x000fd2000bf05270 */
[----:B------:R-:W-:Y:S05]  /*116a0*/  BRA.U !UP0, `(.L_x_217) ;  /* 0x0000000108fc7547 */ /* 0x000fea000b800000 */
[----:B------:R-:W-:Y:S02]  /*116b0*/  UIADD3 UR6, UPT, UPT, UR22, -0x1, URZ ;  /* 0xffffffff16067890 */ /* 0x000fe4000fffe0ff */
[----:B------:R-:W-:Y:S02]  /*116c0*/  UISETP.NE.AND UP1, UPT, UR17, URZ, UPT ;  /* 0x000000ff1100728c */ /* 0x000fe4000bf25270 */
[----:B------:R-:W-:-:S09]  /*116d0*/  UISETP.GE.U32.AND UP0, UPT, UR6, 0x7, UPT ;  /* 0x000000070600788c */ /* 0x000fd2000bf06070 */
[----:B------:R-:W-:Y:S05]  /*116e0*/  BRA.U !UP0, `(.L_x_218) ;  /* 0x0000000108687547 */ /* 0x000fea000b800000 */
[----:B------:R-:W-:-:S09]  /*116f0*/  ULEA UR6, UR5, UR13, 0x2 ;  /* 0x0000000d05067291 */ /* 0x000fd2000f8e10ff */
[----:B0-----:R-:W2:Y:S04]  /*11700*/  LDL R6, [UR6+0x4] ;  /* 0x00000406ff067983 */ /* 0x001ea80008100800 */
[----:B------:R-:W3:Y:S04]  /*11710*/  LDL R12, [UR6+0x8] ;  /* 0x00000806ff0c7983 */ /* 0x000ee80008100800 */
[----:B------:R-:W4:Y:S04]  /*11720*/  LDL R4, [UR6] ;  /* 0x00000006ff047983 */ /* 0x000f280008100800 */
[----:B------:R-:W5:Y:S04]  /*11730*/  LDL R14, [UR6+0xc] ;  /* 0x00000c06ff0e7983 */ /* 0x000f680008100800 */
[----:B------:R-:W5:Y:S04]  /*11740*/  LDL R10, [UR6+0x10] ;  /* 0x00001006ff0a7983 */ /* 0x000f680008100800 */
[----:B------:R-:W5:Y:S04]  /*11750*/  LDL R16, [UR6+0x14] ;  /* 0x00001406ff107983 */ /* 0x000f680008100800 */
[----:B------:R-:W5:Y:S04]  /*11760*/  LDL R18, [UR6+0x18] ;  /* 0x00001806ff127983 */ /* 0x000f680008100800 */
[----:B------:R-:W5:Y:S01]  /*11770*/  LDL R20, [UR6+0x1c] ;  /* 0x00001c06ff147983 */ /* 0x000f620008100800 */
[----:B------:R-:W-:Y:S01]  /*11780*/  UIADD3 UR5, UPT, UPT, UR5, 0x8, URZ ;  /* 0x0000000805057890 */ /* 0x000fe2000fffe0ff */
[C---:B--2---:R-:W-:Y:S01]  /*11790*/  FMUL R5, R9.reuse, R6 ;  /* 0x0000000609057220 */ /* 0x044fe20000400000 */
[C---:B---3--:R-:W-:Y:S01]  /*117a0*/  FMUL R6, R9.reuse, R12 ;  /* 0x0000000c09067220 */ /* 0x048fe20000400000 */
[C---:B----4-:R-:W-:Y:S01]  /*117b0*/  FMUL R4, R9.reuse, R4 ;  /* 0x0000000409047220 */ /* 0x050fe20000400000 */
[C---:B-----5:R-:W-:Y:S01]  /*117c0*/  FMUL R7, R9.reuse, R14 ;  /* 0x0000000e09077220 */ /* 0x060fe20000400000 */
[C---:B------:R-:W-:Y:S01]  /*117d0*/  FMUL R10, R9.reuse, R10 ;  /* 0x0000000a090a7220 */ /* 0x040fe20000400000 */
[C---:B------:R-:W-:Y:S01]  /*117e0*/  FMUL R11, R9.reuse, R16 ;  /* 0x00000010090b7220 */ /* 0x040fe20000400000 */
[C---:B------:R-:W-:Y:S01]  /*117f0*/  FMUL R12, R9.reuse, R18 ;  /* 0x00000012090c7220 */ /* 0x040fe20000400000 */
[----:B------:R-:W-:Y:S01]  /*11800*/  FMUL R13, R9, R20 ;  /* 0x00000014090d7220 */ /* 0x000fe20000400000 */
[----:B------:R1:W-:Y:S04]  /*11810*/  STL [UR6], R4 ;  /* 0x00000004ff007987 */ /* 0x0003e80008100806 */
[----:B------:R1:W-:Y:S04]  /*11820*/  STL [UR6+0x4], R5 ;  /* 0x00000405ff007987 */ /* 0x0003e80008100806 */
[----:B------:R1:W-:Y:S04]  /*11830*/  STL [UR6+0x8], R6 ;  /* 0x00000806ff007987 */ /* 0x0003e80008100806 */
[----:B------:R1:W-:Y:S04]  /*11840*/  STL [UR6+0xc], R7 ;  /* 0x00000c07ff007987 */ /* 0x0003e80008100806 */
[----:B------:R1:W-:Y:S04]  /*11850*/  STL [UR6+0x10], R10 ;  /* 0x0000100aff007987 */ /* 0x0003e80008100806 */
[----:B------:R1:W-:Y:S04]  /*11860*/  STL [UR6+0x14], R11 ;  /* 0x0000140bff007987 */ /* 0x0003e80008100806 */
[----:B------:R1:W-:Y:S04]  /*11870*/  STL [UR6+0x18], R12 ;  /* 0x0000180cff007987 */ /* 0x0003e80008100806 */
[----:B------:R1:W-:Y:S02]  /*11880*/  STL [UR6+0x1c], R13 ;  /* 0x00001c0dff007987 */ /* 0x0003e40008100806 */
.L_x_218:
[----:B------:R-:W-:Y:S05]  /*11890*/  BRA.U !UP1, `(.L_x_217) ;  /* 0x0000000109807547 */ /* 0x000fea000b800000 */
[----:B------:R-:W-:Y:S02]  /*118a0*/  UISETP.GE.U32.AND UP0, UPT, UR20, 0x3, UPT ;  /* 0x000000031400788c */ /* 0x000fe4000bf06070 */
[----:B------:R-:W-:-:S07]  /*118b0*/  UISETP.NE.AND UP1, UPT, UR14, URZ, UPT ;  /* 0x000000ff0e00728c */ /* 0x000fce000bf25270 */
[----:B------:R-:W-:Y:S05]  /*118c0*/  BRA.U !UP0, `(.L_x_219) ;  /* 0x0000000108387547 */ /* 0x000fea000b800000 */
[----:B------:R-:W-:-:S09]  /*118d0*/  ULEA UR6, UR5, UR13, 0x2 ;  /* 0x0000000d05067291 */ /* 0x000fd2000f8e10ff */
[----:B01----:R-:W2:Y:S04]  /*118e0*/  LDL R6, [UR6+0x4] ;  /* 0x00000406ff067983 */ /* 0x003ea80008100800 */
[----:B------:R-:W3:Y:S04]  /*118f0*/  LDL R4, [UR6] ;  /* 0x00000006ff047983 */ /* 0x000ee80008100800 */
[----:B------:R-:W4:Y:S04]  /*11900*/  LDL R10, [UR6+0x8] ;  /* 0x00000806ff0a7983 */ /* 0x000f280008100800 */
[----:B------:R-:W5:Y:S01]  /*11910*/  LDL R12, [UR6+0xc] ;  /* 0x00000c06ff0c7983 */ /* 0x000f620008100800 */
[----:B------:R-:W-:Y:S01]  /*11920*/  UIADD3 UR5, UPT, UPT, UR5, 0x4, URZ ;  /* 0x0000000405057890 */ /* 0x000fe2000fffe0ff */
[C---:B--2---:R-:W-:Y:S01]  /*11930*/  FMUL R5, R9.reuse, R6 ;  /* 0x0000000609057220 */ /* 0x044fe20000400000 */
[C---:B---3--:R-:W-:Y:S01]  /*11940*/  FMUL R4, R9.reuse, R4 ;  /* 0x0000000409047220 */ /* 0x048fe20000400000 */
[C---:B----4-:R-:W-:Y:S01]  /*11950*/  FMUL R6, R9.reuse, R10 ;  /* 0x0000000a09067220 */ /* 0x050fe20000400000 */
[----:B-----5:R-:W-:-:S03]  /*11960*/  FMUL R7, R9, R12 ;  /* 0x0000000c09077220 */ /* 0x020fc60000400000 */
[----:B------:R2:W-:Y:S04]  /*11970*/  STL [UR6], R4 ;  /* 0x00000004ff007987 */ /* 0x0005e80008100806 */
[----:B------:R2:W-:Y:S04]  /*11980*/  STL [UR6+0x4], R5 ;  /* 0x00000405ff007987 */ /* 0x0005e80008100806 */
[----:B------:R2:W-:Y:S04]  /*11990*/  STL [UR6+0x8], R6 ;  /* 0x00000806ff007987 */ /* 0x0005e80008100806 */
[----:B------:R2:W-:Y:S02]  /*119a0*/  STL [UR6+0xc], R7 ;  /* 0x00000c07ff007987 */ /* 0x0005e40008100806 */
.L_x_219:
[----:B------:R-:W-:Y:S05]  /*119b0*/  BRA.U !UP1, `(.L_x_217) ;  /* 0x0000000109387547 */ /* 0x000fea000b800000 */
[----:B------:R-:W-:-:S09]  /*119c0*/  ULEA UR5, UR5, UR13, 0x2 ;  /* 0x0000000d05057291 */ /* 0x000fd2000f8e10ff */
[----:B012---:R-:W2:Y:S01]  /*119d0*/  LDL R4, [UR5] ;  /* 0x00000005ff047983 */ /* 0x007ea20008100800 */
[----:B------:R-:W-:Y:S01]  /*119e0*/  UISETP.NE.AND UP0, UPT, UR14, 0x1, UPT ;  /* 0x000000010e00788c */ /* 0x000fe2000bf05270 */
[----:B--2---:R-:W-:-:S05]  /*119f0*/  FMUL R4, R9, R4 ;  /* 0x0000000409047220 */ /* 0x004fca0000400000 */
[----:B------:R3:W-:Y:S03]  /*11a00*/  STL [UR5], R4 ;  /* 0x00000004ff007987 */ /* 0x0007e60008100805 */
[----:B------:R-:W-:Y:S05]  /*11a10*/  BRA.U !UP0, `(.L_x_217) ;  /* 0x0000000108207547 */ /* 0x000fea000b800000 */
[----:B---3--:R-:W2:Y:S01]  /*11a20*/  LDL R4, [UR5+0x4] ;  /* 0x00000405ff047983 */ /* 0x008ea20008100800 */
[----:B------:R-:W-:Y:S01]  /*11a30*/  UISETP.NE.AND UP0, UPT, UR14, 0x2, UPT ;  /* 0x000000020e00788c */ /* 0x000fe2000bf05270 */
[----:B--2---:R-:W-:-:S05]  /*11a40*/  FMUL R4, R9, R4 ;  /* 0x0000000409047220 */ /* 0x004fca0000400000 */
[----:B------:R4:W-:Y:S03]  /*11a50*/  STL [UR5+0x4], R4 ;  /* 0x00000404ff007987 */ /* 0x0009e60008100805 */
[----:B------:R-:W-:Y:S05]  /*11a60*/  BRA.U !UP0, `(.L_x_217) ;  /* 0x00000001080c7547 */ /* 0x000fea000b800000 */
[----:B----4-:R-:W2:Y:S02]  /*11a70*/  LDL R4, [UR5+0x8] ;  /* 0x00000805ff047983 */ /* 0x010ea40008100800 */
[----:B--2---:R-:W-:-:S05]  /*11a80*/  FMUL R9, R9, R4 ;  /* 0x0000000409097220 */ /* 0x004fca0000400000 */
[----:B------:R0:W-:Y:S02]  /*11a90*/  STL [UR5+0x8], R9 ;  /* 0x00000809ff007987 */ /* 0x0001e40008100805 */
.L_x_217:
[----:B------:R-:W-:-:S05]  /*11aa0*/  UMOV UR5, URZ ;  /* 0x000000ff00057c82 */ /* 0x000fca0008000000 */
.L_x_225:
[----:B------:R-:W-:-:S09]  /*11ab0*/  ULEA UR6, UR5, UR19, 0x2 ;  /* 0x0000001305067291 */ /* 0x000fd2000f8e10ff */
[----:B0-----:R-:W5:Y:S01]  /*11ac0*/  LDL R9, [UR6] ;  /* 0x00000006ff097983 */ /* 0x001f620008100800 */
[----:B------:R-:W-:Y:S01]  /*11ad0*/  UISETP.GE.U32.AND UP1, UPT, UR25, 0xf, UPT ;  /* 0x0000000f1900788c */ /* 0x000fe2000bf26070 */
[----:B------:R-:W-:Y:S01]  /*11ae0*/  UMOV UR12, UR5 ;  /* 0x00000005000c7c82 */ /* 0x000fe20008000000 */
[----:B------:R-:W-:Y:S01]  /*11af0*/  UIADD3 UR5, UPT, UPT, UR5, 0x1, URZ ;  /* 0x0000000105057890 */ /* 0x000fe2000fffe0ff */
[----:B------:R-:W-:-:S03]  /*11b00*/  UMOV UR6, URZ ;  /* 0x000000ff00067c82 */ /* 0x000fc60008000000 */
[----:B------:R-:W-:Y:S01]  /*11b10*/  UISETP.NE.AND UP0, UPT, UR5, 0x20, UPT ;  /* 0x000000200500788c */ /* 0x000fe2000bf05270 */
[----:B-----5:R-:W-:Y:S02]  /*11b20*/  FMUL R9, R8, R9 ;  /* 0x0000000908097220 */ /* 0x020fe40000400000 */
[----:B------:R-:W-:Y:S08]  /*11b30*/  BRA.U !UP1, `(.L_x_220) ;  /* 0x0000000109c47547 */ /* 0x000ff0000b800000 */
[----:B------:R-:W0:Y:S01]  /*11b40*/  LDCU UR24, c[0x0][0x3a8] ;  /* 0x00007500ff1877ac */ /* 0x000e220008000800 */
[----:B------:R-:W-:-:S05]  /*11b50*/  UMOV UR6, URZ ;  /* 0x000000ff00067c82 */ /* 0x000fca0008000000 */
.L_x_221:
[----:B------:R-:W-:-:S09]  /*11b60*/  ULEA UR23, UR6, UR13, 0x2 ;  /* 0x0000000d06177291 */ /* 0x000fd2000f8e10ff */
[----:B0-----:R-:W5:Y:S04]  /*11b70*/  LDL.128 R16, [UR23] ;  /* 0x00000017ff107983 */ /* 0x001f680008100c00 */
[----:B------:R-:W5:Y:S04]  /*11b80*/  LDL.128 R20, [UR23+0x10] ;  /* 0x00001017ff147983 */ /* 0x000f680008100c00 */
[----:B-1234-:R-:W2:Y:S04]  /*11b90*/  LDL.128 R4, [UR23+0x20] ;  /* 0x00002017ff047983 */ /* 0x01eea80008100c00 */
[----:B------:R-:W3:Y:S01]  /*11ba0*/  LDL.128 R12, [UR23+0x30] ;  /* 0x00003017ff0c7983 */ /* 0x000ee20008100c00 */
[----:B0-----:R-:W-:-:S02]  /*11bb0*/  UIMAD UR9, UR12, UR24, UR6 ;  /* 0x000000180c0972a4 */ /* 0x001fc4000f8e0206 */
[----:B------:R-:W-:Y:S02]  /*11bc0*/  UIADD3 UR6, UPT, UPT, UR6, 0x10, URZ ;  /* 0x0000001006067890 */ /* 0x000fe4000fffe0ff */
[----:B------:R-:W-:Y:S02]  /*11bd0*/  ULEA UR9, UR9, UR8, 0x2 ;  /* 0x0000000809097291 */ /* 0x000fe4000f8e10ff */
[----:B------:R-:W-:-:S07]  /*11be0*/  UISETP.NE.AND UP1, UPT, UR6, UR21, UPT ;  /* 0x000000150600728c */ /* 0x000fce000bf25270 */
[----:B------:R-:W5:Y:S04]  /*11bf0*/  LDS R31, [UR9] ;  /* 0x00000009ff1f7984 */ /* 0x000f680008000800 */
[----:B------:R-:W0:Y:S04]  /*11c00*/  LDS R32, [UR9+0x4] ;  /* 0x00000409ff207984 */ /* 0x000e280008000800 */
[----:B------:R-:W1:Y:S04]  /*11c10*/  LDS R33, [UR9+0x8] ;  /* 0x00000809ff217984 */ /* 0x000e680008000800 */
[----:B------:R-:W4:Y:S04]  /*11c20*/  LDS R34, [UR9+0xc] ;  /* 0x00000c09ff227984 */ /* 0x000f280008000800 */
[----:B------:R-:W4:Y:S04]  /*11c30*/  LDS R35, [UR9+0x10] ;  /* 0x00001009ff237984 */ /* 0x000f280008000800 */
[----:B------:R-:W4:Y:S04]  /*11c40*/  LDS R38, [UR9+0x14] ;  /* 0x00001409ff267984 */ /* 0x000f280008000800 */
[----:B------:R-:W4:Y:S04]  /*11c50*/  LDS R39, [UR9+0x18] ;  /* 0x00001809ff277984 */ /* 0x000f280008000800 */
[----:B------:R-:W4:Y:S04]  /*11c60*/  LDS R30, [UR9+0x1c] ;  /* 0x00001c09ff1e7984 */ /* 0x000f280008000800 */
[----:B------:R-:W2:Y:S04]  /*11c70*/  LDS R29, [UR9+0x20] ;  /* 0x00002009ff1d7984 */ /* 0x000ea80008000800 */
[----:B------:R-:W2:Y:S04]  /*11c80*/  LDS R28, [UR9+0x24] ;  /* 0x00002409ff1c7984 */ /* 0x000ea80008000800 */
[----:B------:R-:W2:Y:S04]  /*11c90*/  LDS R27, [UR9+0x28] ;  /* 0x00002809ff1b7984 */ /* 0x000ea80008000800 */
[----:B------:R-:W2:Y:S04]  /*11ca0*/  LDS R26, [UR9+0x2c] ;  /* 0x00002c09ff1a7984 */ /* 0x000ea80008000800 */
[----:B------:R-:W3:Y:S04]  /*11cb0*/  LDS R25, [UR9+0x30] ;  /* 0x00003009ff197984 */ /* 0x000ee80008000800 */
[----:B------:R-:W3:Y:S04]  /*11cc0*/  LDS R24, [UR9+0x34] ;  /* 0x00003409ff187984 */ /* 0x000ee80008000800 */
[----:B------:R-:W3:Y:S04]  /*11cd0*/  LDS R11, [UR9+0x38] ;  /* 0x00003809ff0b7984 */ /* 0x000ee80008000800 */
[----:B------:R-:W3:Y:S01]  /*11ce0*/  LDS R10, [UR9+0x3c] ;  /* 0x00003c09ff0a7984 */ /* 0x000ee20008000800 */
[C---:B-----5:R-:W-:Y:S01]  /*11cf0*/  FFMA R16, R9.reuse, R31, R16 ;  /* 0x0000001f09107223 */ /* 0x060fe20000000010 */
[C---:B0-----:R-:W-:Y:S01]  /*11d00*/  FFMA R17, R9.reuse, R32, R17 ;  /* 0x0000002009117223 */ /* 0x041fe20000000011 */
[C---:B-1----:R-:W-:Y:S01]  /*11d10*/  FFMA R18, R9.reuse, R33, R18 ;  /* 0x0000002109127223 */ /* 0x042fe20000000012 */
[C---:B----4-:R-:W-:Y:S01]  /*11d20*/  FFMA R19, R9.reuse, R34, R19 ;  /* 0x0000002209137223 */ /* 0x050fe20000000013 */
[C---:B------:R-:W-:Y:S01]  /*11d30*/  FFMA R20, R9.reuse, R35, R20 ;  /* 0x0000002309147223 */ /* 0x040fe20000000014 */
[C---:B------:R-:W-:Y:S01]  /*11d40*/  FFMA R21, R9.reuse, R38, R21 ;  /* 0x0000002609157223 */ /* 0x040fe20000000015 */
[C---:B------:R-:W-:Y:S01]  /*11d50*/  FFMA R22, R9.reuse, R39, R22 ;  /* 0x0000002709167223 */ /* 0x040fe20000000016 */
[C---:B------:R-:W-:Y:S01]  /*11d60*/  FFMA R23, R9.reuse, R30, R23 ;  /* 0x0000001e09177223 */ /* 0x040fe20000000017 */
[C---:B--2---:R-:W-:Y:S01]  /*11d70*/  FFMA R4, R9.reuse, R29, R4 ;  /* 0x0000001d09047223 */ /* 0x044fe20000000004 */
[C---:B------:R-:W-:Y:S01]  /*11d80*/  FFMA R5, R9.reuse, R28, R5 ;  /* 0x0000001c09057223 */ /* 0x040fe20000000005 */
[C---:B------:R-:W-:Y:S01]  /*11d90*/  FFMA R6, R9.reuse, R27, R6 ;  /* 0x0000001b09067223 */ /* 0x040fe20000000006 */
[C---:B------:R-:W-:Y:S01]  /*11da0*/  FFMA R7, R9.reuse, R26, R7 ;  /* 0x0000001a09077223 */ /* 0x040fe20000000007 */
[C---:B---3--:R-:W-:Y:S01]  /*11db0*/  FFMA R12, R9.reuse, R25, R12 ;  /* 0x00000019090c7223 */ /* 0x048fe2000000000c */
[C---:B------:R-:W-:Y:S01]  /*11dc0*/  FFMA R13, R9.reuse, R24, R13 ;  /* 0x00000018090d7223 */ /* 0x040fe2000000000d */
[C---:B------:R-:W-:Y:S01]  /*11dd0*/  FFMA R14, R9.reuse, R11, R14 ;  /* 0x0000000b090e7223 */ /* 0x040fe2000000000e */
[----:B------:R-:W-:Y:S01]  /*11de0*/  FFMA R15, R9, R10, R15 ;  /* 0x0000000a090f7223 */ /* 0x000fe2000000000f */
[----:B------:R0:W-:Y:S04]  /*11df0*/  STL.128 [UR23], R16 ;  /* 0x00000010ff007987 */ /* 0x0001e80008100c17 */
[----:B------:R0:W-:Y:S04]  /*11e00*/  STL.128 [UR23+0x10], R20 ;  /* 0x00001014ff007987 */ /* 0x0001e80008100c17 */
[----:B------:R0:W-:Y:S04]  /*11e10*/  STL.128 [UR23+0x20], R4 ;  /* 0x00002004ff007987 */ /* 0x0001e80008100c17 */
[----:B------:R0:W-:Y:S01]  /*11e20*/  STL.128 [UR23+0x30], R12 ;  /* 0x0000300cff007987 */ /* 0x0001e20008100c17 */
[----:B------:R-:W-:Y:S05]  /*11e30*/  BRA.U UP1, `(.L_x_221) ;  /* 0xfffffffd01487547 */ /* 0x000fea000b83ffff */
[----:B------:R-:W-:-:S05]  /*11e40*/  UMOV UR6, UR21 ;  /* 0x0000001500067c82 */ /* 0x000fca0008000000 */
.L_x_220:
[----:B------:R-:W-:-:S09]  /*11e50*/  UISETP.NE.AND UP1, UPT, UR22, URZ, UPT ;  /* 0x000000ff1600728c */ /* 0x000fd2000bf25270 */
[----:B------:R-:W-:Y:S05]  /*11e60*/  BRA.U !UP1, `(.L_x_222) ;  /* 0x00000005095c7547 */ /* 0x000fea000b800000 */
[----:B------:R-:W-:Y:S02]  /*11e70*/  UIADD3 UR9, UPT, UPT, UR22, -0x1, URZ ;  /* 0xffffffff16097890 */ /* 0x000fe4000fffe0ff */
[----:B------:R-:W-:Y:S02]  /*11e80*/  UISETP.NE.AND UP2, UPT, UR17, URZ, UPT ;  /* 0x000000ff1100728c */ /* 0x000fe4000bf45270 */
[----:B------:R-:W-:-:S09]  /*11e90*/  UISETP.GE.U32.AND UP1, UPT, UR9, 0x7, UPT ;  /* 0x000000070900788c */ /* 0x000fd2000bf26070 */
[----:B------:R-:W-:Y:S05]  /*11ea0*/  BRA.U !UP1, `(.L_x_223) ;  /* 0x0000000109947547 */ /* 0x000fea000b800000 */
[----:B------:R-:W-:Y:S01]  /*11eb0*/  ULEA UR23, UR6, UR13, 0x2 ;  /* 0x0000000d06177291 */ /* 0x000fe2000f8e10ff */
[----:B------:R-:W5:Y:S08]  /*11ec0*/  LDCU UR9, c[0x0][0x3a8] ;  /* 0x00007500ff0977ac */ /* 0x000f700008000800 */
[----:B012---:R-:W2:Y:S04]  /*11ed0*/  LDL R6, [UR23] ;  /* 0x00000017ff067983 */ /* 0x007ea80008100800 */
[----:B------:R-:W2:Y:S04]  /*11ee0*/  LDL R7, [UR23+0x4] ;  /* 0x00000417ff077983 */ /* 0x000ea80008100800 */
[----:B------:R-:W2:Y:S04]  /*11ef0*/  LDL R11, [UR23+0x8] ;  /* 0x00000817ff0b7983 */ /* 0x000ea80008100800 */
[----:B------:R-:W2:Y:S04]  /*11f00*/  LDL R24, [UR23+0xc] ;  /* 0x00000c17ff187983 */ /* 0x000ea80008100800 */
[----:B------:R-:W2:Y:S04]  /*11f10*/  LDL R5, [UR23+0x10] ;  /* 0x00001017ff057983 */ /* 0x000ea80008100800 */
[----:B------:R-:W2:Y:S04]  /*11f20*/  LDL R13, [UR23+0x14] ;  /* 0x00001417ff0d7983 */ /* 0x000ea80008100800 */
[----:B------:R-:W2:Y:S04]  /*11f30*/  LDL R15, [UR23+0x18] ;  /* 0x00001817ff0f7983 */ /* 0x000ea80008100800 */
[----:B------:R-:W2:Y:S01]  /*11f40*/  LDL R17, [UR23+0x1c] ;  /* 0x00001c17ff117983 */ /* 0x000ea20008100800 */
[----:B-----5:R-:W-:-:S02]  /*11f50*/  UIMAD UR9, UR12, UR9, UR6 ;  /* 0x000000090c0972a4 */ /* 0x020fc4000f8e0206 */
[----:B------:R-:W-:Y:S02]  /*11f60*/  UIADD3 UR6, UPT, UPT, UR6, 0x8, URZ ;  /* 0x0000000806067890 */ /* 0x000fe4000fffe0ff */
[----:B------:R-:W-:-:S09]  /*11f70*/  ULEA UR9, UR9, UR8, 0x2 ;  /* 0x0000000809097291 */ /* 0x000fd2000f8e10ff */
[----:B---34-:R-:W2:Y:S04]  /*11f80*/  LDS R4, [UR9] ;  /* 0x00000009ff047984 */ /* 0x018ea80008000800 */
[----:B------:R-:W0:Y:S04]  /*11f90*/  LDS R10, [UR9+0x4] ;  /* 0x00000409ff0a7984 */ /* 0x000e280008000800 */
[----:B------:R-:W1:Y:S04]  /*11fa0*/  LDS R12, [UR9+0x8] ;  /* 0x00000809ff0c7984 */ /* 0x000e680008000800 */
[----:B------:R-:W3:Y:S04]  /*11fb0*/  LDS R14, [UR9+0xc] ;  /* 0x00000c09ff0e7984 */ /* 0x000ee80008000800 */
[----:B------:R-:W4:Y:S04]  /*11fc0*/  LDS R16, [UR9+0x10] ;  /* 0x00001009ff107984 */ /* 0x000f280008000800 */
[----:B------:R-:W5:Y:S04]  /*11fd0*/  LDS R18, [UR9+0x14] ;  /* 0x00001409ff127984 */ /* 0x000f680008000800 */
[----:B------:R-:W5:Y:S04]  /*11fe0*/  LDS R20, [UR9+0x18] ;  /* 0x00001809ff147984 */ /* 0x000f680008000800 */
[----:B------:R-:W5:Y:S01]  /*11ff0*/  LDS R22, [UR9+0x1c] ;  /* 0x00001c09ff167984 */ /* 0x000f620008000800 */
[C---:B--2---:R-:W-:Y:S01]  /*12000*/  FFMA R4, R9.reuse, R4, R6 ;  /* 0x0000000409047223 */ /* 0x044fe20000000006 */
[----:B0-----:R-:W-:-:S04]  /*12010*/  FFMA R10, R9, R10, R7 ;  /* 0x0000000a090a7223 */ /* 0x001fc80000000007 */
[----:B------:R0:W-:Y:S01]  /*12020*/  STL [UR23], R4 ;  /* 0x00000004ff007987 */ /* 0x0001e20008100817 */
[----:B-1----:R-:W-:-:S03]  /*12030*/  FFMA R12, R9, R12, R11 ;  /* 0x0000000c090c7223 */ /* 0x002fc6000000000b */
[----:B------:R0:W-:Y:S01]  /*12040*/  STL [UR23+0x4], R10 ;  /* 0x0000040aff007987 */ /* 0x0001e20008100817 */
[----:B---3--:R-:W-:-:S03]  /*12050*/  FFMA R14, R9, R14, R24 ;  /* 0x0000000e090e7223 */ /* 0x008fc60000000018 */
[----:B------:R0:W-:Y:S01]  /*12060*/  STL [UR23+0x8], R12 ;  /* 0x0000080cff007987 */ /* 0x0001e20008100817 */
[----:B----4-:R-:W-:-:S03]  /*12070*/  FFMA R5, R9, R16, R5 ;  /* 0x0000001009057223 */ /* 0x010fc60000000005 */
[----:B------:R0:W-:Y:S01]  /*12080*/  STL [UR23+0xc], R14 ;  /* 0x00000c0eff007987 */ /* 0x0001e20008100817 */
[----:B-----5:R-:W-:-:S03]  /*12090*/  FFMA R18, R9, R18, R13 ;  /* 0x0000001209127223 */ /* 0x020fc6000000000d */
[----:B------:R0:W-:Y:S01]  /*120a0*/  STL [UR23+0x10], R5 ;  /* 0x00001005ff007987 */ /* 0x0001e20008100817 */
[----:B------:R-:W-:-:S03]  /*120b0*/  FFMA R20, R9, R20, R15 ;  /* 0x0000001409147223 */ /* 0x000fc6000000000f */
[----:B------:R0:W-:Y:S01]  /*120c0*/  STL [UR23+0x14], R18 ;  /* 0x00001412ff007987 */ /* 0x0001e20008100817 */
[----:B------:R-:W-:-:S03]  /*120d0*/  FFMA R22, R9, R22, R17 ;  /* 0x0000001609167223 */ /* 0x000fc60000000011 */
[----:B------:R0:W-:Y:S04]  /*120e0*/  STL [UR23+0x18], R20 ;  /* 0x00001814ff007987 */ /* 0x0001e80008100817 */
[----:B------:R0:W-:Y:S02]  /*120f0*/  STL [UR23+0x1c], R22 ;  /* 0x00001c16ff007987 */ /* 0x0001e40008100817 */
.L_x_223:
[----:B------:R-:W-:Y:S05]  /*12100*/  BRA.U !UP2, `(.L_x_222) ;  /* 0x000000010ab47547 */ /* 0x000fea000b800000 */
[----:B------:R-:W-:Y:S02]  /*12110*/  UISETP.GE.U32.AND UP1, UPT, UR20, 0x3, UPT ;  /* 0x000000031400788c */ /* 0x000fe4000bf26070 */
[----:B------:R-:W-:-:S07]  /*12120*/  UISETP.NE.AND UP2, UPT, UR14, URZ, UPT ;  /* 0x000000ff0e00728c */ /* 0x000fce000bf45270 */
[----:B------:R-:W-:Y:S05]  /*12130*/  BRA.U !UP1, `(.L_x_224) ;  /* 0x0000000109547547 */ /* 0x000fea000b800000 */
[----:B------:R-:W-:Y:S01]  /*12140*/  ULEA UR23, UR6, UR13, 0x2 ;  /* 0x0000000d06177291 */ /* 0x000fe2000f8e10ff */
[----:B------:R-:W5:Y:S08]  /*12150*/  LDCU UR9, c[0x0][0x3a8] ;  /* 0x00007500ff0977ac */ /* 0x000f700008000800 */
[----:B01234-:R-:W2:Y:S04]  /*12160*/  LDL R4, [UR23] ;  /* 0x00000017ff047983 */ /* 0x01fea80008100800 */
[----:B------:R-:W3:Y:S04]  /*12170*/  LDL R6, [UR23+0x4] ;  /* 0x00000417ff067983 */ /* 0x000ee80008100800 */
[----:B------:R-:W4:Y:S04]  /*12180*/  LDL R10, [UR23+0x8] ;  /* 0x00000817ff0a7983 */ /* 0x000f280008100800 */
[----:B------:R-:W4:Y:S01]  /*12190*/  LDL R12, [UR23+0xc] ;  /* 0x00000c17ff0c7983 */ /* 0x000f220008100800 */
[----:B-----5:R-:W-:-:S02]  /*121a0*/  UIMAD UR9, UR12, UR9, UR6 ;  /* 0x000000090c0972a4 */ /* 0x020fc4000f8e0206 */
[----:B------:R-:W-:Y:S02]  /*121b0*/  UIADD3 UR6, UPT, UPT, UR6, 0x4, URZ ;  /* 0x0000000406067890 */ /* 0x000fe4000fffe0ff */
[----:B------:R-:W-:-:S09]  /*121c0*/  ULEA UR9, UR9, UR8, 0x2 ;  /* 0x0000000809097291 */ /* 0x000fd2000f8e10ff */
[----:B------:R-:W2:Y:S04]  /*121d0*/  LDS R5, [UR9] ;  /* 0x00000009ff057984 */ /* 0x000ea80008000800 */
[----:B------:R-:W3:Y:S04]  /*121e0*/  LDS R7, [UR9+0x4] ;  /* 0x00000409ff077984 */ /* 0x000ee80008000800 */
[----:B------:R-:W4:Y:S04]  /*121f0*/  LDS R11, [UR9+0x8] ;  /* 0x00000809ff0b7984 */ /* 0x000f280008000800 */
[----:B------:R-:W0:Y:S01]  /*12200*/  LDS R13, [UR9+0xc] ;  /* 0x00000c09ff0d7984 */ /* 0x000e220008000800 */
[C---:B--2---:R-:W-:Y:S01]  /*12210*/  FFMA R4, R9.reuse, R5, R4 ;  /* 0x0000000509047223 */ /* 0x044fe20000000004 */
[----:B---3--:R-:W-:-:S04]  /*12220*/  FFMA R5, R9, R7, R6 ;  /* 0x0000000709057223 */ /* 0x008fc80000000006 */
[----:B------:R1:W-:Y:S01]  /*12230*/  STL [UR23], R4 ;  /* 0x00000004ff007987 */ /* 0x0003e20008100817 */
[----:B----4-:R-:W-:-:S03]  /*12240*/  FFMA R6, R9, R11, R10 ;  /* 0x0000000b09067223 */ /* 0x010fc6000000000a */
[----:B------:R1:W-:Y:S01]  /*12250*/  STL [UR23+0x4], R5 ;  /* 0x00000405ff007987 */ /* 0x0003e20008100817 */
[----:B0-----:R-:W-:-:S03]  /*12260*/  FFMA R7, R9, R13, R12 ;  /* 0x0000000d09077223 */ /* 0x001fc6000000000c */
[----:B------:R1:W-:Y:S04]  /*12270*/  STL [UR23+0x8], R6 ;  /* 0x00000806ff007987 */ /* 0x0003e80008100817 */
[----:B------:R1:W-:Y:S02]  /*12280*/  STL [UR23+0xc], R7 ;  /* 0x00000c07ff007987 */ /* 0x0003e40008100817 */
.L_x_224:
[----:B------:R-:W-:Y:S05]  /*12290*/  BRA.U !UP2, `(.L_x_222) ;  /* 0x000000010a507547 */ /* 0x000fea000b800000 */
[----:B------:R-:W-:Y:S01]  /*122a0*/  ULEA UR23, UR6, UR13, 0x2 ;  /* 0x0000000d06177291 */ /* 0x000fe2000f8e10ff */
[----:B------:R-:W5:Y:S08]  /*122b0*/  LDCU UR9, c[0x0][0x3a8] ;  /* 0x00007500ff0977ac */ /* 0x000f700008000800 */
[----:B012---:R-:W2:Y:S01]  /*122c0*/  LDL R6, [UR23] ;  /* 0x00000017ff067983 */ /* 0x007ea20008100800 */
[----:B------:R-:W-:-:S02]  /*122d0*/  UISETP.NE.AND UP1, UPT, UR14, 0x1, UPT ;  /* 0x000000010e00788c */ /* 0x000fc4000bf25270 */
[----:B-----5:R-:W-:-:S04]  /*122e0*/  UIMAD UR6, UR12, UR9, UR6 ;  /* 0x000000090c0672a4 */ /* 0x020fc8000f8e0206 */
[----:B------:R-:W-:-:S09]  /*122f0*/  ULEA UR6, UR6, UR8, 0x2 ;  /* 0x0000000806067291 */ /* 0x000fd2000f8e10ff */
[----:B---34-:R-:W2:Y:S02]  /*12300*/  LDS R4, [UR6] ;  /* 0x00000006ff047984 */ /* 0x018ea40008000800 */
[----:B--2---:R-:W-:-:S05]  /*12310*/  FFMA R4, R9, R4, R6 ;  /* 0x0000000409047223 */ /* 0x004fca0000000006 */
[----:B------:R0:W-:Y:S01]  /*12320*/  STL [UR23], R4 ;  /* 0x00000004ff007987 */ /* 0x0001e20008100817 */
[----:B------:R-:W-:Y:S05]  /*12330*/  BRA.U !UP1, `(.L_x_222) ;  /* 0x0000000109287547 */ /* 0x000fea000b800000 */
[----:B------:R-:W2:Y:S01]  /*12340*/  LDL R6, [UR23+0x4] ;  /* 0x00000417ff067983 */ /* 0x000ea20008100800 */
[----:B------:R-:W-:-:S03]  /*12350*/  UISETP.NE.AND UP1, UPT, UR14, 0x2, UPT ;  /* 0x000000020e00788c */ /* 0x000fc6000bf25270 */
[----:B0-----:R-:W2:Y:S02]  /*12360*/  LDS R4, [UR6+0x4] ;  /* 0x00000406ff047984 */ /* 0x001ea40008000800 */
[----:B--2---:R-:W-:-:S05]  /*12370*/  FFMA R4, R9, R4, R6 ;  /* 0x0000000409047223 */ /* 0x004fca0000000006 */
[----:B------:R0:W-:Y:S01]  /*12380*/  STL [UR23+0x4], R4 ;  /* 0x00000404ff007987 */ /* 0x0001e20008100817 */
[----:B------:R-:W-:Y:S05]  /*12390*/  BRA.U !UP1, `(.L_x_222) ;  /* 0x0000000109107547 */ /* 0x000fea000b800000 */
[----:B------:R-:W2:Y:S04]  /*123a0*/  LDL R6, [UR23+0x8] ;  /* 0x00000817ff067983 */ /* 0x000ea80008100800 */
[----:B0-----:R-:W2:Y:S02]  /*123b0*/  LDS R4, [UR6+0x8] ;  /* 0x00000806ff047984 */ /* 0x001ea40008000800 */
[----:B--2---:R-:W-:-:S05]  /*123c0*/  FFMA R4, R9, R4, R6 ;  /* 0x0000000409047223 */ /* 0x004fca0000000006 */
[----:B------:R0:W-:Y:S02]  /*123d0*/  STL [UR23+0x8], R4 ;  /* 0x00000804ff007987 */ /* 0x0001e40008100817 */
.L_x_222:
[----:B------:R-:W-:Y:S05]  /*123e0*/  BRA.U UP0, `(.L_x_225) ;  /* 0xfffffff500b07547 */ /* 0x000fea000b83ffff */
.L_x_214:
[----:B------:R-:W5:Y:S01]  /*123f0*/  LDCU UR5, c[0x0][0x3b0] ;  /* 0x00007600ff0577ac */ /* 0x000f620008000800 */
[----:B------:R-:W-:Y:S01]  /*12400*/  MOV R33, R37 ;  /* 0x0000002500217202 */ /* 0x000fe20000000f00 */
[----:B------:R-:W-:-:S04]  /*12410*/  UIADD3 UR4, UPT, UPT, UR4, 0x1, URZ ;  /* 0x0000000104047890 */ /* 0x000fc8000fffe0ff */
[----:B-----5:R-:W-:Y:S01]  /*12420*/  UISETP.NE.AND UP0, UPT, UR4, UR5, UPT ;  /* 0x000000050400728c */ /* 0x020fe2000bf05270 */
[----:B------:R-:W-:Y:S08]  /*12430*/  BAR.SYNC.DEFER_BLOCKING 0x0 ;  /* 0x0000000000007b1d */ /* 0x000ff00000010000 */
[----:B------:R-:W-:Y:S05]  /*12440*/  BRA.U UP0, `(.L_x_226) ;  /* 0xfffffeed00447547 */ /* 0x000fea000b83ffff */
.L_x_9:
[----:B------:R-:W5:Y:S02]  /*12450*/  LDCU UR5, c[0x0][0x3a0] ;  /* 0x00007400ff0577ac */ /* 0x000f640008000800 */
[----:B-----5:R-:W-:-:S13]  /*12460*/  ISETP.GE.AND P0, PT, R36, UR5, PT ;  /* 0x0000000524007c0c */ /* 0x020fda000bf06270 */
[----:B------:R-:W-:Y:S05]  /*12470*/  @P0 EXIT ;  /* 0x000000000000094d */ /* 0x000fea0003800000 */
[----:B------:R-:W-:Y:S01]  /*12480*/  IADD3 R2, PT, PT, R0, 0x1800000, RZ ;  /* 0x0180000000027810 */ /* 0x000fe20007ffe0ff */
[----:B------:R-:W-:Y:S03]  /*12490*/  BSSY.RECONVERGENT B0, `(.L_x_227) ;  /* 0x000000c000007945 */ /* 0x000fe60003800200 */
[----:B------:R-:W-:-:S04]  /*124a0*/  LOP3.LUT R2, R2, 0x7f800000, RZ, 0xc0, !PT ;  /* 0x7f80000002027812 */ /* 0x000fc800078ec0ff */
[----:B------:R-:W-:-:S13]  /*124b0*/  ISETP.GT.U32.AND P0, PT, R2, 0x1ffffff, PT ;  /* 0x01ffffff0200780c */ /* 0x000fda0003f04070 */
[----:B------:R-:W-:Y:S05]  /*124c0*/  @P0 BRA `(.L_x_228) ;  /* 0x0000000000100947 */ /* 0x000fea0003800000 */
[----:B012---:R-:W-:-:S07]  /*124d0*/  MOV R7, 0x124f0 ;  /* 0x000124f000077802 */ /* 0x007fce0000000f00 */
[----:B---34-:R-:W-:Y:S05]  /*124e0*/  CALL.REL.NOINC `($__internal_0_$__cuda_sm20_rcp_rn_f32_slowpath) ;  /* 0x0000000800087944 */ /* 0x018fea0003c00000 */
[----:B------:R-:W-:Y:S01]  /*124f0*/  MOV R2, R0 ;  /* 0x0000000000027202 */ /* 0x000fe20000000f00 */
[----:B------:R-:W-:Y:S06]  /*12500*/  BRA `(.L_x_229) ;  /* 0x0000000000107947 */ /* 0x000fec0003800000 */
.L_x_228:
[----:B------:R-:W5:Y:S02]  /*12510*/  MUFU.RCP R3, R0 ;  /* 0x0000000000037308 */ /* 0x000f640000001000 */
[----:B-----5:R-:W-:-:S04]  /*12520*/  FFMA R2, R3, R0, -1 ;  /* 0xbf80000003027423 */ /* 0x020fc80000000000 */
[----:B------:R-:W-:-:S04]  /*12530*/  FADD.FTZ R2, -R2, -RZ ;  /* 0x800000ff02027221 */ /* 0x000fc80000010100 */
[----:B------:R-:W-:-:S07]  /*12540*/  FFMA R2, R3, R2, R3 ;  /* 0x0000000203027223 */ /* 0x000fce0000000003 */
.L_x_229:
[----:B------:R-:W-:Y:S05]  /*12550*/  BSYNC.RECONVERGENT B0 ;  /* 0x0000000000007941 */ /* 0x000fea0003800200 */
.L_x_227:
[----:B------:R-:W5:Y:S02]  /*12560*/  LDCU UR8, c[0x0][0x3a8] ;  /* 0x00007500ff0877ac */ /* 0x000f640008000800 */
[----:B-----5:R-:W-:-:S06]  /*12570*/  UISETP.GE.AND UP0, UPT, UR8, 0x1, UPT ;  /* 0x000000010800788c */ /* 0x020fcc000bf06270 */
[----:B------:R-:W-:-:S13]  /*12580*/  PLOP3.LUT P0, PT, PT, PT, UP0, 0x80, 0x8 ;  /* 0x000000000008781c */ /* 0x000fda0003f0f008 */
[----:B------:R-:W-:Y:S05]  /*12590*/  @!P0 EXIT ;  /* 0x000000000000894d */ /* 0x000fea0003800000 */
[----:B------:R-:W-:Y:S02]  /*125a0*/  UIADD3 UR4, UPT, UPT, UR8, -0x1, URZ ;  /* 0xffffffff08047890 */ /* 0x000fe4000fffe0ff */
[----:B------:R-:W-:Y:S01]  /*125b0*/  IMAD R36, R36, UR8, RZ ;  /* 0x0000000824247c24 */ /* 0x000fe2000f8e02ff */
[----:B------:R-:W-:Y:S02]  /*125c0*/  ULOP3.LUT UR12, UR8, 0xf, URZ, 0xc0, !UPT ;  /* 0x0000000f080c7892 */ /* 0x000fe4000f8ec0ff */
[----:B------:R-:W-:-:S03]  /*125d0*/  UISETP.GE.U32.AND UP0, UPT, UR4, 0xf, UPT ;  /* 0x0000000f0400788c */ /* 0x000fc6000bf06070 */
[----:B------:R-:W-:Y:S01]  /*125e0*/  UMOV UR4, URZ ;  /* 0x000000ff00047c82 */ /* 0x000fe20008000000 */
[----:B------:R-:W-:-:S05]  /*125f0*/  ISETP.NE.AND P0, PT, RZ, UR12, PT ;  /* 0x0000000cff007c0c */ /* 0x000fca000bf05270 */
[----:B------:R-:W-:Y:S08]  /*12600*/  BRA.U !UP0, `(.L_x_230) ;  /* 0x0000000108cc7547 */ /* 0x000ff0000b800000 */
[----:B------:R-:W5:Y:S01]  /*12610*/  LDCU.64 UR6, c[0x0][0x398] ;  /* 0x00007300ff0677ac */ /* 0x000f620008000a00 */
[----:B------:R-:W-:Y:S01]  /*12620*/  VIADD R0, R1, 0x20 ;  /* 0x0000002001007836 */ /* 0x000fe20000000000 */
[----:B------:R-:W-:Y:S01]  /*12630*/  MOV R3, R36 ;  /* 0x0000002400037202 */ /* 0x000fe20000000f00 */
[----:B------:R-:W-:-:S04]  /*12640*/  ULOP3.LUT UR4, UR8, 0x7ffffff0, URZ, 0xc0, !UPT ;  /* 0x7ffffff008047892 */ /* 0x000fc8000f8ec0ff */
[----:B------:R-:W-:Y:S02]  /*12650*/  UIADD3 UR9, UPT, UPT, -UR4, URZ, URZ ;  /* 0x000000ff04097290 */ /* 0x000fe4000fffe1ff */
[----:B-----5:R-:W-:-:S04]  /*12660*/  UIADD3 UR5, UP0, UPT, UR6, 0x20, URZ ;  /* 0x0000002006057890 */ /* 0x020fc8000ff1e0ff */
[----:B------:R-:W-:-:S12]  /*12670*/  UIADD3.X UR6, UPT, UPT, URZ, UR7, URZ, UP0, !UPT ;  /* 0x00000007ff067290 */ /* 0x000fd800087fe4ff */
.L_x_231:
[----:B0-----:R-:W5:Y:S04]  /*12680*/  LDL.128 R16, [R0+-0x20] ;  /* 0xffffe00000107983 */ /* 0x001f680000100c00 */
[----:B-1----:R-:W5:Y:S04]  /*12690*/  LDL.128 R12, [R0+-0x10] ;  /* 0xfffff000000c7983 */ /* 0x002f680000100c00 */
[----:B------:R-:W5:Y:S04]  /*126a0*/  LDL.128 R8, [R0] ;  /* 0x0000000000087983 */ /* 0x000f680000100c00 */
[----:B--234-:R0:W2:Y:S01]  /*126b0*/  LDL.128 R4, [R0+0x10] ;  /* 0x0000100000047983 */ /* 0x01c0a20000100c00 */
[----:B------:R-:W-:Y:S01]  /*126c0*/  MOV R20, UR5 ;  /* 0x0000000500147c02 */ /* 0x000fe20008000f00 */
[----:B------:R-:W-:Y:S01]  /*126d0*/  UIADD3 UR9, UPT, UPT, UR9, 0x10, URZ ;  /* 0x0000001009097890 */ /* 0x000fe2000fffe0ff */
[----:B------:R-:W-:-:S03]  /*126e0*/  MOV R21, UR6 ;  /* 0x0000000600157c02 */ /* 0x000fc60008000f00 */
[----:B------:R-:W-:Y:S01]  /*126f0*/  UISETP.NE.AND UP0, UPT, UR9, URZ, UPT ;  /* 0x000000ff0900728c */ /* 0x000fe2000bf05270 */
[C---:B------:R-:W-:Y:S01]  /*12700*/  IMAD.WIDE R20, R3.reuse, 0x4, R20 ;  /* 0x0000000403147825 */ /* 0x040fe200078e0214 */
[----:B0-----:R-:W-:Y:S02]  /*12710*/  IADD3 R0, PT, PT, R0, 0x40, RZ ;  /* 0x0000004000007810 */ /* 0x001fe40007ffe0ff */
[----:B------:R-:W-:Y:S01]  /*12720*/  IADD3 R3, PT, PT, R3, 0x10, RZ ;  /* 0x0000001003037810 */ /* 0x000fe20007ffe0ff */
[-C--:B-----5:R-:W-:Y:S01]  /*12730*/  FMUL R23, R16, R2.reuse ;  /* 0x0000000210177220 */ /* 0x0a0fe20000400000 */
[-C--:B------:R-:W-:Y:S01]  /*12740*/  FMUL R17, R17, R2.reuse ;  /* 0x0000000211117220 */ /* 0x080fe20000400000 */
[-C--:B------:R-:W-:Y:S01]  /*12750*/  FMUL R19, R19, R2.reuse ;  /* 0x0000000213137220 */ /* 0x080fe20000400000 */
[-C--:B------:R-:W-:Y:S01]  /*12760*/  FMUL R25, R18, R2.reuse ;  /* 0x0000000212197220 */ /* 0x080fe20000400000 */
[-C--:B------:R-:W-:Y:S01]  /*12770*/  FMUL R13, R13, R2.reuse ;  /* 0x000000020d0d7220 */ /* 0x080fe20000400000 */
[----:B------:R0:W-:Y:S01]  /*12780*/  STG.E desc[UR10][R20.64+-0x20], R23 ;  /* 0xffffe01714007986 */ /* 0x0001e2000c10190a */
[-C--:B------:R-:W-:Y:S01]  /*12790*/  FMUL R27, R12, R2.reuse ;  /* 0x000000020c1b7220 */ /* 0x080fe20000400000 */
[-C--:B------:R-:W-:Y:S01]  /*127a0*/  FMUL R29, R14, R2.reuse ;  /* 0x000000020e1d7220 */ /* 0x080fe20000400000 */
[-C--:B------:R-:W-:Y:S01]  /*127b0*/  FMUL R15, R15, R2.reuse ;  /* 0x000000020f0f7220 */ /* 0x080fe20000400000 */
[----:B------:R1:W-:Y:S01]  /*127c0*/  STG.E desc[UR10][R20.64+-0x1c], R17 ;  /* 0xffffe41114007986 */ /* 0x0003e2000c10190a */
[-C--:B------:R-:W-:Y:S01]  /*127d0*/  FMUL R9, R9, R2.reuse ;  /* 0x0000000209097220 */ /* 0x080fe20000400000 */
[-C--:B------:R-:W-:Y:S01]  /*127e0*/  FMUL R11, R11, R2.reuse ;  /* 0x000000020b0b7220 */ /* 0x080fe20000400000 */
[-C--:B--2---:R-:W-:Y:S01]  /*127f0*/  FMUL R5, R5, R2.reuse ;  /* 0x0000000205057220 */ /* 0x084fe20000400000 */
[----:B------:R2:W-:Y:S01]  /*12800*/  STG.E desc[UR10][R20.64+-0x14], R19 ;  /* 0xffffec1314007986 */ /* 0x0005e2000c10190a */
[----:B------:R-:W-:-:S03]  /*12810*/  FMUL R7, R7, R2 ;  /* 0x0000000207077220 */ /* 0x000fc60000400000 */
[----:B------:R3:W-:Y:S01]  /*12820*/  STG.E desc[UR10][R20.64+-0xc], R13 ;  /* 0xfffff40d14007986 */ /* 0x0007e2000c10190a */
[-C--:B0-----:R-:W-:Y:S01]  /*12830*/  FMUL R23, R8, R2.reuse ;  /* 0x0000000208177220 */ /* 0x081fe20000400000 */
[-C--:B-1----:R-:W-:Y:S02]  /*12840*/  FMUL R17, R10, R2.reuse ;  /* 0x000000020a117220 */ /* 0x082fe40000400000 */
[----:B------:R0:W-:Y:S01]  /*12850*/  STG.E desc[UR10][R20.64+-0x18], R25 ;  /* 0xffffe81914007986 */ /* 0x0001e2000c10190a */
[----:B--2---:R-:W-:-:S03]  /*12860*/  FMUL R19, R4, R2 ;  /* 0x0000000204137220 */ /* 0x004fc60000400000 */
[----:B------:R0:W-:Y:S01]  /*12870*/  STG.E desc[UR10][R20.64+-0x10], R27 ;  /* 0xfffff01b14007986 */ /* 0x0001e2000c10190a */
[----:B---3--:R-:W-:-:S03]  /*12880*/  FMUL R13, R6, R2 ;  /* 0x00000002060d7220 */ /* 0x008fc60000400000 */
[----:B------:R0:W-:Y:S04]  /*12890*/  STG.E desc[UR10][R20.64+-0x8], R29 ;  /* 0xfffff81d14007986 */ /* 0x0001e8000c10190a */
        /* <DEDUP_REMOVED lines=8> */
[----:B------:R0:W-:Y:S01]  /*12920*/  STG.E desc[UR10][R20.64+0x1c], R7 ;  /* 0x00001c0714007986 */ /* 0x0001e2000c10190a */
[----:B------:R-:W-:Y:S05]  /*12930*/  BRA.U UP0, `(.L_x_231) ;  /* 0xfffffffd00507547 */ /* 0x000fea000b83ffff */
.L_x_230:
[----:B------:R-:W-:Y:S05]  /*12940*/  @!P0 EXIT ;  /* 0x000000000000894d */ /* 0x000fea0003800000 */
[----:B------:R-:W-:Y:S02]  /*12950*/  UISETP.GE.U32.AND UP0, UPT, UR12, 0x8, UPT ;  /* 0x000000080c00788c */ /* 0x000fe4000bf06070 */
[----:B------:R-:W-:-:S06]  /*12960*/  ULOP3.LUT UR8, UR8, 0x7, URZ, 0xc0, !UPT ;  /* 0x0000000708087892 */ /* 0x000fcc000f8ec0ff */
[----:B------:R-:W-:Y:S01]  /*12970*/  ISETP.NE.AND P0, PT, RZ, UR8, PT ;  /* 0x00000008ff007c0c */ /* 0x000fe2000bf05270 */
[----:B------:R-:W-:-:S12]  /*12980*/  BRA.U !UP0, `(.L_x_232) ;  /* 0x00000001085c7547 */ /* 0x000fd8000b800000 */
[----:B------:R-:W-:Y:S01]  /*12990*/  ULEA UR5, UR4, UR13, 0x2 ;  /* 0x0000000d04057291 */ /* 0x000fe2000f8e10ff */
[----:B0-----:R-:W0:Y:S08]  /*129a0*/  LDC.64 R8, c[0x0][0x398] ;  /* 0x0000e600ff087b82 */ /* 0x001e300000000a00 */
[----:B-1----:R-:W5:Y:S04]  /*129b0*/  LDL.128 R12, [UR5] ;  /* 0x00000005ff0c7983 */ /* 0x002f680008100c00 */
[----:B--234-:R-:W2:Y:S01]  /*129c0*/  LDL.128 R4, [UR5+0x10] ;  /* 0x00001005ff047983 */ /* 0x01cea20008100c00 */
[----:B------:R-:W-:Y:S01]  /*129d0*/  IADD3 R3, PT, PT, R36, UR4, RZ ;  /* 0x0000000424037c10 */ /* 0x000fe2000fffe0ff */
[----:B------:R-:W-:-:S04]  /*129e0*/  UIADD3 UR4, UPT, UPT, UR4, 0x8, URZ ;  /* 0x0000000804047890 */ /* 0x000fc8000fffe0ff */
[----:B0-----:R-:W-:-:S04]  /*129f0*/  IMAD.WIDE R8, R3, 0x4, R8 ;  /* 0x0000000403087825 */ /* 0x001fc800078e0208 */
[----:B-----5:R-:W-:Y:S01]  /*12a00*/  FMUL R3, R12, R2 ;  /* 0x000000020c037220 */ /* 0x020fe20000400000 */
[C---:B------:R-:W-:Y:S01]  /*12a10*/  FMUL R13, R2.reuse, R13 ;  /* 0x0000000d020d7220 */ /* 0x040fe20000400000 */
[C---:B------:R-:W-:Y:S01]  /*12a20*/  FMUL R11, R2.reuse, R14 ;  /* 0x0000000e020b7220 */ /* 0x040fe20000400000 */
[----:B------:R-:W-:Y:S01]  /*12a30*/  FMUL R15, R2, R15 ;  /* 0x0000000f020f7220 */ /* 0x000fe20000400000 */
[----:B--2---:R-:W-:Y:S01]  /*12a40*/  FMUL R17, R4, R2 ;  /* 0x0000000204117220 */ /* 0x004fe20000400000 */
[C---:B------:R-:W-:Y:S01]  /*12a50*/  FMUL R5, R2.reuse, R5 ;  /* 0x0000000502057220 */ /* 0x040fe20000400000 */
[C---:B------:R-:W-:Y:S01]  /*12a60*/  FMUL R19, R2.reuse, R6 ;  /* 0x0000000602137220 */ /* 0x040fe20000400000 */
[----:B------:R-:W-:Y:S01]  /*12a70*/  FMUL R7, R2, R7 ;  /* 0x0000000702077220 */ /* 0x000fe20000400000 */
[----:B------:R0:W-:Y:S04]  /*12a80*/  STG.E desc[UR10][R8.64], R3 ;  /* 0x0000000308007986 */ /* 0x0001e8000c10190a */
[----:B------:R0:W-:Y:S04]  /*12a90*/  STG.E desc[UR10][R8.64+0x4], R13 ;  /* 0x0000040d08007986 */ /* 0x0001e8000c10190a */
[----:B------:R0:W-:Y:S04]  /*12aa0*/  STG.E desc[UR10][R8.64+0x8], R11 ;  /* 0x0000080b08007986 */ /* 0x0001e8000c10190a */
[----:B------:R0:W-:Y:S04]  /*12ab0*/  STG.E desc[UR10][R8.64+0xc], R15 ;  /* 0x00000c0f08007986 */ /* 0x0001e8000c10190a */
[----:B------:R0:W-:Y:S04]  /*12ac0*/  STG.E desc[UR10][R8.64+0x10], R17 ;  /* 0x0000101108007986 */ /* 0x0001e8000c10190a */
[----:B------:R0:W-:Y:S04]  /*12ad0*/  STG.E desc[UR10][R8.64+0x14], R5 ;  /* 0x0000140508007986 */ /* 0x0001e8000c10190a */
[----:B------:R0:W-:Y:S04]  /*12ae0*/  STG.E desc[UR10][R8.64+0x18], R19 ;  /* 0x0000181308007986 */ /* 0x0001e8000c10190a */
[----:B------:R0:W-:Y:S02]  /*12af0*/  STG.E desc[UR10][R8.64+0x1c], R7 ;  /* 0x00001c0708007986 */ /* 0x0001e4000c10190a */
.L_x_232:
[----:B------:R-:W-:Y:S05]  /*12b00*/  @!P0 EXIT ;  /* 0x000000000000894d */ /* 0x000fea0003800000 */
[----:B------:R-:W-:Y:S01]  /*12b10*/  UISETP.GE.U32.AND UP0, UPT, UR8, 0x4, UPT ;  /* 0x000000040800788c */ /* 0x000fe2000bf06070 */
[----:B------:R-:W-:-:S08]  /*12b20*/  ISETP.NE.AND P0, PT, RZ, UR14, PT ;  /* 0x0000000eff007c0c */ /* 0x000fd0000bf05270 */
[----:B------:R-:W-:Y:S05]  /*12b30*/  BRA.U !UP0, `(.L_x_233) ;  /* 0x0000000108387547 */ /* 0x000fea000b800000 */
[----:B------:R-:W-:Y:S01]  /*12b40*/  ULEA UR5, UR4, UR13, 0x2 ;  /* 0x0000000d04057291 */ /* 0x000fe2000f8e10ff */
[----:B01234-:R-:W0:Y:S08]  /*12b50*/  LDC.64 R4, c[0x0][0x398] ;  /* 0x0000e600ff047b82 */ /* 0x01fe300000000a00 */
[----:B------:R-:W2:Y:S01]  /*12b60*/  LDL.128 R8, [UR5] ;  /* 0x00000005ff087983 */ /* 0x000ea20008100c00 */
[----:B------:R-:W-:Y:S01]  /*12b70*/  IADD3 R3, PT, PT, R36, UR4, RZ ;  /* 0x0000000424037c10 */ /* 0x000fe2000fffe0ff */
[----:B------:R-:W-:-:S04]  /*12b80*/  UIADD3 UR4, UPT, UPT, UR4, 0x4, URZ ;  /* 0x0000000404047890 */ /* 0x000fc8000fffe0ff */
[----:B0-----:R-:W-:-:S04]  /*12b90*/  IMAD.WIDE R4, R3, 0x4, R4 ;  /* 0x0000000403047825 */ /* 0x001fc800078e0204 */
[----:B--2---:R-:W-:Y:S01]  /*12ba0*/  FMUL R3, R8, R2 ;  /* 0x0000000208037220 */ /* 0x004fe20000400000 */
[C---:B------:R-:W-:Y:S01]  /*12bb0*/  FMUL R9, R2.reuse, R9 ;  /* 0x0000000902097220 */ /* 0x040fe20000400000 */
[C---:B------:R-:W-:Y:S01]  /*12bc0*/  FMUL R7, R2.reuse, R10 ;  /* 0x0000000a02077220 */ /* 0x040fe20000400000 */
[----:B------:R-:W-:Y:S02]  /*12bd0*/  FMUL R11, R2, R11 ;  /* 0x0000000b020b7220 */ /* 0x000fe40000400000 */
[----:B------:R0:W-:Y:S04]  /*12be0*/  STG.E desc[UR10][R4.64], R3 ;  /* 0x0000000304007986 */ /* 0x0001e8000c10190a */
[----:B------:R0:W-:Y:S04]  /*12bf0*/  STG.E desc[UR10][R4.64+0x4], R9 ;  /* 0x0000040904007986 */ /* 0x0001e8000c10190a */
[----:B------:R0:W-:Y:S04]  /*12c00*/  STG.E desc[UR10][R4.64+0x8], R7 ;  /* 0x0000080704007986 */ /* 0x0001e8000c10190a */
[----:B------:R0:W-:Y:S02]  /*12c10*/  STG.E desc[UR10][R4.64+0xc], R11 ;  /* 0x00000c0b04007986 */ /* 0x0001e4000c10190a */
.L_x_233:
[----:B------:R-:W-:Y:S05]  /*12c20*/  @!P0 EXIT ;  /* 0x000000000000894d */ /* 0x000fea0003800000 */
[----:B012---:R-:W0:Y:S01]  /*12c30*/  LDC.64 R6, c[0x0][0x398] ;  /* 0x0000e600ff067b82 */ /* 0x007e220000000a00 */
[----:B------:R-:W-:Y:S01]  /*12c40*/  IADD3 R3, PT, PT, R36, UR4, RZ ;  /* 0x0000000424037c10 */ /* 0x000fe2000fffe0ff */
[----:B------:R-:W-:Y:S02]  /*12c50*/  UIMAD UR6, UR4, 0x4, UR13 ;  /* 0x00000004040678a4 */ /* 0x000fe4000f8e020d */
[----:B------:R-:W-:-:S12]  /*12c60*/  UIADD3 UR5, UPT, UPT, -UR14, URZ, URZ ;  /* 0x000000ff0e057290 */ /* 0x000fd8000fffe1ff */
.L_x_234:
[----:B-1----:R-:W2:Y:S01]  /*12c70*/  LDL R9, [UR6] ;  /* 0x00000006ff097983 */ /* 0x002ea20008100800 */
[C---:B0--34-:R-:W-:Y:S01]  /*12c80*/  IMAD.WIDE R4, R3.reuse, 0x4, R6 ;  /* 0x0000000403047825 */ /* 0x059fe200078e0206 */
[----:B------:R-:W-:Y:S01]  /*12c90*/  UIADD3 UR5, UPT, UPT, UR5, 0x1, URZ ;  /* 0x0000000105057890 */ /* 0x000fe2000fffe0ff */
[----:B------:R-:W-:Y:S01]  /*12ca0*/  IADD3 R3, PT, PT, R3, 0x1, RZ ;  /* 0x0000000103037810 */ /* 0x000fe20007ffe0ff */
[----:B------:R-:W-:Y:S02]  /*12cb0*/  UIADD3 UR6, UPT, UPT, UR6, 0x4, URZ ;  /* 0x0000000406067890 */ /* 0x000fe4000fffe0ff */
[----:B------:R-:W-:Y:S01]  /*12cc0*/  UISETP.NE.AND UP0, UPT, UR5, URZ, UPT ;  /* 0x000000ff0500728c */ /* 0x000fe2000bf05270 */
[----:B--2---:R-:W-:-:S05]  /*12cd0*/  FMUL R9, R9, R2 ;  /* 0x0000000209097220 */ /* 0x004fca0000400000 */
[----:B------:R1:W-:Y:S03]  /*12ce0*/  STG.E desc[UR10][R4.64], R9 ;  /* 0x0000000904007986 */ /* 0x0003e6000c10190a */
[----:B------:R-:W-:Y:S05]  /*12cf0*/  BRA.U UP0, `(.L_x_234) ;  /* 0xfffffffd00dc7547 */ /* 0x000fea000b83ffff */
[----:B------:R-:W-:Y:S05]  /*12d00*/  EXIT ;  /* 0x000000000000794d */ /* 0x000fea0003800000 */
        .weak           $__internal_0_$__cuda_sm20_rcp_rn_f32_slowpath
        .type           $__internal_0_$__cuda_sm20_rcp_rn_f32_slowpath,@function
        .size           $__internal_0_$__cuda_sm20_rcp_rn_f32_slowpath,(.L_x_240 - $__internal_0_$__cuda_sm20_rcp_rn_f32_slowpath)
$__internal_0_$__cuda_sm20_rcp_rn_f32_slowpath:
[----:B------:R-:W-:Y:S01]  /*12d10*/  SHF.L.U32 R2, R0, 0x1, RZ ;  /* 0x0000000100027819 */ /* 0x000fe200000006ff */
[----:B------:R-:W-:Y:S03]  /*12d20*/  BSSY.RECONVERGENT B1, `(.L_x_235) ;  /* 0x0000030000017945 */ /* 0x000fe60003800200 */
[----:B------:R-:W-:-:S04]  /*12d30*/  SHF.R.U32.HI R8, RZ, 0x18, R2 ;  /* 0x00000018ff087819 */ /* 0x000fc80000011602 */
[----:B------:R-:W-:-:S13]  /*12d40*/  ISETP.NE.U32.AND P0, PT, R8, RZ, PT ;  /* 0x000000ff0800720c */ /* 0x000fda0003f05070 */
[----:B------:R-:W-:Y:S05]  /*12d50*/  @P0 BRA `(.L_x_236) ;  /* 0x0000000000280947 */ /* 0x000fea0003800000 */
[----:B------:R-:W-:-:S05]  /*12d60*/  IMAD.SHL.U32 R2, R0, 0x2, RZ ;  /* 0x0000000200027824 */ /* 0x000fca00078e00ff */
[----:B------:R-:W-:-:S13]  /*12d70*/  ISETP.NE.AND P0, PT, R2, RZ, PT ;  /* 0x000000ff0200720c */ /* 0x000fda0003f05270 */
[----:B------:R-:W-:Y:S01]  /*12d80*/  @P0 FFMA R3, R0, 1.84467440737095516160e+19, RZ ;  /* 0x5f80000000030823 */ /* 0x000fe200000000ff */
[----:B------:R-:W-:Y:S08]  /*12d90*/  @!P0 MUFU.RCP R2, R0 ;  /* 0x0000000000028308 */ /* 0x000ff00000001000 */
[----:B------:R-:W0:Y:S02]  /*12da0*/  @P0 MUFU.RCP R4, R3 ;  /* 0x0000000300040308 */ /* 0x000e240000001000 */
[----:B0-----:R-:W-:-:S04]  /*12db0*/  @P0 FFMA R5, R3, R4, -1 ;  /* 0xbf80000003050423 */ /* 0x001fc80000000004 */
[----:B------:R-:W-:-:S04]  /*12dc0*/  @P0 FADD.FTZ R5, -R5, -RZ ;  /* 0x800000ff05050221 */ /* 0x000fc80000010100 */
[----:B------:R-:W-:-:S04]  /*12dd0*/  @P0 FFMA R0, R4, R5, R4 ;  /* 0x0000000504000223 */ /* 0x000fc80000000004 */
[----:B------:R-:W-:Y:S01]  /*12de0*/  @P0 FFMA R2, R0, 1.84467440737095516160e+19, RZ ;  /* 0x5f80000000020823 */ /* 0x000fe200000000ff */
[----:B------:R-:W-:Y:S06]  /*12df0*/  BRA `(.L_x_237) ;  /* 0x0000000000887947 */ /* 0x000fec0003800000 */
.L_x_236:
[----:B------:R-:W-:-:S04]  /*12e00*/  IADD3 R9, PT, PT, R8, -0xfd, RZ ;  /* 0xffffff0308097810 */ /* 0x000fc80007ffe0ff */
[----:B------:R-:W-:-:S13]  /*12e10*/  ISETP.GT.U32.AND P0, PT, R9, 0x1, PT ;  /* 0x000000010900780c */ /* 0x000fda0003f04070 */
[----:B------:R-:W-:Y:S05]  /*12e20*/  @P0 BRA `(.L_x_238) ;  /* 0x0000000000780947 */ /* 0x000fea0003800000 */
[----:B------:R-:W-:Y:S01]  /*12e30*/  LOP3.LUT R2, R0, 0x7fffff, RZ, 0xc0, !PT ;  /* 0x007fffff00027812 */ /* 0x000fe200078ec0ff */
[----:B------:R-:W-:-:S03]  /*12e40*/  HFMA2 R6, -RZ, RZ, 0, 1.78813934326171875e-07 ;  /* 0x00000003ff067431 */ /* 0x000fc600000001ff */
[----:B------:R-:W-:-:S04]  /*12e50*/  LOP3.LUT R2, R2, 0x3f800000, RZ, 0xfc, !PT ;  /* 0x3f80000002027812 */ /* 0x000fc800078efcff */
[----:B------:R-:W0:Y:S01]  /*12e60*/  MUFU.RCP R3, R2 ;  /* 0x0000000200037308 */ /* 0x000e220000001000 */
[----:B------:R-:W-:Y:S01]  /*12e70*/  SHF.L.U32 R6, R6, R9, RZ ;  /* 0x0000000906067219 */ /* 0x000fe200000006ff */
[----:B0-----:R-:W-:-:S04]  /*12e80*/  FFMA R4, R2, R3, -1 ;  /* 0xbf80000002047423 */ /* 0x001fc80000000003 */
[----:B------:R-:W-:-:S04]  /*12e90*/  FADD.FTZ R4, -R4, -RZ ;  /* 0x800000ff04047221 */ /* 0x000fc80000010100 */
[CCC-:B------:R-:W-:Y:S01]  /*12ea0*/  FFMA.RM R5, R3.reuse, R4.reuse, R3.reuse ;  /* 0x0000000403057223 */ /* 0x1c0fe20000004003 */
[----:B------:R-:W-:-:S04]  /*12eb0*/  FFMA.RP R4, R3, R4, R3 ;  /* 0x0000000403047223 */ /* 0x000fc80000008003 */
[C---:B------:R-:W-:Y:S02]  /*12ec0*/  LOP3.LUT R3, R5.reuse, 0x7fffff, RZ, 0xc0, !PT ;  /* 0x007fffff05037812 */ /* 0x040fe400078ec0ff */
[----:B------:R-:W-:Y:S02]  /*12ed0*/  FSETP.NEU.FTZ.AND P0, PT, R5, R4, PT ;  /* 0x000000040500720b */ /* 0x000fe40003f1d000 */
[----:B------:R-:W-:Y:S02]  /*12ee0*/  LOP3.LUT R3, R3, 0x800000, RZ, 0xfc, !PT ;  /* 0x0080000003037812 */ /* 0x000fe400078efcff */
[----:B------:R-:W-:Y:S02]  /*12ef0*/  SEL R4, RZ, 0xffffffff, !P0 ;  /* 0xffffffffff047807 */ /* 0x000fe40004000000 */
[----:B------:R-:W-:Y:S02]  /*12f00*/  LOP3.LUT R6, R6, R3, RZ, 0xc0, !PT ;  /* 0x0000000306067212 */ /* 0x000fe400078ec0ff */
[----:B------:R-:W-:-:S02]  /*12f10*/  IADD3 R4, PT, PT, -R4, RZ, RZ ;  /* 0x000000ff04047210 */ /* 0x000fc40007ffe1ff */
[-C--:B------:R-:W-:Y:S02]  /*12f20*/  SHF.R.U32.HI R6, RZ, R9.reuse, R6 ;  /* 0x00000009ff067219 */ /* 0x080fe40000011606 */
[----:B------:R-:W-:Y:S02]  /*12f30*/  LOP3.LUT P1, RZ, R4, R9, R3, 0xf8, !PT ;  /* 0x0000000904ff7212 */ /* 0x000fe4000782f803 */
[C---:B------:R-:W-:Y:S02]  /*12f40*/  LOP3.LUT P0, RZ, R6.reuse, 0x1, RZ, 0xc0, !PT ;  /* 0x0000000106ff7812 */ /* 0x040fe4000780c0ff */
[----:B------:R-:W-:-:S04]  /*12f50*/  LOP3.LUT P2, RZ, R6, 0x2, RZ, 0xc0, !PT ;  /* 0x0000000206ff7812 */ /* 0x000fc8000784c0ff */
[----:B------:R-:W-:Y:S02]  /*12f60*/  PLOP3.LUT P0, PT, P0, P1, P2, 0xe0, 0x0 ;  /* 0x000000000000781c */ /* 0x000fe40000703c20 */
[----:B------:R-:W-:Y:S02]  /*12f70*/  LOP3.LUT P1, RZ, R0, 0x7fffff, RZ, 0xc0, !PT ;  /* 0x007fffff00ff7812 */ /* 0x000fe4000782c0ff */
[----:B------:R-:W-:-:S04]  /*12f80*/  SEL R2, RZ, 0x1, !P0 ;  /* 0x00000001ff027807 */ /* 0x000fc80004000000 */
[----:B------:R-:W-:-:S04]  /*12f90*/  IADD3 R2, PT, PT, -R2, RZ, RZ ;  /* 0x000000ff02027210 */ /* 0x000fc80007ffe1ff */
[----:B------:R-:W-:Y:S02]  /*12fa0*/  ISETP.GE.AND P0, PT, R2, RZ, PT ;  /* 0x000000ff0200720c */ /* 0x000fe40003f06270 */
[----:B------:R-:W-:-:S04]  /*12fb0*/  IADD3 R2, PT, PT, R8, -0xfc, RZ ;  /* 0xffffff0408027810 */ /* 0x000fc80007ffe0ff */
[----:B------:R-:W-:-:S07]  /*12fc0*/  SHF.R.U32.HI R3, RZ, R2, R3 ;  /* 0x00000002ff037219 */ /* 0x000fce0000011603 */
[----:B------:R-:W-:-:S04]  /*12fd0*/  @!P0 IADD3 R3, PT, PT, R3, 0x1, RZ ;  /* 0x0000000103038810 */ /* 0x000fc80007ffe0ff */
[----:B------:R-:W-:-:S04]  /*12fe0*/  @!P1 SHF.L.U32 R3, R3, 0x1, RZ ;  /* 0x0000000103039819 */ /* 0x000fc800000006ff */
[----:B------:R-:W-:Y:S01]  /*12ff0*/  LOP3.LUT R2, R3, 0x80000000, R0, 0xf8, !PT ;  /* 0x8000000003027812 */ /* 0x000fe200078ef800 */
[----:B------:R-:W-:Y:S06]  /*13000*/  BRA `(.L_x_237) ;  /* 0x0000000000047947 */ /* 0x000fec0003800000 */
.L_x_238:
[----:B------:R0:W1:Y:S02]  /*13010*/  MUFU.RCP R2, R0 ;  /* 0x0000000000027308 */ /* 0x0000640000001000 */
.L_x_237:
[----:B------:R-:W-:Y:S05]  /*13020*/  BSYNC.RECONVERGENT B1 ;  /* 0x0000000000017941 */ /* 0x000fea0003800200 */
.L_x_235:
[----:B------:R-:W-:Y:S01]  /*13030*/  HFMA2 R3, -RZ, RZ, 0, 0 ;  /* 0x00000000ff037431 */ /* 0x000fe200000001ff */
[----:B01----:R-:W-:Y:S02]  /*13040*/  MOV R0, R2 ;  /* 0x0000000200007202 */ /* 0x003fe40000000f00 */
[----:B------:R-:W-:-:S04]  /*13050*/  MOV R2, R7 ;  /* 0x0000000700027202 */ /* 0x000fc80000000f00 */
[----:B------:R-:W-:Y:S05]  /*13060*/  RET.REL.NODEC R2 `(_Z15flash_attentionPKfS0_S0_Pfiiiiif) ;  /* 0xfffffecc02e47950 */ /* 0x000fea0003c3ffff */
.L_x_239:
[----:B------:R-:W-:-:S00]  /*13070*/  BRA `(.L_x_239) ;  /* 0xfffffffc00fc7947 */ /* 0x000fc0000383ffff */
[----:B------:R-:W-:-:S00]  /*13080*/  NOP ;  /* 0x0000000000007918 */ /* 0x000fc00000000000 */
[----:B------:R-:W-:-:S00]  /*13090*/  NOP ;  /* 0x0000000000007918 */ /* 0x000fc00000000000 */
[----:B------:R-:W-:-:S00]  /*130a0*/  NOP ;  /* 0x0000000000007918 */ /* 0x000fc00000000000 */
[----:B------:R-:W-:-:S00]  /*130b0*/  NOP ;  /* 0x0000000000007918 */ /* 0x000fc00000000000 */
[----:B------:R-:W-:-:S00]  /*130c0*/  NOP ;  /* 0x0000000000007918 */ /* 0x000fc00000000000 */
[----:B------:R-:W-:-:S00]  /*130d0*/  NOP ;  /* 0x0000000000007918 */ /* 0x000fc00000000000 */
[----:B------:R-:W-:-:S00]  /*130e0*/  NOP ;  /* 0x0000000000007918 */ /* 0x000fc00000000000 */
[----:B------:R-:W-:-:S00]  /*130f0*/  NOP ;  /* 0x0000000000007918 */ /* 0x000fc00000000000 */
.L_x_240:


//--------------------- .nv.shared._Z15flash_attentionPKfS0_S0_Pfiiiiif --------------------------
	.section	.nv.shared._Z15flash_attentionPKfS0_S0_Pfiiiiif,"aw",@nobits
	.sectionflags	@""
	.align	16
	.zero		1024


//--------------------- .nv.shared.reserved.0     --------------------------
	.section	.nv.shared.reserved.0,"aw",@nobits
	.weak		__nv_reservedSMEM_offset_0_alias
	.size		__nv_reservedSMEM_offset_0_alias, 0, 64
	.other		__nv_reservedSMEM_offset_0_alias,@"STO_CUDA_RESERVED_SHARED STV_DEFAULT"
__nv_reservedSMEM_offset_0_alias:
	.zero		0
	.zero		64


//--------------------- .nv.constant0._Z15flash_attentionPKfS0_S0_Pfiiiiif --------------------------
	.section	.nv.constant0._Z15flash_attentionPKfS0_S0_Pfiiiiif,"a",@progbits
	.sectionflags	@""
	.align	4
.nv.constant0._Z15flash_attentionPKfS0_S0_Pfiiiiif:
	.zero		952


//--------------------- SYMBOLS --------------------------

	.type		.nv.reservedSmem.offset0,@object
	.size		.nv.reservedSmem.offset0,0x4
	.type		.nv.reservedSmem.cap,@object
	.size		.nv.reservedSmem.cap,0x4
